def matmul_kernel(
    a_ptr,
    b_ptr,
    c_ptr,
    M,
    N,
    K,
    stride_am,
    stride_ak,
    stride_bk,
    stride_bn,
    stride_cm,
    stride_cn,
    BLOCK_M: tl.constexpr,
    BLOCK_N: tl.constexpr,
    BLOCK_K: tl.constexpr,
    GROUP_M: tl.constexpr,
):
    pid = tl.program_id(axis=0)
    num_pid_m = tl.cdiv(M, BLOCK_M)
    num_pid_n = tl.cdiv(N, BLOCK_N)
    num_pid_in_group = GROUP_M * num_pid_n
    group_id = pid // num_pid_in_group
    first_pid_m = group_id * GROUP_M
    group_size_m = min(num_pid_m - first_pid_m, GROUP_M)
    pid_m = first_pid_m + ((pid % num_pid_in_group) % group_size_m)
    pid_n = (pid % num_pid_in_group) // group_size_m

    offs_am = (pid_m * BLOCK_M + tl.arange(0, BLOCK_M)) % M
    offs_bn = (pid_n * BLOCK_N + tl.arange(0, BLOCK_N)) % N
    offs_k = tl.arange(0, BLOCK_K)
    a_ptrs = a_ptr + offs_am[:, None] * stride_am + offs_k[None, :] * stride_ak
    b_ptrs = b_ptr + offs_k[:, None] * stride_bk + offs_bn[None, :] * stride_bn

    acc = tl.zeros((BLOCK_M, BLOCK_N), dtype=tl.float32)
    for kk in range(0, tl.cdiv(K, BLOCK_K)):
        a = tl.load(a_ptrs, mask=offs_k[None, :] < K - kk * BLOCK_K, other=0.0)
        b = tl.load(b_ptrs, mask=offs_k[:, None] < K - kk * BLOCK_K, other=0.0)
        acc = tl.dot(a, b, acc)
        a_ptrs += BLOCK_K * stride_ak
        b_ptrs += BLOCK_K * stride_bk

    c = acc.to(c_ptr.dtype.element_ty)
    offs_cm = pid_m * BLOCK_M + tl.arange(0, BLOCK_M)
    offs_cn = pid_n * BLOCK_N + tl.arange(0, BLOCK_N)
    c_ptrs = c_ptr + offs_cm[:, None] * stride_cm + offs_cn[None, :] * stride_cn
    mask = (offs_cm[:, None] < M) & (offs_cn[None, :] < N)
    tl.store(c_ptrs, c, mask=mask)

# config = {"BLOCK_K": 32, "BLOCK_M": 128, "BLOCK_N": 512, "GROUP_M": 4, "arch": "sm_100", "dtype": "fp8e5m2", "num_ctas": 1, "num_stages": 3, "num_warps": 4}
# arch = sm_100


// ===== COMPILED SASS (sm_100a) =====

	.target	sm_100a

	.elftype	@"ET_EXEC"


//--------------------- .note.nv.tkinfo           --------------------------
	.section	.note.nv.tkinfo,"",@"SHT_NOTE"
	.sectionflags	@"SHF_NOTE_NV_TKINFO"
	.tkinfo
        /*0018*/ 	.word	0x00000081
        /*0030*/ 	.string	""
        /*0030*/ 	.string	"ptxas-blackwell"
        /*0030*/ 	.string	"Cuda compilation tools, release 12.9, V12.9.86"
        /*0030*/ 	.string	"Build cuda_12.9.r12.9/compiler.36037853_0"
        /*0030*/ 	.string	"-v  -suppress-debug-info  -lineinfo  -arch sm_100a "



//--------------------- .note.nv.cuver            --------------------------
	.section	.note.nv.cuver,"",@"SHT_NOTE"
	.sectionflags	@"SHF_NOTE_NV_CUVER"
        /*0018*/ 	.short	0x0001
        /*001a*/ 	.short	0x0064
        /*001c*/ 	.short	0x0001
        /*001e*/ 	.short	0x0000
        /*0020*/ 	.short	0x0001
        /*0022*/ 	.short	0x0000


//--------------------- .nv.info                  --------------------------
	.section	.nv.info,"",@"SHT_CUDA_INFO"
	.align	4


	//----- nvinfo : EIATTR_REGCOUNT
	.align		4
        /*0000*/ 	.byte	0x04, 0x2f
        /*0002*/ 	.short	(.L_4 - .L_3)
	.align		4
.L_3:
        /*0004*/ 	.word	index@(matmul_kernel)
        /*0008*/ 	.word	0x000000ff


	//----- nvinfo : EIATTR_FRAME_SIZE
	.align		4
.L_4:
        /*000c*/ 	.byte	0x04, 0x11
        /*000e*/ 	.short	(.L_6 - .L_5)
	.align		4
.L_5:
        /*0010*/ 	.word	index@($__internal_2_$__cuda_sm10x_tcgen05_guardrail_trap_unallocated_columns_being_dealloced)
        /*0014*/ 	.word	0x00000db0


	//----- nvinfo : EIATTR_FRAME_SIZE
	.align		4
.L_6:
        /*0018*/ 	.byte	0x04, 0x11
        /*001a*/ 	.short	(.L_8 - .L_7)
	.align		4
.L_7:
        /*001c*/ 	.word	index@($__internal_1_$__cuda_sm10x_tcgen05_guardrail_trap_phase_invalid_during_alloc)
        /*0020*/ 	.word	0x00000db0


	//----- nvinfo : EIATTR_FRAME_SIZE
	.align		4
.L_8:
        /*0024*/ 	.byte	0x04, 0x11
        /*0026*/ 	.short	(.L_10 - .L_9)
	.align		4
.L_9:
        /*0028*/ 	.word	index@($__internal_0_$__cuda_sm10x_tcgen05_guardrail_trap_col_being_dealloced_not_returned_by_alloc)
        /*002c*/ 	.word	0x00000db0


	//----- nvinfo : EIATTR_FRAME_SIZE
	.align		4
.L_10:
        /*0030*/ 	.byte	0x04, 0x11
        /*0032*/ 	.short	(.L_12 - .L_11)
	.align		4
.L_11:
        /*0034*/ 	.word	index@(matmul_kernel)
        /*0038*/ 	.word	0x00000db0


	//----- nvinfo : EIATTR_MIN_STACK_SIZE
	.align		4
.L_12:
        /*003c*/ 	.byte	0x04, 0x12
        /*003e*/ 	.short	(.L_14 - .L_13)
	.align		4
.L_13:
        /*0040*/ 	.word	index@(matmul_kernel)
        /*0044*/ 	.word	0x00000db0
.L_14:


//--------------------- .nv.info.matmul_kernel    --------------------------
	.section	.nv.info.matmul_kernel,"",@"SHT_CUDA_INFO"
	.sectionflags	@""
	.align	4


	//----- nvinfo : EIATTR_CUDA_API_VERSION
	.align		4
        /*0000*/ 	.byte	0x04, 0x37
        /*0002*/ 	.short	(.L_16 - .L_15)
.L_15:
        /*0004*/ 	.word	0x00000081


	//----- nvinfo : EIATTR_KPARAM_INFO
	.align		4
.L_16:
        /*0008*/ 	.byte	0x04, 0x17
        /*000a*/ 	.short	(.L_18 - .L_17)
.L_17:
        /*000c*/ 	.word	0x00000000
        /*0010*/ 	.short	0x000d
        /*0012*/ 	.short	0x0048
        /*0014*/ 	.byte	0x00, 0xf4, 0x21, 0x00


	//----- nvinfo : EIATTR_KPARAM_INFO
	.align		4
.L_18:
        /*0018*/ 	.byte	0x04, 0x17
        /*001a*/ 	.short	(.L_20 - .L_19)
.L_19:
        /*001c*/ 	.word	0x00000000
        /*0020*/ 	.short	0x000c
        /*0022*/ 	.short	0x0040
        /*0024*/ 	.byte	0x00, 0xf4, 0x21, 0x00


	//----- nvinfo : EIATTR_KPARAM_INFO
	.align		4
.L_20:
        /*0028*/ 	.byte	0x04, 0x17
        /*002a*/ 	.short	(.L_22 - .L_21)
.L_21:
        /*002c*/ 	.word	0x00000000
        /*0030*/ 	.short	0x000b
        /*0032*/ 	.short	0x0038
        /*0034*/ 	.byte	0x00, 0xf0, 0x11, 0x00


	//----- nvinfo : EIATTR_KPARAM_INFO
	.align		4
.L_22:
        /*0038*/ 	.byte	0x04, 0x17
        /*003a*/ 	.short	(.L_24 - .L_23)
.L_23:
        /*003c*/ 	.word	0x00000000
        /*0040*/ 	.short	0x000a
        /*0042*/ 	.short	0x0034
        /*0044*/ 	.byte	0x00, 0xf0, 0x11, 0x00


	//----- nvinfo : EIATTR_KPARAM_INFO
	.align		4
.L_24:
        /*0048*/ 	.byte	0x04, 0x17
        /*004a*/ 	.short	(.L_26 - .L_25)
.L_25:
        /*004c*/ 	.word	0x00000000
        /*0050*/ 	.short	0x0009
        /*0052*/ 	.short	0x0030
        /*0054*/ 	.byte	0x00, 0xf0, 0x11, 0x00


	//----- nvinfo : EIATTR_KPARAM_INFO
	.align		4
.L_26:
        /*0058*/ 	.byte	0x04, 0x17
        /*005a*/ 	.short	(.L_28 - .L_27)
.L_27:
        /*005c*/ 	.word	0x00000000
        /*0060*/ 	.short	0x0008
        /*0062*/ 	.short	0x002c
        /*0064*/ 	.byte	0x00, 0xf0, 0x11, 0x00


	//----- nvinfo : EIATTR_KPARAM_INFO
	.align		4
.L_28:
        /*0068*/ 	.byte	0x04, 0x17
        /*006a*/ 	.short	(.L_30 - .L_29)
.L_29:
        /*006c*/ 	.word	0x00000000
        /*0070*/ 	.short	0x0007
        /*0072*/ 	.short	0x0028
        /*0074*/ 	.byte	0x00, 0xf0, 0x11, 0x00


	//----- nvinfo : EIATTR_KPARAM_INFO
	.align		4
.L_30:
        /*0078*/ 	.byte	0x04, 0x17
        /*007a*/ 	.short	(.L_32 - .L_31)
.L_31:
        /*007c*/ 	.word	0x00000000
        /*0080*/ 	.short	0x0006
        /*0082*/ 	.short	0x0024
        /*0084*/ 	.byte	0x00, 0xf0, 0x11, 0x00


	//----- nvinfo : EIATTR_KPARAM_INFO
	.align		4
.L_32:
        /*0088*/ 	.byte	0x04, 0x17
        /*008a*/ 	.short	(.L_34 - .L_33)
.L_33:
        /*008c*/ 	.word	0x00000000
        /*0090*/ 	.short	0x0005
        /*0092*/ 	.short	0x0020
        /*0094*/ 	.byte	0x00, 0xf0, 0x11, 0x00


	//----- nvinfo : EIATTR_KPARAM_INFO
	.align		4
.L_34:
        /*0098*/ 	.byte	0x04, 0x17
        /*009a*/ 	.short	(.L_36 - .L_35)
.L_35:
        /*009c*/ 	.word	0x00000000
        /*00a0*/ 	.short	0x0004
        /*00a2*/ 	.short	0x001c
        /*00a4*/ 	.byte	0x00, 0xf0, 0x11, 0x00


	//----- nvinfo : EIATTR_KPARAM_INFO
	.align		4
.L_36:
        /*00a8*/ 	.byte	0x04, 0x17
        /*00aa*/ 	.short	(.L_38 - .L_37)
.L_37:
        /*00ac*/ 	.word	0x00000000
        /*00b0*/ 	.short	0x0003
        /*00b2*/ 	.short	0x0018
        /*00b4*/ 	.byte	0x00, 0xf0, 0x11, 0x00


	//----- nvinfo : EIATTR_KPARAM_INFO
	.align		4
.L_38:
        /*00b8*/ 	.byte	0x04, 0x17
        /*00ba*/ 	.short	(.L_40 - .L_39)
.L_39:
        /*00bc*/ 	.word	0x00000000
        /*00c0*/ 	.short	0x0002
        /*00c2*/ 	.short	0x0010
        /*00c4*/ 	.byte	0x00, 0xf4, 0x21, 0x00


	//----- nvinfo : EIATTR_KPARAM_INFO
	.align		4
.L_40:
        /*00c8*/ 	.byte	0x04, 0x17
        /*00ca*/ 	.short	(.L_42 - .L_41)
.L_41:
        /*00cc*/ 	.word	0x00000000
        /*00d0*/ 	.short	0x0001
        /*00d2*/ 	.short	0x0008
        /*00d4*/ 	.byte	0x00, 0xf4, 0x21, 0x00


	//----- nvinfo : EIATTR_KPARAM_INFO
	.align		4
.L_42:
        /*00d8*/ 	.byte	0x04, 0x17
        /*00da*/ 	.short	(.L_44 - .L_43)
.L_43:
        /*00dc*/ 	.word	0x00000000
        /*00e0*/ 	.short	0x0000
        /*00e2*/ 	.short	0x0000
        /*00e4*/ 	.byte	0x00, 0xf4, 0x21, 0x00


	//----- nvinfo : EIATTR_AT_ENTRY_FRAGMENTS
	.align		4
.L_44:
        /*00e8*/ 	.byte	0x04, 0x4f
        /*00ea*/ 	.short	(.L_46 - .L_45)


	//   ....[0]....
.L_45:
        /*00ec*/ 	.word	0x00000004


	//----- nvinfo : EIATTR_RESERVED_SMEM_USED
	.align		4
.L_46:
        /*00f0*/ 	.byte	0x01, 0x41
	.zero		2


	//----- nvinfo : EIATTR_SPARSE_MMA_MASK
	.align		4
        /*00f4*/ 	.byte	0x03, 0x50
        /*00f6*/ 	.short	0x0000


	//----- nvinfo : EIATTR_TCGEN05_1CTA_USED
	.align		4
        /*00f8*/ 	.byte	0x01, 0x51
	.zero		2


	//----- nvinfo : EIATTR_MAXREG_COUNT
	.align		4
        /*00fc*/ 	.byte	0x03, 0x1b
        /*00fe*/ 	.short	0x00ff


	//----- nvinfo : EIATTR_NUM_BARRIERS
	.align		4
        /*0100*/ 	.byte	0x02, 0x4c
        /*0102*/ 	.byte	0x01
	.zero		1


	//----- nvinfo : EIATTR_ANNOTATIONS
	.align		4
        /*0104*/ 	.byte	0x04, 0x55
        /*0106*/ 	.short	(.L_48 - .L_47)


	//   ....[0]....
.L_47:
        /*0108*/ 	.word	0x00000001
        /*010c*/ 	.byte	0xa0, 0x09, 0x00, 0x00, 0x01, 0x00, 0x00, 0x00, 0x70, 0x0e, 0x00, 0x00, 0x01, 0x00, 0x00, 0x00
        /* <DEDUP_REMOVED lines=774> */
        /*317c*/ 	.byte	0xe0, 0x90, 0x02, 0x00


	//----- nvinfo : EIATTR_INT_WARP_WIDE_INSTR_OFFSETS
	.align		4
.L_48:
        /*3180*/ 	.byte	0x04, 0x31
        /*3182*/ 	.short	(.L_50 - .L_49)


	//   ....[0]....
.L_49:
        /*3184*/ 	.word	0x00000db0


	//   ....[1]....
        /*3188*/ 	.word	0x00000dc0


	//   ....[2]....
        /*318c*/ 	.word	0x00008980


	//   ....[3]....
        /*3190*/ 	.word	0x00029b60


	//   ....[4]....
        /*3194*/ 	.word	0x00029bb0


	//----- nvinfo : EIATTR_COOP_GROUP_MASK_REGIDS
	.align		4
.L_50:
        /*3198*/ 	.byte	0x04, 0x29
        /*319a*/ 	.short	(.L_52 - .L_51)


	//   ....[0]....
.L_51:
        /*319c*/ 	.word	0xffffffff


	//   ....[1]....
        /*31a0*/ 	.word	0xffffffff


	//   ....[2]....
        /*31a4*/ 	.word	0xffffffff


	//   ....[3]....
        /*31a8*/ 	.word	0xffffffff


	//----- nvinfo : EIATTR_COOP_GROUP_INSTR_OFFSETS
	.align		4
.L_52:
        /*31ac*/ 	.byte	0x04, 0x28
        /*31ae*/ 	.short	(.L_54 - .L_53)


	//   ....[0]....
.L_53:
        /*31b0*/ 	.word	0x00000080


	//   ....[1]....
        /*31b4*/ 	.word	0x00000340


	//   ....[2]....
        /*31b8*/ 	.word	0x000299f0


	//   ....[3]....
        /*31bc*/ 	.word	0x00029c60


	//----- nvinfo : EIATTR_VRC_CTA_INIT_COUNT
	.align		4
.L_54:
        /*31c0*/ 	.byte	0x02, 0x4a
        /*31c2*/ 	.byte	0x80
	.zero		1


	//----- nvinfo : EIATTR_MBARRIER_INSTR_OFFSETS
	.align		4
        /*31c4*/ 	.byte	0x04, 0x39
        /*31c6*/ 	.short	(.L_56 - .L_55)


	//   ....[0]....
.L_55:
        /*31c8*/ 	.word	0x00000f40
        /*31cc*/ 	.word	0x000000ff
        /*31d0*/ 	.word	0x00000000
        /*31d4*/ 	.short	0x0100
        /*31d6*/ 	.byte	0x08
	.zero		1


	//   ....[1]....
        /*31d8*/ 	.word	0x000089b0
        /*31dc*/ 	.word	0x000000ff
        /*31e0*/ 	.word	0x0000a008
        /*31e4*/ 	.short	0x0100
        /*31e6*/ 	.byte	0x0b
	.zero		1


	//   ....[2]....
        /*31e8*/ 	.word	0x0000d450
        /*31ec*/ 	.word	0x000000ff
        /*31f0*/ 	.word	0x00000000
        /*31f4*/ 	.short	0x010a
        /*31f6*/ 	.byte	0x08
	.zero		1


	//   ....[3]....
        /*31f8*/ 	.word	0x00012ee0
        /*31fc*/ 	.word	0x000000ff
        /*3200*/ 	.word	0x00000000
        /*3204*/ 	.short	0x010a
        /*3206*/ 	.byte	0x08
	.zero		1


	//   ....[4]....
        /*3208*/ 	.word	0x00013030
        /*320c*/ 	.word	0x000000ff
        /*3210*/ 	.word	0x0000a000
        /*3214*/ 	.short	0x0108
        /*3216*/ 	.byte	0x0b
	.zero		1


	//   ....[5]....
        /*3218*/ 	.word	0x000130f0
        /*321c*/ 	.word	0x000000ff
        /*3220*/ 	.word	0x0000a008
        /*3224*/ 	.short	0x0108
        /*3226*/ 	.byte	0x0b
	.zero		1


	//   ....[6]....
        /*3228*/ 	.word	0x00029c80
        /*322c*/ 	.word	0x000000ff
        /*3230*/ 	.word	0x00000000
        /*3234*/ 	.short	0x010a
        /*3236*/ 	.byte	0x08
	.zero		1


	//   ....[7]....
        /*3238*/ 	.word	0x00029cb0
        /*323c*/ 	.word	0x000000ff
        /*3240*/ 	.word	0x00000000
        /*3244*/ 	.short	0x010a
        /*3246*/ 	.byte	0x08
	.zero		1


	//----- nvinfo : EIATTR_NUM_MBARRIERS
	.align		4
.L_56:
        /*3248*/ 	.byte	0x03, 0x38
        /*324a*/ 	.short	0x0002


	//----- nvinfo : EIATTR_EXIT_INSTR_OFFSETS
	.align		4
        /*324c*/ 	.byte	0x04, 0x1c
        /*324e*/ 	.short	(.L_58 - .L_57)


	//   ....[0]....
.L_57:
        /*3250*/ 	.word	0x00029c70


	//----- nvinfo : EIATTR_REQNTID
	.align		4
.L_58:
        /*3254*/ 	.byte	0x04, 0x10
        /*3256*/ 	.short	(.L_60 - .L_59)
.L_59:
        /*3258*/ 	.word	0x00000080
        /*325c*/ 	.word	0x00000001
        /*3260*/ 	.word	0x00000001


	//----- nvinfo : EIATTR_CRS_STACK_SIZE
	.align		4
.L_60:
        /*3264*/ 	.byte	0x04, 0x1e
        /*3266*/ 	.short	(.L_62 - .L_61)
.L_61:
        /*3268*/ 	.word	0x00000000


	//----- nvinfo : EIATTR_CBANK_PARAM_SIZE
	.align		4
.L_62:
        /*326c*/ 	.byte	0x03, 0x19
        /*326e*/ 	.short	0x0050


	//----- nvinfo : EIATTR_PARAM_CBANK
	.align		4
        /*3270*/ 	.byte	0x04, 0x0a
        /*3272*/ 	.short	(.L_64 - .L_63)
	.align		4
.L_63:
        /*3274*/ 	.word	index@(.nv.constant0.matmul_kernel)
        /*3278*/ 	.short	0x0380
        /*327a*/ 	.short	0x0050


	//----- nvinfo : EIATTR_SW_WAR
	.align		4
.L_64:
        /*327c*/ 	.byte	0x04, 0x36
        /*327e*/ 	.short	(.L_66 - .L_65)
.L_65:
        /*3280*/ 	.word	0x00000008
.L_66:


//--------------------- .nv.compat                --------------------------
	.section	.nv.compat,"",@"SHT_CUDA_COMPAT_INFO"
	.align	4
        /*0000*/ 	.byte	0x02, 0x02, 0x02, 0x00, 0x02, 0x05, 0x05, 0x00, 0x02, 0x03, 0x00, 0x00, 0x02, 0x06, 0x01, 0x00


//--------------------- .nv.callgraph             --------------------------
	.section	.nv.callgraph,"",@"SHT_CUDA_CALLGRAPH"
	.align	4
	.sectionentsize	8
	.align		4
        /*0000*/ 	.word	0x00000000
	.align		4
        /*0004*/ 	.word	0xffffffff
	.align		4
        /*0008*/ 	.word	0x00000000
	.align		4
        /*000c*/ 	.word	0xfffffffe
	.align		4
        /*0010*/ 	.word	0x00000000
	.align		4
        /*0014*/ 	.word	0xfffffffd
	.align		4
        /*0018*/ 	.word	0x00000000
	.align		4
        /*001c*/ 	.word	0xfffffffc


//--------------------- .text.matmul_kernel       --------------------------
	.section	.text.matmul_kernel,"ax",@progbits
	.align	128
        .global         matmul_kernel
        .type           matmul_kernel,@function
        .size           matmul_kernel,(.L_x_20 - matmul_kernel)
        .other          matmul_kernel,@"STO_CUDA_ENTRY STV_DEFAULT"
matmul_kernel:
.text.matmul_kernel:
[----:B------:R-:W0:Y:S01]  /*0000*/  LDC R1, c[0x0][0x37c] ;  /* 0x0000df00ff017b82 */ /* 0x000e220000000800 */
[----:B------:R-:W1:Y:S01]  /*0010*/  S2R R3, SR_TID.X ;  /* 0x0000000000037919 */ /* 0x000e620000002100 */
[----:B0-----:R-:W-:Y:S01]  /*0020*/  VIADD R1, R1, 0xfffff250 ;  /* 0xfffff25001017836 */ /* 0x001fe20000000000 */
[----:B------:R-:W0:Y:S01]  /*0030*/  LDCU.64 UR24, c[0x0][0x358] ;  /* 0x00006b00ff1877ac */ /* 0x000e220008000a00 */
[----:B-1----:R-:W-:-:S13]  /*0040*/  ISETP.GE.U32.AND P0, PT, R3, 0x20, PT ;  /* 0x000000200300780c */ /* 0x002fda0003f06070 */
[----:B------:R-:W-:Y:S02]  /*0050*/  VOTEU.ANY UP0, P0 ;  /* 0x0000000000ff7886 */ /* 0x000fe40000000100 */
[----:B------:R-:W-:Y:S05]  /*0060*/  BRA.U UP0, `(.L_x_0) ;  /* 0x0000000100b87547 */ /* 0x000fea000b800000 */
[----:B------:R-:W1:Y:S01]  /*0070*/  S2UR UR6, SR_CgaCtaId ;  /* 0x00000000000679c3 */ /* 0x000e620000008800 */
[----:B------:R-:W-:Y:S01]  /*0080*/  NOP ;  /* 0x0000000000007918 */ /* 0x000fe20000000000 */
[----:B------:R-:W-:Y:S02]  /*0090*/  UMOV UR4, 0x40 ;  /* 0x0000004000047882 */ /* 0x000fe40000000000 */
[----:B-1----:R-:W-:-:S09]  /*00a0*/  ULEA UR4, UR6, UR4, 0x18 ;  /* 0x0000000406047291 */ /* 0x002fd2000f8ec0ff */
[----:B------:R-:W1:Y:S01]  /*00b0*/  LDS.U8 R0, [UR4] ;  /* 0x00000004ff007984 */ /* 0x000e620008000000 */
[----:B------:R-:W-:Y:S02]  /*00c0*/  UMOV UR4, 0x400 ;  /* 0x0000040000047882 */ /* 0x000fe40000000000 */
[----:B------:R-:W-:Y:S01]  /*00d0*/  ULEA UR4, UR6, UR4, 0x18 ;  /* 0x0000000406047291 */ /* 0x000fe2000f8ec0ff */
[----:B-1----:R-:W-:-:S13]  /*00e0*/  ISETP.NE.AND P0, PT, R0, RZ, PT ;  /* 0x000000ff0000720c */ /* 0x002fda0003f05270 */
[----:B------:R-:W-:Y:S05]  /*00f0*/  @P0 BRA `(.L_x_1) ;  /* 0x00000000007c0947 */ /* 0x000fea0003800000 */
[----:B------:R-:W-:-:S13]  /*0100*/  ELECT P0, URZ, PT ;  /* 0x0000000000ff782f */ /* 0x000fda0003800000 */
[----:B------:R-:W-:Y:S05]  /*0110*/  @!P0 BRA `(.L_x_2) ;  /* 0x0000000000848947 */ /* 0x000fea0003800000 */
[----:B------:R-:W-:Y:S01]  /*0120*/  UMOV UR5, 0x10 ;  /* 0x0000001000057882 */ /* 0x000fe20000000000 */
[----:B------:R-:W-:Y:S02]  /*0130*/  IMAD.MOV.U32 R7, RZ, RZ, 0x1 ;  /* 0x00000001ff077424 */ /* 0x000fe400078e00ff */
[----:B------:R-:W-:Y:S02]  /*0140*/  IMAD.MOV.U32 R5, RZ, RZ, 0xffff ;  /* 0x0000ffffff057424 */ /* 0x000fe400078e00ff */
[----:B------:R-:W-:Y:S04]  /*0150*/  DEPBAR.LE SB1, 0x36 ;  /* 0x00009d800000791a */ /* 0x000fe80000000000 */
[----:B------:R-:W1:Y:S02]  /*0160*/  UTCATOMSWS.FIND_AND_SET.ALIGN UP1, UR5, UR5 ;  /* 0x00000005000575e3 */ /* 0x000e640008020800 */
[----:B-1----:R-:W-:-:S04]  /*0170*/  PLOP3.LUT P0, PT, PT, PT, UP1, 0x80, 0x8 ;  /* 0x000000000008781c */ /* 0x002fc80003f0f018 */
[----:B------:R-:W-:-:S04]  /*0180*/  SEL R0, RZ, 0xffffffff, !P0 ;  /* 0xffffffffff007807 */ /* 0x000fc80004000000 */
[----:B------:R-:W-:Y:S01]  /*0190*/  ISETP.NE.AND P0, PT, R0, RZ, PT ;  /* 0x000000ff0000720c */ /* 0x000fe20003f05270 */
[----:B------:R-:W-:-:S12]  /*01a0*/  IMAD.U32 R0, RZ, RZ, UR5 ;  /* 0x00000005ff007e24 */ /* 0x000fd8000f8e00ff */
[----:B------:R-:W-:Y:S05]  /*01b0*/  @P0 BRA `(.L_x_3) ;  /* 0x0000000000240947 */ /* 0x000fea0003800000 */
.L_x_4:
[----:B------:R-:W-:Y:S05]  /*01c0*/  NANOSLEEP 0x64 ;  /* 0x000000640000795d */ /* 0x000fea0003800000 */
[----:B------:R-:W-:-:S05]  /*01d0*/  UMOV UR5, 0x10 ;  /* 0x0000001000057882 */ /* 0x000fca0000000000 */
[----:B------:R-:W-:Y:S04]  /*01e0*/  DEPBAR.LE SB1, 0x36 ;  /* 0x00009d800000791a */ /* 0x000fe80000000000 */
[----:B------:R-:W1:Y:S02]  /*01f0*/  UTCATOMSWS.FIND_AND_SET.ALIGN UP1, UR5, UR5 ;  /* 0x00000005000575e3 */ /* 0x000e640008020800 */
[----:B-1----:R-:W-:-:S04]  /*0200*/  PLOP3.LUT P0, PT, PT, PT, UP1, 0x80, 0x8 ;  /* 0x000000000008781c */ /* 0x002fc80003f0f018 */
[----:B------:R-:W-:-:S04]  /*0210*/  SEL R0, RZ, 0xffffffff, !P0 ;  /* 0xffffffffff007807 */ /* 0x000fc80004000000 */
[----:B------:R-:W-:Y:S01]  /*0220*/  ISETP.NE.AND P0, PT, R0, RZ, PT ;  /* 0x000000ff0000720c */ /* 0x000fe20003f05270 */
[----:B------:R-:W-:-:S12]  /*0230*/  IMAD.U32 R0, RZ, RZ, UR5 ;  /* 0x00000005ff007e24 */ /* 0x000fd8000f8e00ff */
[----:B------:R-:W-:Y:S05]  /*0240*/  @!P0 BRA `(.L_x_4) ;  /* 0xfffffffc00dc8947 */ /* 0x000fea000383ffff */
.L_x_3:
[C---:B------:R-:W-:Y:S01]  /*0250*/  VIADD R4, R0.reuse, 0x10 ;  /* 0x0000001000047836 */ /* 0x040fe20000000000 */
[----:B------:R-:W-:Y:S01]  /*0260*/  UMOV UR5, 0x50 ;  /* 0x0000005000057882 */ /* 0x000fe20000000000 */
[----:B------:R-:W-:Y:S01]  /*0270*/  SHF.L.U32 R2, R5, R0, RZ ;  /* 0x0000000005027219 */ /* 0x000fe200000006ff */
[----:B------:R-:W-:Y:S01]  /*0280*/  ULEA UR5, UR6, UR5, 0x18 ;  /* 0x0000000506057291 */ /* 0x000fe2000f8ec0ff */
[----:B------:R-:W-:Y:S01]  /*0290*/  IMAD.SHL.U32 R0, R0, 0x20, RZ ;  /* 0x0000002000007824 */ /* 0x000fe200078e00ff */
[----:B------:R-:W-:-:S04]  /*02a0*/  SHF.L.U32 R5, R7, R4, RZ ;  /* 0x0000000407057219 */ /* 0x000fc800000006ff */
[----:B------:R-:W-:-:S05]  /*02b0*/  LOP3.LUT R2, R5, R2, RZ, 0xfc, !PT ;  /* 0x0000000205027212 */ /* 0x000fca00078efcff */
[----:B------:R1:W-:Y:S04]  /*02c0*/  ATOMS.OR RZ, [UR5], R2 ;  /* 0x00000002ffff798c */ /* 0x0003e8000b000005 */
[----:B------:R1:W-:Y:S01]  /*02d0*/  STS [UR4], R0 ;  /* 0x00000000ff007988 */ /* 0x0003e20008000804 */
[----:B------:R-:W-:Y:S05]  /*02e0*/  BRA `(.L_x_2) ;  /* 0x0000000000107947 */ /* 0x000fea0003800000 */
.L_x_1:
[----:B------:R-:W-:Y:S01]  /*02f0*/  IMAD.MOV.U32 R0, RZ, RZ, -0x1 ;  /* 0xffffffffff007424 */ /* 0x000fe200078e00ff */
[----:B------:R-:W-:-:S04]  /*0300*/  MOV R4, 0x330 ;  /* 0x0000033000047802 */ /* 0x000fc80000000f00 */
[----:B------:R1:W-:Y:S03]  /*0310*/  STS [UR4], R0 ;  /* 0x00000000ff007988 */ /* 0x0003e60008000804 */
[----:B01----:R-:W-:Y:S05]  /*0320*/  CALL.REL.NOINC `($__internal_1_$__cuda_sm10x_tcgen05_guardrail_trap_phase_invalid_during_alloc) ;  /* 0x0000029800787944 */ /* 0x003fea0003c00000 */
.L_x_2:
[----:B------:R-:W-:Y:S05]  /*0330*/  WARPSYNC.ALL ;  /* 0x0000000000007948 */ /* 0x000fea0003800000 */
[----:B------:R-:W-:Y:S01]  /*0340*/  NOP ;  /* 0x0000000000007918 */ /* 0x000fe20000000000 */
.L_x_0:
[----:B------:R-:W2:Y:S01]  /*0350*/  LDC.64 R38, c[0x0][0x398] ;  /* 0x0000e600ff267b82 */ /* 0x000ea20000000a00 */
[----:B------:R-:W3:Y:S01]  /*0360*/  S2R R7, SR_CTAID.X ;  /* 0x0000000000077919 */ /* 0x000ee20000002500 */
[----:B------:R-:W-:Y:S01]  /*0370*/  LOP3.LUT R51, R3, 0x7f, RZ, 0xc0, !PT ;  /* 0x0000007f03337812 */ /* 0x000fe200078ec0ff */
[----:B------:R-:W-:Y:S01]  /*0380*/  UMOV UR11, 0x400 ;  /* 0x00000400000b7882 */ /* 0x000fe20000000000 */
[----:B------:R-:W-:Y:S01]  /*0390*/  PRMT R79, RZ, 0x7610, R79 ;  /* 0x00007610ff4f7816 */ /* 0x000fe2000000004f */
[----:B------:R-:W4:Y:S03]  /*03a0*/  LDCU UR9, c[0x0][0x3a4] ;  /* 0x00007480ff0977ac */ /* 0x000f260008000800 */
[----:B------:R-:W5:Y:S01]  /*03b0*/  S2UR UR5, SR_CgaCtaId ;  /* 0x00000000000579c3 */ /* 0x000f620000008800 */
[----:B------:R-:W1:Y:S01]  /*03c0*/  LDCU.128 UR20, c[0x0][0x380] ;  /* 0x00007000ff1477ac */ /* 0x000e620008000c00 */
[----:B------:R-:W-:-:S06]  /*03d0*/  UMOV UR6, 0x1 ;  /* 0x0000000100067882 */ /* 0x000fcc0000000000 */
[----:B------:R-:W0:Y:S01]  /*03e0*/  LDC.64 R82, c[0x0][0x3a8] ;  /* 0x0000ea00ff527b82 */ /* 0x000e220000000a00 */
[----:B-12---:R-:W-:Y:S01]  /*03f0*/  VIADD R0, R39, 0x1ff ;  /* 0x000001ff27007836 */ /* 0x006fe20000000000 */
[----:B------:R-:W-:-:S06]  /*0400*/  IABS R12, R38 ;  /* 0x00000026000c7213 */ /* 0x000fcc0000000000 */
[----:B------:R-:W-:Y:S01]  /*0410*/  BAR.SYNC.DEFER_BLOCKING 0x0 ;  /* 0x0000000000007b1d */ /* 0x000fe20000010000 */
[----:B------:R-:W-:Y:S02]  /*0420*/  ISETP.NE.AND P6, PT, R38, RZ, PT ;  /* 0x000000ff2600720c */ /* 0x000fe40003fc5270 */
[----:B------:R-:W-:Y:S01]  /*0430*/  SHF.R.S32.HI R5, RZ, 0x1f, R0 ;  /* 0x0000001fff057819 */ /* 0x000fe20000011400 */
[----:B-----5:R-:W-:-:S03]  /*0440*/  ULEA UR11, UR5, UR11, 0x18 ;  /* 0x0000000b050b7291 */ /* 0x020fc6000f8ec0ff */
[----:B------:R-:W-:Y:S02]  /*0450*/  LEA.HI R5, R5, R0, RZ, 0x9 ;  /* 0x0000000005057211 */ /* 0x000fe400078f48ff */
[----:B---3--:R-:W-:Y:S01]  /*0460*/  IABS R8, R7 ;  /* 0x0000000700087213 */ /* 0x008fe20000000000 */
[----:B------:R-:W-:Y:S01]  /*0470*/  UIADD3 UR8, UPT, UPT, UR11, 0xa000, URZ ;  /* 0x0000a0000b087890 */ /* 0x000fe2000fffe0ff */
[----:B------:R-:W-:-:S05]  /*0480*/  SHF.R.S32.HI R5, RZ, 0x9, R5 ;  /* 0x00000009ff057819 */ /* 0x000fca0000011405 */
[----:B------:R-:W-:-:S05]  /*0490*/  IMAD.SHL.U32 R2, R5, 0x4, RZ ;  /* 0x0000000405027824 */ /* 0x000fca00078e00ff */
[-C--:B------:R-:W-:Y:S02]  /*04a0*/  IABS R9, R2.reuse ;  /* 0x0000000200097213 */ /* 0x080fe40000000000 */
[----:B------:R-:W-:Y:S02]  /*04b0*/  IABS R10, R2 ;  /* 0x00000002000a7213 */ /* 0x000fe40000000000 */
[----:B------:R-:W1:Y:S08]  /*04c0*/  I2F.RP R0, R9 ;  /* 0x0000000900007306 */ /* 0x000e700000209400 */
[----:B-1----:R-:W1:Y:S02]  /*04d0*/  MUFU.RCP R0, R0 ;  /* 0x0000000000007308 */ /* 0x002e640000001000 */
[----:B-1----:R-:W-:-:S02]  /*04e0*/  VIADD R4, R0, 0xffffffe ;  /* 0x0ffffffe00047836 */ /* 0x002fc40000000000 */
[----:B------:R-:W-:-:S04]  /*04f0*/  IMAD.MOV R0, RZ, RZ, -R10 ;  /* 0x000000ffff007224 */ /* 0x000fc800078e0a0a */
[----:B------:R1:W2:Y:S02]  /*0500*/  F2I.FTZ.U32.TRUNC.NTZ R5, R4 ;  /* 0x0000000400057305 */ /* 0x0002a4000021f000 */
[----:B-1----:R-:W-:Y:S02]  /*0510*/  IMAD.MOV.U32 R4, RZ, RZ, RZ ;  /* 0x000000ffff047224 */ /* 0x002fe400078e00ff */
[----:B--2---:R-:W-:-:S04]  /*0520*/  IMAD.MOV R6, RZ, RZ, -R5 ;  /* 0x000000ffff067224 */ /* 0x004fc800078e0a05 */
[----:B------:R-:W-:Y:S02]  /*0530*/  IMAD R11, R6, R9, RZ ;  /* 0x00000009060b7224 */ /* 0x000fe400078e02ff */
[----:B------:R-:W-:Y:S02]  /*0540*/  IMAD.MOV.U32 R6, RZ, RZ, R8 ;  /* 0x000000ffff067224 */ /* 0x000fe400078e0008 */
[----:B------:R-:W-:-:S06]  /*0550*/  IMAD.HI.U32 R5, R5, R11, R4 ;  /* 0x0000000b05057227 */ /* 0x000fcc00078e0004 */
[----:B------:R-:W-:-:S04]  /*0560*/  IMAD.HI.U32 R5, R5, R6, RZ ;  /* 0x0000000605057227 */ /* 0x000fc800078e00ff */
[----:B------:R-:W-:-:S05]  /*0570*/  IMAD R0, R5, R0, R6 ;  /* 0x0000000005007224 */ /* 0x000fca00078e0206 */
[----:B------:R-:W-:-:S13]  /*0580*/  ISETP.GT.U32.AND P1, PT, R9, R0, PT ;  /* 0x000000000900720c */ /* 0x000fda0003f24070 */
[----:B------:R-:W-:Y:S02]  /*0590*/  @!P1 IMAD.IADD R0, R0, 0x1, -R9 ;  /* 0x0000000100009824 */ /* 0x000fe400078e0a09 */
[----:B------:R-:W-:Y:S01]  /*05a0*/  @!P1 VIADD R5, R5, 0x1 ;  /* 0x0000000105059836 */ /* 0x000fe20000000000 */
[----:B------:R-:W-:Y:S02]  /*05b0*/  ISETP.NE.AND P1, PT, R2, RZ, PT ;  /* 0x000000ff0200720c */ /* 0x000fe40003f25270 */
[----:B------:R-:W-:Y:S02]  /*05c0*/  ISETP.GE.U32.AND P0, PT, R0, R9, PT ;  /* 0x000000090000720c */ /* 0x000fe40003f06070 */
[----:B------:R-:W-:-:S04]  /*05d0*/  LOP3.LUT R0, R7, R2, RZ, 0x3c, !PT ;  /* 0x0000000207007212 */ /* 0x000fc800078e3cff */
[----:B------:R-:W-:Y:S01]  /*05e0*/  ISETP.GE.AND P2, PT, R0, RZ, PT ;  /* 0x000000ff0000720c */ /* 0x000fe20003f46270 */
[----:B------:R-:W-:-:S06]  /*05f0*/  VIADD R0, R38, 0x7f ;  /* 0x0000007f26007836 */ /* 0x000fcc0000000000 */
[----:B------:R-:W-:-:S04]  /*0600*/  @P0 VIADD R5, R5, 0x1 ;  /* 0x0000000105050836 */ /* 0x000fc80000000000 */
[----:B------:R-:W-:Y:S01]  /*0610*/  IMAD.MOV.U32 R4, RZ, RZ, R5 ;  /* 0x000000ffff047224 */ /* 0x000fe200078e0005 */
[----:B------:R-:W-:-:S03]  /*0620*/  SHF.R.S32.HI R5, RZ, 0x1f, R0 ;  /* 0x0000001fff057819 */ /* 0x000fc60000011400 */
[----:B------:R-:W-:Y:S01]  /*0630*/  @!P2 IMAD.MOV R4, RZ, RZ, -R4 ;  /* 0x000000ffff04a224 */ /* 0x000fe200078e0a04 */
[----:B------:R-:W-:Y:S02]  /*0640*/  @!P1 LOP3.LUT R4, RZ, R2, RZ, 0x33, !PT ;  /* 0x00000002ff049212 */ /* 0x000fe400078e33ff */
[----:B------:R-:W-:-:S03]  /*0650*/  LEA.HI R5, R5, R0, RZ, 0x7 ;  /* 0x0000000005057211 */ /* 0x000fc600078f38ff */
[----:B------:R-:W-:Y:S02]  /*0660*/  IMAD.SHL.U32 R10, R4, 0x4, RZ ;  /* 0x00000004040a7824 */ /* 0x000fe400078e00ff */
[----:B------:R-:W-:-:S03]  /*0670*/  IMAD.MOV R4, RZ, RZ, -R4 ;  /* 0x000000ffff047224 */ /* 0x000fc600078e0a04 */
[----:B------:R-:W-:Y:S01]  /*0680*/  LEA.HI.SX32 R5, R5, -R10, 0x19 ;  /* 0x8000000a05057211 */ /* 0x000fe200078fcaff */
[----:B------:R-:W-:Y:S02]  /*0690*/  IMAD R14, R2, R4, R7 ;  /* 0x00000004020e7224 */ /* 0x000fe400078e0207 */
[----:B------:R-:W-:Y:S01]  /*06a0*/  IMAD.MOV.U32 R4, RZ, RZ, RZ ;  /* 0x000000ffff047224 */ /* 0x000fe200078e00ff */
[----:B------:R-:W-:Y:S02]  /*06b0*/  VIMNMX R13, PT, PT, R5, 0x4, PT ;  /* 0x00000004050d7848 */ /* 0x000fe40003fe0100 */
[----:B------:R-:W-:Y:S02]  /*06c0*/  IABS R11, R14 ;  /* 0x0000000e000b7213 */ /* 0x000fe40000000000 */
[----:B------:R-:W-:-:S04]  /*06d0*/  IABS R9, R13 ;  /* 0x0000000d00097213 */ /* 0x000fc80000000000 */
[----:B------:R-:W1:Y:S08]  /*06e0*/  I2F.RP R0, R9 ;  /* 0x0000000900007306 */ /* 0x000e700000209400 */
[----:B-1----:R-:W1:Y:S02]  /*06f0*/  MUFU.RCP R0, R0 ;  /* 0x0000000000007308 */ /* 0x002e640000001000 */
[----:B-1----:R-:W-:-:S06]  /*0700*/  VIADD R5, R0, 0xffffffe ;  /* 0x0ffffffe00057836 */ /* 0x002fcc0000000000 */
[----:B------:R-:W1:Y:S02]  /*0710*/  F2I.FTZ.U32.TRUNC.NTZ R5, R5 ;  /* 0x0000000500057305 */ /* 0x000e64000021f000 */
[----:B-1----:R-:W-:-:S04]  /*0720*/  IMAD.MOV R6, RZ, RZ, -R5 ;  /* 0x000000ffff067224 */ /* 0x002fc800078e0a05 */
[----:B------:R-:W-:-:S04]  /*0730*/  IMAD.MOV.U32 R2, RZ, RZ, R6 ;  /* 0x000000ffff027224 */ /* 0x000fc800078e0006 */
[----:B------:R-:W-:Y:S01]  /*0740*/  IMAD R7, R2, R9, RZ ;  /* 0x0000000902077224 */ /* 0x000fe200078e02ff */
[----:B------:R-:W-:-:S03]  /*0750*/  IABS R2, R13 ;  /* 0x0000000d00027213 */ /* 0x000fc60000000000 */
[----:B------:R-:W-:Y:S01]  /*0760*/  IMAD.HI.U32 R4, R5, R7, R4 ;  /* 0x0000000705047227 */ /* 0x000fe200078e0004 */
[----:B------:R-:W-:-:S03]  /*0770*/  IABS R5, R39 ;  /* 0x0000002700057213 */ /* 0x000fc60000000000 */
[----:B------:R-:W-:Y:S01]  /*0780*/  IMAD.MOV R0, RZ, RZ, -R2 ;  /* 0x000000ffff007224 */ /* 0x000fe200078e0a02 */
[----:B------:R-:W1:Y:S01]  /*0790*/  I2F.RP R8, R5 ;  /* 0x0000000500087306 */ /* 0x000e620000209400 */
[----:B------:R-:W-:-:S04]  /*07a0*/  IMAD.HI.U32 R4, R4, R11, RZ ;  /* 0x0000000b04047227 */ /* 0x000fc800078e00ff */
[----:B------:R-:W-:-:S03]  /*07b0*/  IMAD R0, R4, R0, R11 ;  /* 0x0000000004007224 */ /* 0x000fc600078e020b */
[----:B------:R-:W2:Y:S02]  /*07c0*/  I2F.RP R2, R12 ;  /* 0x0000000c00027306 */ /* 0x000ea40000209400 */
[----:B------:R-:W-:-:S06]  /*07d0*/  ISETP.GT.U32.AND P1, PT, R9, R0, PT ;  /* 0x000000000900720c */ /* 0x000fcc0003f24070 */
[----:B-1----:R-:W1:Y:S07]  /*07e0*/  MUFU.RCP R8, R8 ;  /* 0x0000000800087308 */ /* 0x002e6e0000001000 */
[----:B------:R-:W-:Y:S01]  /*07f0*/  @!P1 IMAD.IADD R0, R0, 0x1, -R9 ;  /* 0x0000000100009824 */ /* 0x000fe200078e0a09 */
[----:B--2---:R-:W2:Y:S01]  /*0800*/  MUFU.RCP R2, R2 ;  /* 0x0000000200027308 */ /* 0x004ea20000001000 */
[----:B------:R-:W-:Y:S01]  /*0810*/  @!P1 VIADD R4, R4, 0x1 ;  /* 0x0000000104049836 */ /* 0x000fe20000000000 */
[----:B------:R-:W-:-:S02]  /*0820*/  ISETP.NE.AND P1, PT, R13, RZ, PT ;  /* 0x000000ff0d00720c */ /* 0x000fc40003f25270 */
[----:B------:R-:W-:Y:S02]  /*0830*/  ISETP.GE.U32.AND P0, PT, R0, R9, PT ;  /* 0x000000090000720c */ /* 0x000fe40003f06070 */
[----:B------:R-:W-:Y:S01]  /*0840*/  LOP3.LUT R0, R14, R13, RZ, 0x3c, !PT ;  /* 0x0000000d0e007212 */ /* 0x000fe200078e3cff */
[----:B-1----:R-:W-:-:S03]  /*0850*/  VIADD R8, R8, 0xffffffe ;  /* 0x0ffffffe08087836 */ /* 0x002fc60000000000 */
[----:B------:R-:W-:Y:S01]  /*0860*/  ISETP.GE.AND P2, PT, R0, RZ, PT ;  /* 0x000000ff0000720c */ /* 0x000fe20003f46270 */
[----:B------:R-:W1:Y:S06]  /*0870*/  F2I.FTZ.U32.TRUNC.NTZ R11, R8 ;  /* 0x00000008000b7305 */ /* 0x000e6c000021f000 */
[----:B------:R-:W-:Y:S02]  /*0880*/  @P0 VIADD R4, R4, 0x1 ;  /* 0x0000000104040836 */ /* 0x000fe40000000000 */
[----:B--2---:R-:W-:-:S04]  /*0890*/  VIADD R6, R2, 0xffffffe ;  /* 0x0ffffffe02067836 */ /* 0x004fc80000000000 */
[----:B------:R-:W-:Y:S01]  /*08a0*/  @!P2 IMAD.MOV R4, RZ, RZ, -R4 ;  /* 0x000000ffff04a224 */ /* 0x000fe200078e0a04 */
[----:B------:R-:W-:Y:S01]  /*08b0*/  @!P1 LOP3.LUT R4, RZ, R13, RZ, 0x33, !PT ;  /* 0x0000000dff049212 */ /* 0x000fe200078e33ff */
[----:B------:R2:W3:Y:S01]  /*08c0*/  F2I.FTZ.U32.TRUNC.NTZ R7, R6 ;  /* 0x0000000600077305 */ /* 0x0004e2000021f000 */
[----:B-1----:R-:W-:-:S03]  /*08d0*/  IMAD.MOV R2, RZ, RZ, -R11 ;  /* 0x000000ffff027224 */ /* 0x002fc600078e0a0b */
[----:B------:R-:W-:-:S04]  /*08e0*/  IMAD.MOV R0, RZ, RZ, -R4 ;  /* 0x000000ffff007224 */ /* 0x000fc800078e0a04 */
[----:B------:R-:W-:Y:S02]  /*08f0*/  IMAD R0, R13, R0, R14 ;  /* 0x000000000d007224 */ /* 0x000fe400078e020e */
[----:B--2---:R-:W-:Y:S01]  /*0900*/  IMAD.MOV.U32 R6, RZ, RZ, RZ ;  /* 0x000000ffff067224 */ /* 0x004fe200078e00ff */
[----:B------:R-:W1:Y:S01]  /*0910*/  LDS R14, [UR11] ;  /* 0x0000000bff0e7984 */ /* 0x000e620008000800 */
[----:B------:R-:W-:Y:S02]  /*0920*/  IMAD.IADD R0, R10, 0x1, R0 ;  /* 0x000000010a007824 */ /* 0x000fe400078e0200 */
[----:B---3--:R-:W-:Y:S02]  /*0930*/  IMAD.MOV R9, RZ, RZ, -R7 ;  /* 0x000000ffff097224 */ /* 0x008fe400078e0a07 */
[----:B------:R-:W-:Y:S02]  /*0940*/  IMAD R17, R0, 0x80, R51 ;  /* 0x0000008000117824 */ /* 0x000fe400078e0233 */
[----:B------:R-:W-:-:S02]  /*0950*/  IMAD R9, R9, R12, RZ ;  /* 0x0000000c09097224 */ /* 0x000fc400078e02ff */
[----:B------:R-:W-:Y:S01]  /*0960*/  IMAD.MOV.U32 R10, RZ, RZ, RZ ;  /* 0x000000ffff0a7224 */ /* 0x000fe200078e00ff */
[----:B------:R-:W-:Y:S01]  /*0970*/  IABS R0, R17 ;  /* 0x0000001100007213 */ /* 0x000fe20000000000 */
[----:B------:R-:W-:Y:S01]  /*0980*/  IMAD.HI.U32 R6, R7, R9, R6 ;  /* 0x0000000907067227 */ /* 0x000fe200078e0006 */
[--C-:B------:R-:W-:Y:S01]  /*0990*/  SHF.R.U32.HI R7, RZ, 0x5, R3.reuse ;  /* 0x00000005ff077819 */ /* 0x100fe20000011603 */
[----:B------:R2:W-:Y:S01]  /*09a0*/  STL [R1+0x1f0], R17 ;  /* 0x0001f01101007387 */ /* 0x0005e20000100800 */
[----:B------:R-:W-:Y:S01]  /*09b0*/  BAR.SYNC.DEFER_BLOCKING 0x0 ;  /* 0x0000000000007b1d */ /* 0x000fe20000010000 */
[----:B------:R-:W-:Y:S01]  /*09c0*/  IMAD.MOV.U32 R9, RZ, RZ, R0 ;  /* 0x000000ffff097224 */ /* 0x000fe200078e0000 */
[----:B------:R-:W-:Y:S02]  /*09d0*/  SHF.R.U32.HI R0, RZ, 0x5, R3 ;  /* 0x00000005ff007819 */ /* 0x000fe40000011603 */
[----:B------:R-:W-:Y:S01]  /*09e0*/  SGXT.U32 R7, R7, 0x2 ;  /* 0x000000020707781a */ /* 0x000fe20000000000 */
[----:B------:R-:W-:Y:S01]  /*09f0*/  IMAD.HI.U32 R6, R6, R9, RZ ;  /* 0x0000000906067227 */ /* 0x000fe200078e00ff */
[----:B------:R-:W-:-:S02]  /*0a00*/  R2UR UR7, R0 ;  /* 0x00000000000772ca */ /* 0x000fc400000e0000 */
[----:B------:R-:W-:Y:S01]  /*0a10*/  ISETP.GE.AND P1, PT, R17, RZ, PT ;  /* 0x000000ff1100720c */ /* 0x000fe20003f26270 */
[----:B------:R-:W-:Y:S02]  /*0a20*/  IMAD.MOV R6, RZ, RZ, -R6 ;  /* 0x000000ffff067224 */ /* 0x000fe400078e0a06 */
[----:B------:R-:W-:Y:S02]  /*0a30*/  IMAD.SHL.U32 R0, R4, 0x200, RZ ;  /* 0x0000020004007824 */ /* 0x000fe400078e00ff */
[----:B------:R-:W-:Y:S02]  /*0a40*/  IMAD R9, R12, R6, R9 ;  /* 0x000000060c097224 */ /* 0x000fe400078e0209 */
[----:B------:R-:W-:Y:S01]  /*0a50*/  IMAD.MOV.U32 R4, RZ, RZ, R2 ;  /* 0x000000ffff047224 */ /* 0x000fe200078e0002 */
[----:B------:R-:W-:Y:S01]  /*0a60*/  LOP3.LUT R7, R0, R7, RZ, 0xfc, !PT ;  /* 0x0000000700077212 */ /* 0x000fe200078efcff */
[----:B------:R-:W3:Y:S01]  /*0a70*/  LDC R2, c[0x0][0x3a0] ;  /* 0x0000e800ff027b82 */ /* 0x000ee20000000800 */
[----:B------:R-:W-:Y:S01]  /*0a80*/  ISETP.GT.U32.AND P0, PT, R12, R9, PT ;  /* 0x000000090c00720c */ /* 0x000fe20003f04070 */
[----:B------:R-:W-:Y:S01]  /*0a90*/  VIADD R8, R0, UR7 ;  /* 0x0000000700087c36 */ /* 0x000fe20008000000 */
[----:B------:R-:W-:Y:S01]  /*0aa0*/  USHF.L.U32 UR4, UR7, 0x15, URZ ;  /* 0x0000001507047899 */ /* 0x000fe200080006ff */
[----:B------:R-:W-:Y:S01]  /*0ab0*/  IMAD R13, R4, R5, RZ ;  /* 0x00000005040d7224 */ /* 0x000fe200078e02ff */
[----:B------:R-:W-:Y:S01]  /*0ac0*/  IABS R4, R7 ;  /* 0x0000000700047213 */ /* 0x000fe20000000000 */
[----:B------:R-:W-:Y:S01]  /*0ad0*/  VIADD R16, R8, 0x1fc ;  /* 0x000001fc08107836 */ /* 0x000fe20000000000 */
[----:B-1----:R-:W-:Y:S01]  /*0ae0*/  R2UR UR10, R14 ;  /* 0x000000000e0a72ca */ /* 0x002fe200000e0000 */
[----:B------:R-:W-:Y:S01]  /*0af0*/  IMAD.HI.U32 R6, R11, R13, R10 ;  /* 0x0000000d0b067227 */ /* 0x000fe200078e000a */
[----:B------:R-:W-:-:S02]  /*0b00*/  ULOP3.LUT UR4, UR4, 0x600000, URZ, 0xc0, !UPT ;  /* 0x0060000004047892 */ /* 0x000fc4000f8ec0ff */
[----:B------:R-:W-:Y:S01]  /*0b10*/  IABS R15, R16 ;  /* 0x00000010000f7213 */ /* 0x000fe20000000000 */
[----:B------:R-:W-:Y:S01]  /*0b20*/  IMAD.MOV.U32 R11, RZ, RZ, R4 ;  /* 0x000000ffff0b7224 */ /* 0x000fe200078e0004 */
[----:B------:R-:W-:Y:S01]  /*0b30*/  ISETP.GE.AND P2, PT, R16, RZ, PT ;  /* 0x000000ff1000720c */ /* 0x000fe20003f46270 */
[----:B------:R-:W-:Y:S02]  /*0b40*/  @!P0 IMAD.IADD R9, R9, 0x1, -R12 ;  /* 0x0000000109098824 */ /* 0x000fe400078e0a0c */
[----:B------:R-:W-:-:S03]  /*0b50*/  IMAD.HI.U32 R10, R6, R15, RZ ;  /* 0x0000000f060a7227 */ /* 0x000fc600078e00ff */
[----:B------:R-:W-:Y:S01]  /*0b60*/  ISETP.GT.U32.AND P0, PT, R12, R9, PT ;  /* 0x000000090c00720c */ /* 0x000fe20003f04070 */
[----:B------:R-:W-:Y:S01]  /*0b70*/  IMAD.MOV R10, RZ, RZ, -R10 ;  /* 0x000000ffff0a7224 */ /* 0x000fe200078e0a0a */
[----:B------:R-:W-:Y:S01]  /*0b80*/  UIADD3 UR12, UPT, UPT, UR10, UR4, URZ ;  /* 0x000000040a0c7290 */ /* 0x000fe2000fffe0ff */
[----:B------:R-:W-:-:S04]  /*0b90*/  IMAD.HI.U32 R4, R6, R11, RZ ;  /* 0x0000000b06047227 */ /* 0x000fc800078e00ff */
[----:B------:R-:W-:Y:S02]  /*0ba0*/  IMAD R15, R5, R10, R15 ;  /* 0x0000000a050f7224 */ /* 0x000fe400078e020f */
[----:B---3--:R-:W-:Y:S02]  /*0bb0*/  VIADD R10, R2, 0xfffffffe ;  /* 0xfffffffe020a7836 */ /* 0x008fe40000000000 */
[----:B------:R-:W-:Y:S02]  /*0bc0*/  IMAD.MOV R4, RZ, RZ, -R4 ;  /* 0x000000ffff047224 */ /* 0x000fe400078e0a04 */
[----:B------:R-:W-:Y:S01]  /*0bd0*/  @!P0 IMAD.IADD R9, R9, 0x1, -R12 ;  /* 0x0000000109098824 */ /* 0x000fe200078e0a0c */
[----:B------:R-:W-:Y:S01]  /*0be0*/  ISETP.GE.U32.AND P3, PT, R10, 0x7fffffdf, PT ;  /* 0x7fffffdf0a00780c */ /* 0x000fe20003f66070 */
[----:B------:R-:W-:Y:S02]  /*0bf0*/  VIADD R13, R2, 0xffffffff ;  /* 0xffffffff020d7836 */ /* 0x000fe40000000000 */
[----:B------:R-:W-:-:S02]  /*0c00*/  IMAD R4, R5, R4, R11 ;  /* 0x0000000405047224 */ /* 0x000fc400078e020b */
[C---:B------:R-:W-:Y:S01]  /*0c10*/  VIADD R11, R2.reuse, 0xfffffffd ;  /* 0xfffffffd020b7836 */ /* 0x040fe20000000000 */
[----:B------:R-:W-:Y:S01]  /*0c20*/  ISETP.GE.U32.AND P0, PT, R13, 0x7fffffe0, PT ;  /* 0x7fffffe00d00780c */ /* 0x000fe20003f06070 */
[C---:B------:R-:W-:Y:S02]  /*0c30*/  VIADD R12, R2.reuse, 0xfffffffc ;  /* 0xfffffffc020c7836 */ /* 0x040fe40000000000 */
[----:B------:R-:W-:Y:S01]  /*0c40*/  IMAD.MOV.U32 R10, RZ, RZ, R9 ;  /* 0x000000ffff0a7224 */ /* 0x000fe200078e0009 */
[----:B------:R-:W-:Y:S01]  /*0c50*/  ISETP.GE.U32.AND P5, PT, R11, 0x7fffffde, PT ;  /* 0x7fffffde0b00780c */ /* 0x000fe20003fa6070 */
[----:B------:R-:W-:Y:S01]  /*0c60*/  VIADD R13, R2, 0xfffffffb ;  /* 0xfffffffb020d7836 */ /* 0x000fe20000000000 */
[----:B------:R-:W-:Y:S01]  /*0c70*/  ISETP.GE.U32.AND P4, PT, R12, 0x7fffffdd, PT ;  /* 0x7fffffdd0c00780c */ /* 0x000fe20003f86070 */
[----:B------:R-:W-:Y:S01]  /*0c80*/  @!P1 IMAD.MOV R10, RZ, RZ, -R10 ;  /* 0x000000ffff0a9224 */ /* 0x000fe200078e0a0a */
[----:B------:R-:W-:Y:S02]  /*0c90*/  ISETP.NE.U32.AND P1, PT, R51, RZ, PT ;  /* 0x000000ff3300720c */ /* 0x000fe40003f25070 */
[----:B------:R-:W-:Y:S01]  /*0ca0*/  @!P6 LOP3.LUT R10, RZ, R38, RZ, 0x33, !PT ;  /* 0x00000026ff0ae212 */ /* 0x000fe200078e33ff */
[----:B0-2-4-:R-:W-:Y:S10]  /*0cb0*/  BRA.U UP0, `(.L_x_5) ;  /* 0x0000000100187547 */ /* 0x015ff4000b800000 */
[----:B------:R-:W-:Y:S01]  /*0cc0*/  ELECT P6, URZ, PT ;  /* 0x0000000000ff782f */ /* 0x000fe200038c0000 */
[----:B------:R-:W-:Y:S01]  /*0cd0*/  IMAD.MOV.U32 R9, RZ, RZ, 0x1 ;  /* 0x00000001ff097424 */ /* 0x000fe200078e00ff */
[----:B------:R-:W-:Y:S01]  /*0ce0*/  UMOV UR4, 0x40 ;  /* 0x0000004000047882 */ /* 0x000fe20000000000 */
[----:B------:R-:W-:Y:S01]  /*0cf0*/  UVIRTCOUNT.DEALLOC.SMPOOL 0x80 ;  /* 0x000000800000784c */ /* 0x000fe20000000000 */
[----:B------:R-:W-:-:S09]  /*0d00*/  ULEA UR4, UR5, UR4, 0x18 ;  /* 0x0000000405047291 */ /* 0x000fd2000f8ec0ff */
[----:B------:R0:W-:Y:S03]  /*0d10*/  @P6 STS.U8 [UR4], R9 ;  /* 0x00000009ff006988 */ /* 0x0001e60008000004 */
.L_x_5:
[----:B------:R-:W-:Y:S01]  /*0d20*/  STTM.x64 tmem[UR12], RZ ;  /* 0x000000ff000079ed */ /* 0x000fe2000834000c */
[----:B------:R-:W-:Y:S01]  /*0d30*/  STTM.x64 tmem[UR12+0x40], RZ ;  /* 0x000040ff000079ed */ /* 0x000fe2000834000c */
[----:B------:R-:W-:Y:S01]  /*0d40*/  STTM.x64 tmem[UR12+0x80], RZ ;  /* 0x000080ff000079ed */ /* 0x000fe2000834000c */
[----:B------:R-:W-:Y:S01]  /*0d50*/  STTM.x64 tmem[UR12+0xc0], RZ ;  /* 0x0000c0ff000079ed */ /* 0x000fe2000834000c */
[----:B------:R-:W-:Y:S01]  /*0d60*/  STTM.x64 tmem[UR12+0x100], RZ ;  /* 0x000100ff000079ed */ /* 0x000fe2000834000c */
[----:B------:R-:W-:Y:S01]  /*0d70*/  STTM.x64 tmem[UR12+0x140], RZ ;  /* 0x000140ff000079ed */ /* 0x000fe2000834000c */
[----:B------:R-:W-:Y:S01]  /*0d80*/  STTM.x64 tmem[UR12+0x180], RZ ;  /* 0x000180ff000079ed */ /* 0x000fe2000834000c */
[----:B------:R-:W-:Y:S01]  /*0d90*/  STTM.x64 tmem[UR12+0x1c0], RZ ;  /* 0x0001c0ff000079ed */ /* 0x000fe2000834000c */
[----:B------:R-:W1:Y:S02]  /*0da0*/  FENCE.VIEW.ASYNC.T ;  /* 0x00000000000073c6 */ /* 0x000e640000000200 */
[----:B-1----:R-:W-:Y:S01]  /*0db0*/  VOTEU.ALL UP1, P1 ;  /* 0x0000000000ff7886 */ /* 0x002fe20000820000 */
[----:B------:R-:W-:Y:S01]  /*0dc0*/  VOTEU.ALL UP2, P1 ;  /* 0x0000000000ff7886 */ /* 0x000fe20000840000 */
[----:B------:R-:W-:-:S02]  /*0dd0*/  IMAD R10, R10, UR9, RZ ;  /* 0x000000090a0a7c24 */ /* 0x000fc4000f8e02ff */
[----:B------:R-:W-:Y:S01]  /*0de0*/  IMAD.SHL.U32 R14, R82, 0x2, RZ ;  /* 0x00000002520e7824 */ /* 0x000fe200078e00ff */
[----:B------:R-:W-:-:S04]  /*0df0*/  @!UP1 UIADD3 UR4, UPT, UPT, -UR6, 0x100000, URZ ;  /* 0x0010000006049890 */ /* 0x000fc8000fffe1ff */
[----:B------:R-:W-:Y:S02]  /*0e00*/  @!UP1 USHF.L.U32 UR5, UR4, 0xb, URZ ;  /* 0x0000000b04059899 */ /* 0x000fe400080006ff */
[----:B------:R-:W-:Y:S01]  /*0e10*/  @!UP1 USHF.L.U32 UR4, UR4, 0x1, URZ ;  /* 0x0000000104049899 */ /* 0x000fe200080006ff */
[----:B------:R-:W-:Y:S01]  /*0e20*/  BAR.SYNC.DEFER_BLOCKING 0x0 ;  /* 0x0000000000007b1d */ /* 0x000fe20000010000 */
[----:B0-----:R-:W-:Y:S02]  /*0e30*/  SHF.R.S32.HI R9, RZ, 0x1f, R10 ;  /* 0x0000001fff097819 */ /* 0x001fe4000001140a */
[----:B------:R-:W-:Y:S02]  /*0e40*/  PRMT R113, RZ, 0x7610, R113 ;  /* 0x00007610ff717816 */ /* 0x000fe40000000071 */
[----:B------:R-:W-:Y:S02]  /*0e50*/  PRMT R112, RZ, 0x7610, R112 ;  /* 0x00007610ff707816 */ /* 0x000fe40000000070 */
[----:B------:R-:W-:Y:S01]  /*0e60*/  PRMT R111, RZ, 0x7610, R111 ;  /* 0x00007610ff6f7816 */ /* 0x000fe2000000006f */
[----:B------:R0:W-:Y:S01]  /*0e70*/  STL [R1+0x150], R10 ;  /* 0x0001500a01007387 */ /* 0x0001e20000100800 */
[----:B------:R-:W-:-:S02]  /*0e80*/  VIADD R20, R2, 0xffffffe5 ;  /* 0xffffffe502147836 */ /* 0x000fc40000000000 */
[C---:B------:R-:W-:Y:S01]  /*0e90*/  VIADD R22, R2.reuse, 0xffffffe6 ;  /* 0xffffffe602167836 */ /* 0x040fe20000000000 */
[----:B------:R1:W-:Y:S01]  /*0ea0*/  STL [R1+0x1f4], R9 ;  /* 0x0001f40901007387 */ /* 0x0003e20000100800 */
[C---:B------:R-:W-:Y:S02]  /*0eb0*/  VIADD R52, R2.reuse, 0xffffffe0 ;  /* 0xffffffe002347836 */ /* 0x040fe40000000000 */
[C---:B------:R-:W-:Y:S02]  /*0ec0*/  VIADD R23, R2.reuse, 0xffffffe2 ;  /* 0xffffffe202177836 */ /* 0x040fe40000000000 */
[----:B------:R-:W-:Y:S01]  /*0ed0*/  VIADD R24, R2, 0xffffffe3 ;  /* 0xffffffe302187836 */ /* 0x000fe20000000000 */
[----:B0-----:R-:W-:Y:S01]  /*0ee0*/  IADD3 R10, P6, PT, R10, UR20, RZ ;  /* 0x000000140a0a7c10 */ /* 0x001fe2000ffde0ff */
[----:B------:R-:W-:Y:S02]  /*0ef0*/  VIADD R25, R2, 0xffffffe7 ;  /* 0xffffffe702197836 */ /* 0x000fe40000000000 */
[----:B------:R-:W-:Y:S01]  /*0f00*/  IMAD.SHL.U32 R28, R82, 0x4, RZ ;  /* 0x00000004521c7824 */ /* 0x000fe200078e00ff */
[----:B------:R-:W-:Y:S01]  /*0f10*/  IADD3.X R11, PT, PT, R9, UR21, RZ, P6, !PT ;  /* 0x00000015090b7c10 */ /* 0x000fe2000b7fe4ff */
[----:B------:R-:W0:Y:S01]  /*0f20*/  LDCU UR9, c[0x0][0x3b0] ;  /* 0x00007600ff0977ac */ /* 0x000e220008000800 */
[----:B------:R-:W2:Y:S02]  /*0f30*/  FENCE.VIEW.ASYNC.S ;  /* 0x00000000000073c6 */ /* 0x000ea40000000000 */
[----:B--2---:R2:W3:Y:S02]  /*0f40*/  @!UP2 SYNCS.EXCH.64 URZ, [UR8], UR4 ;  /* 0x0000000408ffa5b2 */ /* 0x0044e40008000100 */
[----:B---3--:R-:W-:Y:S01]  /*0f50*/  BAR.SYNC.DEFER_BLOCKING 0x0 ;  /* 0x0000000000007b1d */ /* 0x008fe20000010000 */
[----:B-1----:R-:W-:-:S02]  /*0f60*/  SHF.R.S32.HI R9, RZ, 0x1f, R82 ;  /* 0x0000001fff097819 */ /* 0x002fc40000011452 */
[----:B------:R-:W-:Y:S02]  /*0f70*/  IADD3 R12, P6, PT, R10, R82, RZ ;  /* 0x000000520a0c7210 */ /* 0x000fe40007fde0ff */
[----:B------:R-:W-:Y:S01]  /*0f80*/  SHF.R.S32.HI R18, RZ, 0x1f, R14 ;  /* 0x0000001fff127819 */ /* 0x000fe2000001140e */
[----:B------:R1:W-:Y:S04]  /*0f90*/  STL [R1+0x1d0], R9 ;  /* 0x0001d00901007387 */ /* 0x0003e80000100800 */
[----:B------:R3:W-:Y:S04]  /*0fa0*/  STL [R1+0x1cc], R14 ;  /* 0x0001cc0e01007387 */ /* 0x0007e80000100800 */
[----:B------:R4:W-:Y:S04]  /*0fb0*/  STL [R1+0x26c], R18 ;  /* 0x00026c1201007387 */ /* 0x0009e80000100800 */
[----:B------:R-:W5:Y:S01]  /*0fc0*/  @!P0 LDG.E.U8 R79, desc[UR24][R10.64] ;  /* 0x000000180a4f8981 */ /* 0x000f62000c1e1100 */
[----:B------:R-:W-:Y:S01]  /*0fd0*/  ISETP.GE.U32.AND P0, PT, R13, 0x7fffffdc, PT ;  /* 0x7fffffdc0d00780c */ /* 0x000fe20003f06070 */
[----:B------:R-:W-:Y:S01]  /*0fe0*/  IMAD.X R13, R9, 0x1, R11, P6 ;  /* 0x00000001090d7824 */ /* 0x000fe200030e060b */
[----:B------:R-:W-:Y:S01]  /*0ff0*/  IADD3 R16, P6, PT, R14, R10, RZ ;  /* 0x0000000a0e107210 */ /* 0x000fe20007fde0ff */
[----:B-1----:R-:W-:-:S02]  /*1000*/  VIADD R9, R2, 0xfffffffa ;  /* 0xfffffffa02097836 */ /* 0x002fc40000000000 */
[----:B---3--:R-:W-:Y:S01]  /*1010*/  IMAD R14, R82, 0x3, RZ ;  /* 0x00000003520e7824 */ /* 0x008fe200078e02ff */
[----:B------:R1:W3:Y:S01]  /*1020*/  @!P3 LDG.E.U8 R113, desc[UR24][R12.64] ;  /* 0x000000180c71b981 */ /* 0x0002e2000c1e1100 */
[----:B------:R-:W-:Y:S01]  /*1030*/  IMAD.X R17, R18, 0x1, R11, P6 ;  /* 0x0000000112117824 */ /* 0x000fe200030e060b */
[----:B------:R-:W-:Y:S01]  /*1040*/  ISETP.GE.U32.AND P3, PT, R9, 0x7fffffdb, PT ;  /* 0x7fffffdb0900780c */ /* 0x000fe20003f66070 */
[----:B------:R-:W-:Y:S01]  /*1050*/  VIADD R9, R2, 0xfffffff9 ;  /* 0xfffffff902097836 */ /* 0x000fe20000000000 */
[----:B----4-:R-:W-:Y:S01]  /*1060*/  IADD3 R18, P6, PT, R14, R10, RZ ;  /* 0x0000000a0e127210 */ /* 0x010fe20007fde0ff */
[----:B------:R4:W-:Y:S04]  /*1070*/  STL [R1+0x1c8], R14 ;  /* 0x0001c80e01007387 */ /* 0x0009e80000100800 */
[----:B------:R0:W2:Y:S01]  /*1080*/  @!P5 LDG.E.U8 R112, desc[UR24][R16.64] ;  /* 0x000000181070d981 */ /* 0x0000a2000c1e1100 */
[----:B-1----:R-:W-:-:S02]  /*1090*/  SHF.R.S32.HI R12, RZ, 0x1f, R14 ;  /* 0x0000001fff0c7819 */ /* 0x002fc4000001140e */
[----:B------:R-:W-:Y:S01]  /*10a0*/  ISETP.GE.U32.AND P5, PT, R9, 0x7fffffda, PT ;  /* 0x7fffffda0900780c */ /* 0x000fe20003fa6070 */
[C---:B------:R-:W-:Y:S02]  /*10b0*/  VIADD R9, R2.reuse, 0xffffffed ;  /* 0xffffffed02097836 */ /* 0x040fe40000000000 */
[----:B----4-:R-:W-:Y:S02]  /*10c0*/  VIADD R14, R2, 0xffffffec ;  /* 0xffffffec020e7836 */ /* 0x010fe40000000000 */
[----:B------:R-:W-:Y:S01]  /*10d0*/  IMAD.X R19, R12, 0x1, R11, P6 ;  /* 0x000000010c137824 */ /* 0x000fe200030e060b */
[----:B------:R1:W-:Y:S02]  /*10e0*/  STL [R1+0x268], R12 ;  /* 0x0002680c01007387 */ /* 0x0003e40000100800 */
[----:B------:R-:W-:Y:S02]  /*10f0*/  ISETP.GE.U32.AND P6, PT, R14, 0x7fffffcd, PT ;  /* 0x7fffffcd0e00780c */ /* 0x000fe40003fc6070 */
[----:B------:R4:W2:Y:S01]  /*1100*/  @!P4 LDG.E.U8 R111, desc[UR24][R18.64] ;  /* 0x00000018126fc981 */ /* 0x0008a2000c1e1100 */
[----:B------:R-:W-:Y:S01]  /*1110*/  ISETP.GE.U32.AND P4, PT, R9, 0x7fffffce, PT ;  /* 0x7fffffce0900780c */ /* 0x000fe20003f86070 */
[----:B------:R-:W-:-:S02]  /*1120*/  VIADD R9, R2, 0xffffffef ;  /* 0xffffffef02097836 */ /* 0x000fc40000000000 */
[----:B-1----:R-:W-:Y:S01]  /*1130*/  VIADD R12, R2, 0xffffffee ;  /* 0xffffffee020c7836 */ /* 0x002fe20000000000 */
[----:B------:R-:W-:Y:S02]  /*1140*/  SEL R14, RZ, 0x1, P6 ;  /* 0x00000001ff0e7807 */ /* 0x000fe40003000000 */
[----:B0-----:R-:W-:Y:S02]  /*1150*/  SEL R17, RZ, 0x1fffe, P4 ;  /* 0x0001fffeff117807 */ /* 0x001fe40002000000 */
[----:B------:R-:W-:Y:S01]  /*1160*/  ISETP.GE.U32.AND P6, PT, R12, 0x7fffffcf, PT ;  /* 0x7fffffcf0c00780c */ /* 0x000fe20003fc6070 */
[C---:B------:R-:W-:Y:S01]  /*1170*/  VIADD R12, R2.reuse, 0xffffffe8 ;  /* 0xffffffe8020c7836 */ /* 0x040fe20000000000 */
[----:B------:R-:W-:Y:S01]  /*1180*/  ISETP.GE.U32.AND P4, PT, R9, 0x7fffffd0, PT ;  /* 0x7fffffd00900780c */ /* 0x000fe20003f86070 */
[C---:B------:R-:W-:Y:S01]  /*1190*/  VIADD R9, R2.reuse, 0xffffffe9 ;  /* 0xffffffe902097836 */ /* 0x040fe20000000000 */
[----:B------:R-:W-:Y:S01]  /*11a0*/  SEL R13, RZ, 0x4, P6 ;  /* 0x00000004ff0d7807 */ /* 0x000fe20003000000 */
[----:B------:R-:W-:Y:S01]  /*11b0*/  VIADD R16, R2, 0xffffffea ;  /* 0xffffffea02107836 */ /* 0x000fe20000000000 */
[----:B------:R-:W-:-:S02]  /*11c0*/  ISETP.GE.U32.AND P6, PT, R12, 0x7fffffc9, PT ;  /* 0x7fffffc90c00780c */ /* 0x000fc40003fc6070 */
[----:B------:R-:W-:Y:S02]  /*11d0*/  SEL R12, RZ, 0x7fff8, P4 ;  /* 0x0007fff8ff0c7807 */ /* 0x000fe40002000000 */
[----:B------:R-:W-:Y:S01]  /*11e0*/  ISETP.GE.U32.AND P4, PT, R9, 0x7fffffca, PT ;  /* 0x7fffffca0900780c */ /* 0x000fe20003f86070 */
[----:B------:R-:W-:Y:S01]  /*11f0*/  VIADD R9, R2, 0xffffffeb ;  /* 0xffffffeb02097836 */ /* 0x000fe20000000000 */
[----:B----4-:R-:W-:Y:S02]  /*1200*/  SEL R18, RZ, 0x1, P6 ;  /* 0x00000001ff127807 */ /* 0x010fe40003000000 */
[----:B------:R-:W-:Y:S01]  /*1210*/  ISETP.GE.U32.AND P6, PT, R16, 0x7fffffcb, PT ;  /* 0x7fffffcb1000780c */ /* 0x000fe20003fc6070 */
[----:B------:R-:W-:Y:S01]  /*1220*/  VIADD R16, R2, 0xffffffe4 ;  /* 0xffffffe402107836 */ /* 0x000fe20000000000 */
[----:B------:R-:W-:Y:S02]  /*1230*/  SEL R19, RZ, 0x1fffe, P4 ;  /* 0x0001fffeff137807 */ /* 0x000fe40002000000 */
[----:B------:R-:W-:-:S02]  /*1240*/  ISETP.GE.U32.AND P4, PT, R9, 0x7fffffcc, PT ;  /* 0x7fffffcc0900780c */ /* 0x000fc40003f86070 */
[----:B------:R-:W-:Y:S02]  /*1250*/  SEL R9, RZ, 0x4, P6 ;  /* 0x00000004ff097807 */ /* 0x000fe40003000000 */
[----:B------:R-:W-:Y:S02]  /*1260*/  ISETP.GE.U32.AND P6, PT, R16, 0x7fffffc5, PT ;  /* 0x7fffffc51000780c */ /* 0x000fe40003fc6070 */
[----:B------:R-:W-:Y:S02]  /*1270*/  SEL R16, RZ, 0x7fff8, P4 ;  /* 0x0007fff8ff107807 */ /* 0x000fe40002000000 */
[----:B------:R-:W-:Y:S01]  /*1280*/  ISETP.GE.U32.AND P4, PT, R20, 0x7fffffc6, PT ;  /* 0x7fffffc61400780c */ /* 0x000fe20003f86070 */
[----:B------:R-:W-:Y:S01]  /*1290*/  VIADD R20, R2, 0xffffffe1 ;  /* 0xffffffe102147836 */ /* 0x000fe20000000000 */
[----:B------:R-:W-:Y:S02]  /*12a0*/  SEL R21, RZ, 0x1, P6 ;  /* 0x00000001ff157807 */ /* 0x000fe40003000000 */
[----:B------:R-:W-:-:S02]  /*12b0*/  ISETP.GE.U32.AND P6, PT, R22, 0x7fffffc7, PT ;  /* 0x7fffffc71600780c */ /* 0x000fc40003fc6070 */
[----:B------:R-:W-:Y:S02]  /*12c0*/  SEL R22, RZ, 0x1fffe, P4 ;  /* 0x0001fffeff167807 */ /* 0x000fe40002000000 */
[----:B------:R-:W-:-:S04]  /*12d0*/  ISETP.GE.U32.AND P4, PT, R20, 0x7fffffc2, PT ;  /* 0x7fffffc21400780c */ /* 0x000fc80003f86070 */
[----:B------:R-:W-:Y:S02]  /*12e0*/  SEL R26, RZ, 0x1fffe, P4 ;  /* 0x0001fffeff1a7807 */ /* 0x000fe40002000000 */
[----:B------:R-:W-:Y:S01]  /*12f0*/  ISETP.GE.U32.AND P4, PT, R52, 0x7fffffc1, PT ;  /* 0x7fffffc13400780c */ /* 0x000fe20003f86070 */
[----:B------:R-:W-:Y:S01]  /*1300*/  IMAD.IADD R14, R14, 0x1, R17 ;  /* 0x000000010e0e7824 */ /* 0x000fe200078e0211 */
[----:B------:R-:W-:Y:S02]  /*1310*/  SEL R20, RZ, 0x4, P6 ;  /* 0x00000004ff147807 */ /* 0x000fe40003000000 */
[----:B------:R-:W-:Y:S02]  /*1320*/  ISETP.GE.U32.AND P6, PT, R23, 0x7fffffc3, PT ;  /* 0x7fffffc31700780c */ /* 0x000fe40003fc6070 */
[----:B------:R-:W-:Y:S02]  /*1330*/  SEL R17, RZ, 0x1, P4 ;  /* 0x00000001ff117807 */ /* 0x000fe40002000000 */
[----:B------:R-:W-:-:S02]  /*1340*/  SEL R23, RZ, 0x4, P6 ;  /* 0x00000004ff177807 */ /* 0x000fc40003000000 */
[----:B------:R-:W-:Y:S01]  /*1350*/  ISETP.GE.U32.AND P6, PT, R24, 0x7fffffc4, PT ;  /* 0x7fffffc41800780c */ /* 0x000fe20003fc6070 */
[----:B------:R-:W-:Y:S01]  /*1360*/  IMAD.IADD R17, R17, 0x1, R26 ;  /* 0x0000000111117824 */ /* 0x000fe200078e021a */
[----:B------:R-:W-:Y:S01]  /*1370*/  LOP3.LUT R14, R14, 0x3, RZ, 0xc0, !PT ;  /* 0x000000030e0e7812 */ /* 0x000fe200078ec0ff */
[----:B------:R-:W-:Y:S01]  /*1380*/  IMAD.IADD R18, R18, 0x1, R19 ;  /* 0x0000000112127824 */ /* 0x000fe200078e0213 */
[----:B------:R-:W-:Y:S01]  /*1390*/  SEL R24, RZ, 0x7fff8, P6 ;  /* 0x0007fff8ff187807 */ /* 0x000fe20003000000 */
[----:B------:R-:W-:Y:S01]  /*13a0*/  IMAD.IADD R21, R21, 0x1, R22 ;  /* 0x0000000115157824 */ /* 0x000fe200078e0216 */
[----:B------:R-:W-:Y:S02]  /*13b0*/  ISETP.GE.U32.AND P6, PT, R25, 0x7fffffc8, PT ;  /* 0x7fffffc81900780c */ /* 0x000fe40003fc6070 */
[----:B------:R-:W-:Y:S02]  /*13c0*/  LOP3.LUT R17, R17, 0x3, RZ, 0xc0, !PT ;  /* 0x0000000311117812 */ /* 0x000fe400078ec0ff */
[----:B------:R-:W-:-:S02]  /*13d0*/  IADD3 R14, PT, PT, R14, R12, R13 ;  /* 0x0000000c0e0e7210 */ /* 0x000fc40007ffe00d */
[----:B------:R-:W-:Y:S02]  /*13e0*/  LOP3.LUT R18, R18, 0x3, RZ, 0xc0, !PT ;  /* 0x0000000312127812 */ /* 0x000fe400078ec0ff */
[----:B------:R-:W-:Y:S02]  /*13f0*/  SEL R13, RZ, 0x7fff8, P6 ;  /* 0x0007fff8ff0d7807 */ /* 0x000fe40003000000 */
[----:B------:R-:W-:Y:S02]  /*1400*/  IADD3 R17, PT, PT, R17, R24, R23 ;  /* 0x0000001811117210 */ /* 0x000fe40007ffe017 */
[----:B------:R-:W-:Y:S02]  /*1410*/  LOP3.LUT R21, R21, 0x3, RZ, 0xc0, !PT ;  /* 0x0000000315157812 */ /* 0x000fe400078ec0ff */
[----:B------:R-:W-:Y:S02]  /*1420*/  SHF.R.S32.HI R27, RZ, 0x1f, R28 ;  /* 0x0000001fff1b7819 */ /* 0x000fe4000001141c */
[----:B------:R-:W-:-:S02]  /*1430*/  IADD3 R12, P6, PT, R28, R10, RZ ;  /* 0x0000000a1c0c7210 */ /* 0x000fc40007fde0ff */
[----:B------:R-:W-:Y:S01]  /*1440*/  IADD3 R9, PT, PT, R18, R16, R9 ;  /* 0x0000001012097210 */ /* 0x000fe20007ffe009 */
[----:B------:R-:W-:Y:S01]  /*1450*/  IMAD R16, R82, 0x5, RZ ;  /* 0x0000000552107824 */ /* 0x000fe200078e02ff */
[----:B------:R-:W-:Y:S01]  /*1460*/  IADD3 R20, PT, PT, R21, R13, R20 ;  /* 0x0000000d15147210 */ /* 0x000fe20007ffe014 */
[----:B------:R-:W-:Y:S01]  /*1470*/  IMAD.X R13, R27, 0x1, R11, P6 ;  /* 0x000000011b0d7824 */ /* 0x000fe200030e060b */
[----:B------:R-:W-:Y:S02]  /*1480*/  LOP3.LUT R17, R17, 0xf, RZ, 0xc0, !PT ;  /* 0x0000000f11117812 */ /* 0x000fe400078ec0ff */
[----:B------:R-:W-:Y:S01]  /*1490*/  PRMT R110, RZ, 0x7610, R110 ;  /* 0x00007610ff6e7816 */ /* 0x000fe2000000006e */
[----:B------:R-:W-:Y:S01]  /*14a0*/  STL [R1+0x1c4], R28 ;  /* 0x0001c41c01007387 */ /* 0x000fe20000100800 */
[----:B------:R-:W-:Y:S01]  /*14b0*/  SHF.R.S32.HI R18, RZ, 0x1f, R16 ;  /* 0x0000001fff127819 */ /* 0x000fe20000011410 */
[----:B------:R-:W-:Y:S02]  /*14c0*/  IMAD R17, R20, 0x10, R17 ;  /* 0x0000001014117824 */ /* 0x000fe400078e0211 */
[----:B------:R-:W-:Y:S01]  /*14d0*/  STL [R1+0x264], R27 ;  /* 0x0002641b01007387 */ /* 0x000fe20000100800 */
[----:B------:R-:W-:-:S03]  /*14e0*/  IMAD.SHL.U32 R9, R9, 0x100, RZ ;  /* 0x0000010009097824 */ /* 0x000fc600078e00ff */
[----:B------:R0:W-:Y:S04]  /*14f0*/  STL [R1+0x1c0], R16 ;  /* 0x0001c01001007387 */ /* 0x0001e80000100800 */
[----:B------:R1:W4:Y:S01]  /*1500*/  @!P0 LDG.E.U8 R110, desc[UR24][R12.64] ;  /* 0x000000180c6e8981 */ /* 0x000322000c1e1100 */
[----:B------:R-:W-:Y:S02]  /*1510*/  LOP3.LUT R19, R17, 0xff, RZ, 0xc0, !PT ;  /* 0x000000ff11137812 */ /* 0x000fe400078ec0ff */
[----:B0-----:R-:W-:Y:S01]  /*1520*/  IADD3 R16, P6, PT, R16, R10, RZ ;  /* 0x0000000a10107210 */ /* 0x001fe20007fde0ff */
[----:B-1----:R-:W-:Y:S01]  /*1530*/  IMAD R12, R82, 0x6, RZ ;  /* 0x00000006520c7824 */ /* 0x002fe200078e02ff */
[----:B------:R-:W-:Y:S01]  /*1540*/  LOP3.LUT R9, R9, 0xf00, RZ, 0xe2, !PT ;  /* 0x00000f0009097812 */ /* 0x000fe200078ee2ff */
[----:B------:R0:W-:Y:S02]  /*1550*/  STL [R1+0x260], R18 ;  /* 0x0002601201007387 */ /* 0x0001e40000100800 */
[----:B------:R-:W-:Y:S01]  /*1560*/  IMAD.X R17, R18, 0x1, R11, P6 ;  /* 0x0000000112117824 */ /* 0x000fe200030e060b */
[----:B------:R-:W-:Y:S01]  /*1570*/  PRMT R109, RZ, 0x7610, R109 ;  /* 0x00007610ff6d7816 */ /* 0x000fe2000000006d */
[----:B------:R1:W-:Y:S01]  /*1580*/  STL [R1+0x1bc], R12 ;  /* 0x0001bc0c01007387 */ /* 0x0003e20000100800 */
[----:B------:R-:W-:Y:S01]  /*1590*/  IMAD R14, R14, 0x1000, R9 ;  /* 0x000010000e0e7824 */ /* 0x000fe200078e0209 */
[----:B0-----:R-:W-:-:S03]  /*15a0*/  SHF.R.S32.HI R18, RZ, 0x1f, R12 ;  /* 0x0000001fff127819 */ /* 0x001fc6000001140c */
[----:B------:R0:W2:Y:S01]  /*15b0*/  @!P3 LDG.E.U8 R109, desc[UR24][R16.64] ;  /* 0x00000018106db981 */ /* 0x0000a2000c1e1100 */
[----:B-1----:R-:W-:Y:S01]  /*15c0*/  IADD3 R12, P6, PT, R12, R10, RZ ;  /* 0x0000000a0c0c7210 */ /* 0x002fe20007fde0ff */
[----:B------:R-:W-:Y:S01]  /*15d0*/  VIADD R9, R2, 0xfffffff8 ;  /* 0xfffffff802097836 */ /* 0x000fe20000000000 */
[----:B------:R-:W-:Y:S01]  /*15e0*/  PRMT R108, RZ, 0x7610, R108 ;  /* 0x00007610ff6c7816 */ /* 0x000fe2000000006c */
[----:B------:R-:W-:Y:S02]  /*15f0*/  IMAD.IADD R14, R14, 0x1, R19 ;  /* 0x000000010e0e7824 */ /* 0x000fe400078e0213 */
[----:B------:R-:W-:Y:S02]  /*1600*/  IMAD.X R13, R18, 0x1, R11, P6 ;  /* 0x00000001120d7824 */ /* 0x000fe400030e060b */
[----:B0-----:R-:W-:Y:S01]  /*1610*/  IMAD R17, R82, 0x7, RZ ;  /* 0x0000000752117824 */ /* 0x001fe200078e02ff */
[----:B------:R-:W-:Y:S01]  /*1620*/  ISETP.GE.U32.AND P0, PT, R9, 0x7fffffd9, PT ;  /* 0x7fffffd90900780c */ /* 0x000fe20003f06070 */
[----:B------:R0:W-:Y:S01]  /*1630*/  STL [R1+0x25c], R18 ;  /* 0x00025c1201007387 */ /* 0x0001e20000100800 */
[----:B------:R-:W-:-:S02]  /*1640*/  VIADD R9, R2, 0xfffffff7 ;  /* 0xfffffff702097836 */ /* 0x000fc40000000000 */
[----:B------:R-:W-:Y:S01]  /*1650*/  SHF.R.S32.HI R16, RZ, 0x1f, R17 ;  /* 0x0000001fff107819 */ /* 0x000fe20000011411 */
[----:B------:R1:W2:Y:S01]  /*1660*/  @!P5 LDG.E.U8 R108, desc[UR24][R12.64] ;  /* 0x000000180c6cd981 */ /* 0x0002a2000c1e1100 */
[----:B------:R-:W-:Y:S02]  /*1670*/  LOP3.LUT R14, R14, 0xffff, RZ, 0xc0, !PT ;  /* 0x0000ffff0e0e7812 */ /* 0x000fe400078ec0ff */
[----:B0-----:R-:W-:Y:S01]  /*1680*/  IADD3 R18, P6, PT, R17, R10, RZ ;  /* 0x0000000a11127210 */ /* 0x001fe20007fde0ff */
[----:B------:R-:W-:Y:S01]  /*1690*/  STL [R1+0x1b8], R17 ;  /* 0x0001b81101007387 */ /* 0x000fe20000100800 */
[----:B-1----:R-:W-:Y:S01]  /*16a0*/  IMAD.SHL.U32 R12, R82, 0x8, RZ ;  /* 0x00000008520c7824 */ /* 0x002fe200078e00ff */
[----:B------:R-:W-:Y:S02]  /*16b0*/  ISETP.GE.U32.AND P3, PT, R9, 0x7fffffd8, PT ;  /* 0x7fffffd80900780c */ /* 0x000fe40003f66070 */
[----:B------:R0:W-:Y:S01]  /*16c0*/  STL [R1+0x258], R16 ;  /* 0x0002581001007387 */ /* 0x0001e20000100800 */
[----:B------:R-:W-:Y:S01]  /*16d0*/  IMAD.X R19, R16, 0x1, R11, P6 ;  /* 0x0000000110137824 */ /* 0x000fe200030e060b */
[----:B------:R-:W-:Y:S01]  /*16e0*/  SHF.R.U32.HI R9, RZ, 0xf, R14 ;  /* 0x0000000fff097819 */ /* 0x000fe2000001160e */
[----:B------:R-:W-:Y:S01]  /*16f0*/  IMAD.SHL.U32 R13, R82, 0x10, RZ ;  /* 0x00000010520d7824 */ /* 0x000fe200078e00ff */
[----:B------:R-:W-:Y:S01]  /*1700*/  SHF.R.S32.HI R20, RZ, 0x1f, R12 ;  /* 0x0000001fff147819 */ /* 0x000fe2000001140c */
[----:B------:R1:W-:Y:S01]  /*1710*/  STL [R1+0x1b4], R12 ;  /* 0x0001b40c01007387 */ /* 0x0003e20000100800 */
[----:B------:R-:W-:-:S02]  /*1720*/  LOP3.LUT P5, RZ, R9, 0x1, RZ, 0xc0, !PT ;  /* 0x0000000109ff7812 */ /* 0x000fc400078ac0ff */
[-C--:B0-----:R-:W-:Y:S01]  /*1730*/  IADD3 R16, P6, PT, R12, R10.reuse, RZ ;  /* 0x0000000a0c107210 */ /* 0x081fe20007fde0ff */
[----:B------:R-:W-:Y:S04]  /*1740*/  STL [R1+0x194], R13 ;  /* 0x0001940d01007387 */ /* 0x000fe80000100800 */
[----:B------:R0:W-:Y:S01]  /*1750*/  STL [R1+0x254], R20 ;  /* 0x0002541401007387 */ /* 0x0001e20000100800 */
[----:B------:R-:W-:Y:S01]  /*1760*/  IMAD.X R17, R20, 0x1, R11, P6 ;  /* 0x0000000114117824 */ /* 0x000fe200030e060b */
[----:B-1----:R-:W-:Y:S02]  /*1770*/  SHF.R.S32.HI R12, RZ, 0x1f, R13 ;  /* 0x0000001fff0c7819 */ /* 0x002fe4000001140d */
[----:B------:R-:W-:Y:S01]  /*1780*/  PRMT R107, RZ, 0x7610, R107 ;  /* 0x00007610ff6b7816 */ /* 0x000fe2000000006b */
[----:B------:R-:W-:Y:S01]  /*1790*/  VIADD R9, R2, 0xfffffff6 ;  /* 0xfffffff602097836 */ /* 0x000fe20000000000 */
[----:B0-----:R-:W-:Y:S01]  /*17a0*/  IADD3 R20, P6, PT, R13, R10, RZ ;  /* 0x0000000a0d147210 */ /* 0x001fe20007fde0ff */
[----:B------:R0:W-:Y:S01]  /*17b0*/  STL [R1+0x234], R12 ;  /* 0x0002340c01007387 */ /* 0x0001e20000100800 */
[----:B------:R-:W-:-:S02]  /*17c0*/  PRMT R77, RZ, 0x7610, R77 ;  /* 0x00007610ff4d7816 */ /* 0x000fc4000000004d */
[----:B------:R-:W-:Y:S01]  /*17d0*/  PRMT R78, RZ, 0x7610, R78 ;  /* 0x00007610ff4e7816 */ /* 0x000fe2000000004e */
[----:B------:R-:W-:Y:S01]  /*17e0*/  IMAD.X R21, R12, 0x1, R11, P6 ;  /* 0x000000010c157824 */ /* 0x000fe200030e060b */
[----:B------:R1:W2:Y:S01]  /*17f0*/  @!P0 LDG.E.U8 R107, desc[UR24][R18.64] ;  /* 0x00000018126b8981 */ /* 0x0002a2000c1e1100 */
[----:B------:R-:W-:-:S03]  /*1800*/  ISETP.GE.U32.AND P0, PT, R9, 0x7fffffd7, PT ;  /* 0x7fffffd70900780c */ /* 0x000fc60003f06070 */
[----:B------:R1:W2:Y:S01]  /*1810*/  @!P3 LDG.E.U8 R78, desc[UR24][R16.64] ;  /* 0x00000018104eb981 */ /* 0x0002a2000c1e1100 */
[----:B0-----:R-:W-:Y:S02]  /*1820*/  IMAD R12, R82, 0x9, RZ ;  /* 0x00000009520c7824 */ /* 0x001fe400078e02ff */
[----:B------:R-:W-:Y:S01]  /*1830*/  VIADD R9, R2, 0xfffffff5 ;  /* 0xfffffff502097836 */ /* 0x000fe20000000000 */
[----:B------:R-:W2:Y:S02]  /*1840*/  @P5 LDG.E.U8 R77, desc[UR24][R20.64] ;  /* 0x00000018144d5981 */ /* 0x000ea4000c1e1100 */
[----:B-1----:R-:W-:Y:S02]  /*1850*/  SHF.R.S32.HI R18, RZ, 0x1f, R12 ;  /* 0x0000001fff127819 */ /* 0x002fe4000001140c */
[----:B------:R0:W-:Y:S01]  /*1860*/  STL [R1+0x1b0], R12 ;  /* 0x0001b00c01007387 */ /* 0x0001e20000100800 */
[----:B------:R-:W-:Y:S01]  /*1870*/  IMAD R16, R82, 0x18, RZ ;  /* 0x0000001852107824 */ /* 0x000fe200078e02ff */
[----:B------:R-:W-:-:S02]  /*1880*/  ISETP.GE.U32.AND P3, PT, R9, 0x7fffffd6, PT ;  /* 0x7fffffd60900780c */ /* 0x000fc40003f66070 */
[----:B------:R1:W-:Y:S01]  /*1890*/  STL [R1+0x250], R18 ;  /* 0x0002501201007387 */ /* 0x0003e20000100800 */
[----:B------:R-:W-:Y:S02]  /*18a0*/  PRMT R106, RZ, 0x7610, R106 ;  /* 0x00007610ff6a7816 */ /* 0x000fe4000000006a */
[-C--:B0-----:R-:W-:Y:S01]  /*18b0*/  IADD3 R12, P5, PT, R12, R10.reuse, RZ ;  /* 0x0000000a0c0c7210 */ /* 0x081fe20007fbe0ff */
[----:B------:R0:W-:Y:S01]  /*18c0*/  STL [R1+0x174], R16 ;  /* 0x0001741001007387 */ /* 0x0001e20000100800 */
[----:B------:R-:W-:Y:S02]  /*18d0*/  SHF.R.U32.HI R9, RZ, 0x7, R14 ;  /* 0x00000007ff097819 */ /* 0x000fe4000001160e */
[----:B------:R-:W-:Y:S01]  /*18e0*/  SHF.R.S32.HI R17, RZ, 0x1f, R16 ;  /* 0x0000001fff117819 */ /* 0x000fe20000011410 */
[----:B------:R-:W-:Y:S01]  /*18f0*/  IMAD.X R13, R18, 0x1, R11, P5 ;  /* 0x00000001120d7824 */ /* 0x000fe200028e060b */
[----:B-1----:R-:W-:Y:S02]  /*1900*/  IADD3 R18, P5, PT, R16, R10, RZ ;  /* 0x0000000a10127210 */ /* 0x002fe40007fbe0ff */
[----:B------:R-:W-:Y:S01]  /*1910*/  LOP3.LUT P6, RZ, R9, 0x1, RZ, 0xc0, !PT ;  /* 0x0000000109ff7812 */ /* 0x000fe200078cc0ff */
[----:B------:R-:W-:Y:S01]  /*1920*/  STL [R1+0x214], R17 ;  /* 0x0002141101007387 */ /* 0x000fe20000100800 */
[----:B0-----:R-:W-:-:S03]  /*1930*/  IMAD R16, R82, 0xa, RZ ;  /* 0x0000000a52107824 */ /* 0x001fc600078e02ff */
[----:B------:R0:W2:Y:S04]  /*1940*/  @!P0 LDG.E.U8 R106, desc[UR24][R12.64] ;  /* 0x000000180c6a8981 */ /* 0x0000a8000c1e1100 */
[----:B------:R1:W-:Y:S01]  /*1950*/  STL [R1+0x1ac], R16 ;  /* 0x0001ac1001007387 */ /* 0x0003e20000100800 */
[----:B------:R-:W-:Y:S01]  /*1960*/  VIADD R9, R2, 0xfffffff4 ;  /* 0xfffffff402097836 */ /* 0x000fe20000000000 */
[----:B0-----:R-:W-:Y:S02]  /*1970*/  SHF.R.S32.HI R12, RZ, 0x1f, R16 ;  /* 0x0000001fff0c7819 */ /* 0x001fe40000011410 */
[----:B-1----:R-:W-:Y:S01]  /*1980*/  IADD3 R16, P0, PT, R16, R10, RZ ;  /* 0x0000000a10107210 */ /* 0x002fe20007f1e0ff */
[--C-:B------:R-:W-:Y:S01]  /*1990*/  IMAD.X R19, R17, 0x1, R11.reuse, P5 ;  /* 0x0000000111137824 */ /* 0x100fe200028e060b */
[----:B------:R-:W-:Y:S01]  /*19a0*/  PRMT R76, RZ, 0x7610, R76 ;  /* 0x00007610ff4c7816 */ /* 0x000fe2000000004c */
[----:B------:R0:W-:Y:S02]  /*19b0*/  STL [R1+0x24c], R12 ;  /* 0x00024c0c01007387 */ /* 0x0001e40000100800 */
[----:B------:R-:W-:Y:S01]  /*19c0*/  IMAD.X R17, R12, 0x1, R11, P0 ;  /* 0x000000010c117824 */ /* 0x000fe200000e060b */
[----:B------:R-:W-:Y:S01]  /*19d0*/  ISETP.GE.U32.AND P5, PT, R9, 0x7fffffd5, PT ;  /* 0x7fffffd50900780c */ /* 0x000fe20003fa6070 */
[----:B------:R-:W-:Y:S01]  /*19e0*/  VIADD R9, R2, 0xfffffff3 ;  /* 0xfffffff302097836 */ /* 0x000fe20000000000 */
[----:B------:R1:W2:Y:S01]  /*19f0*/  @P6 LDG.E.U8 R76, desc[UR24][R18.64] ;  /* 0x00000018124c6981 */ /* 0x0002a2000c1e1100 */
[----:B------:R-:W-:Y:S01]  /*1a00*/  PRMT R105, RZ, 0x7610, R105 ;  /* 0x00007610ff697816 */ /* 0x000fe20000000069 */
[----:B0-----:R-:W-:-:S02]  /*1a10*/  IMAD R12, R82, 0xb, RZ ;  /* 0x0000000b520c7824 */ /* 0x001fc400078e02ff */
[----:B------:R-:W-:-:S03]  /*1a20*/  ISETP.GE.U32.AND P0, PT, R9, 0x7fffffd4, PT ;  /* 0x7fffffd40900780c */ /* 0x000fc60003f06070 */
[----:B------:R0:W2:Y:S01]  /*1a30*/  @!P3 LDG.E.U8 R105, desc[UR24][R16.64] ;  /* 0x000000181069b981 */ /* 0x0000a2000c1e1100 */
[----:B-1----:R-:W-:-:S03]  /*1a40*/  SHF.R.S32.HI R19, RZ, 0x1f, R12 ;  /* 0x0000001fff137819 */ /* 0x002fc6000001140c */
[----:B------:R1:W-:Y:S01]  /*1a50*/  STL [R1+0x1a8], R12 ;  /* 0x0001a80c01007387 */ /* 0x0003e20000100800 */
[----:B------:R-:W-:Y:S02]  /*1a60*/  IMAD R18, R82, 0xc, RZ ;  /* 0x0000000c52127824 */ /* 0x000fe400078e02ff */
[----:B------:R-:W-:Y:S01]  /*1a70*/  VIADD R9, R2, 0xfffffff2 ;  /* 0xfffffff202097836 */ /* 0x000fe20000000000 */
[----:B------:R-:W-:Y:S01]  /*1a80*/  STL [R1+0x248], R19 ;  /* 0x0002481301007387 */ /* 0x000fe20000100800 */
[----:B-1----:R-:W-:-:S03]  /*1a90*/  IADD3 R12, P6, PT, R12, R10, RZ ;  /* 0x0000000a0c0c7210 */ /* 0x002fc60007fde0ff */
[----:B------:R1:W-:Y:S01]  /*1aa0*/  STL [R1+0x1a4], R18 ;  /* 0x0001a41201007387 */ /* 0x0003e20000100800 */
[----:B0-----:R-:W-:Y:S01]  /*1ab0*/  SHF.R.S32.HI R17, RZ, 0x1f, R18 ;  /* 0x0000001fff117819 */ /* 0x001fe20000011412 */
[----:B------:R-:W-:Y:S02]  /*1ac0*/  IMAD R16, R82, 0xd, RZ ;  /* 0x0000000d52107824 */ /* 0x000fe400078e02ff */
[--C-:B------:R-:W-:Y:S01]  /*1ad0*/  IMAD.X R13, R19, 0x1, R11.reuse, P6 ;  /* 0x00000001130d7824 */ /* 0x100fe200030e060b */
[----:B------:R-:W-:Y:S02]  /*1ae0*/  ISETP.GE.U32.AND P3, PT, R9, 0x7fffffd3, PT ;  /* 0x7fffffd30900780c */ /* 0x000fe40003f66070 */
[----:B-1----:R-:W-:Y:S01]  /*1af0*/  IADD3 R18, P6, PT, R18, R10, RZ ;  /* 0x0000000a12127210 */ /* 0x002fe20007fde0ff */
[----:B------:R0:W-:Y:S01]  /*1b00*/  STL [R1+0x1a0], R16 ;  /* 0x0001a01001007387 */ /* 0x0001e20000100800 */
[----:B------:R-:W-:Y:S02]  /*1b10*/  PRMT R104, RZ, 0x7610, R104 ;  /* 0x00007610ff687816 */ /* 0x000fe40000000068 */
[----:B------:R-:W-:Y:S01]  /*1b20*/  SHF.R.S32.HI R20, RZ, 0x1f, R16 ;  /* 0x0000001fff147819 */ /* 0x000fe20000011410 */
[----:B------:R-:W-:Y:S01]  /*1b30*/  IMAD.X R19, R17, 0x1, R11, P6 ;  /* 0x0000000111137824 */ /* 0x000fe200030e060b */
[----:B------:R1:W-:Y:S01]  /*1b40*/  STL [R1+0x244], R17 ;  /* 0x0002441101007387 */ /* 0x0003e20000100800 */
[----:B------:R-:W-:Y:S01]  /*1b50*/  PRMT R102, RZ, 0x7610, R102 ;  /* 0x00007610ff667816 */ /* 0x000fe20000000066 */
[----:B------:R-:W-:-:S02]  /*1b60*/  VIADD R9, R2, 0xfffffff1 ;  /* 0xfffffff102097836 */ /* 0x000fc40000000000 */
[----:B------:R3:W2:Y:S01]  /*1b70*/  @!P5 LDG.E.U8 R104, desc[UR24][R12.64] ;  /* 0x000000180c68d981 */ /* 0x0006a2000c1e1100 */
[----:B0-----:R-:W-:-:S05]  /*1b80*/  IADD3 R16, P6, PT, R16, R10, RZ ;  /* 0x0000000a10107210 */ /* 0x001fca0007fde0ff */
[----:B-1----:R-:W-:Y:S02]  /*1b90*/  IMAD.X R17, R20, 0x1, R11, P6 ;  /* 0x0000000114117824 */ /* 0x002fe400030e060b */
[----:B---3--:R-:W-:Y:S01]  /*1ba0*/  IMAD R12, R82, 0xe, RZ ;  /* 0x0000000e520c7824 */ /* 0x008fe200078e02ff */
[----:B------:R-:W-:Y:S01]  /*1bb0*/  PRMT R103, RZ, 0x7610, R103 ;  /* 0x00007610ff677816 */ /* 0x000fe20000000067 */
[----:B------:R0:W-:Y:S01]  /*1bc0*/  STL [R1+0x240], R20 ;  /* 0x0002401401007387 */ /* 0x0001e20000100800 */
[----:B------:R-:W-:Y:S01]  /*1bd0*/  ISETP.GE.U32.AND P5, PT, R9, 0x7fffffd2, PT ;  /* 0x7fffffd20900780c */ /* 0x000fe20003fa6070 */
[----:B------:R-:W-:Y:S02]  /*1be0*/  VIADD R9, R2, 0xfffffff0 ;  /* 0xfffffff002097836 */ /* 0x000fe40000000000 */
[----:B------:R1:W3:Y:S04]  /*1bf0*/  @!P3 LDG.E.U8 R102, desc[UR24][R16.64] ;  /* 0x000000181066b981 */ /* 0x0002e8000c1e1100 */
[----:B------:R5:W-:Y:S01]  /*1c00*/  STL [R1+0x19c], R12 ;  /* 0x00019c0c01007387 */ /* 0x000be20000100800 */
[----:B0-----:R-:W-:-:S03]  /*1c10*/  SHF.R.S32.HI R20, RZ, 0x1f, R12 ;  /* 0x0000001fff147819 */ /* 0x001fc6000001140c */
[----:B------:R0:W2:Y:S01]  /*1c20*/  @!P0 LDG.E.U8 R103, desc[UR24][R18.64] ;  /* 0x0000001812678981 */ /* 0x0000a2000c1e1100 */
[----:B-1----:R-:W-:Y:S01]  /*1c30*/  IMAD R16, R82, 0xf, RZ ;  /* 0x0000000f52107824 */ /* 0x002fe200078e02ff */
[----:B-----5:R-:W-:Y:S02]  /*1c40*/  IADD3 R12, P6, PT, R12, R10, RZ ;  /* 0x0000000a0c0c7210 */ /* 0x020fe40007fde0ff */
[----:B------:R-:W-:Y:S01]  /*1c50*/  STL [R1+0x23c], R20 ;  /* 0x00023c1401007387 */ /* 0x000fe20000100800 */
[----:B------:R-:W-:Y:S02]  /*1c60*/  ISETP.GE.U32.AND P0, PT, R9, 0x7fffffd1, PT ;  /* 0x7fffffd10900780c */ /* 0x000fe40003f06070 */
[----:B0-----:R-:W-:Y:S01]  /*1c70*/  SHF.R.S32.HI R19, RZ, 0x1f, R16 ;  /* 0x0000001fff137819 */ /* 0x001fe20000011410 */
[----:B------:R-:W-:Y:S01]  /*1c80*/  IMAD.X R13, R20, 0x1, R11, P6 ;  /* 0x00000001140d7824 */ /* 0x000fe200030e060b */
[----:B------:R0:W-:Y:S01]  /*1c90*/  STL [R1+0x198], R16 ;  /* 0x0001981001007387 */ /* 0x0001e20000100800 */
[----:B------:R-:W-:Y:S01]  /*1ca0*/  SHF.R.U32.HI R9, RZ, 0xe, R14 ;  /* 0x0000000eff097819 */ /* 0x000fe2000001160e */
[----:B------:R-:W-:Y:S01]  /*1cb0*/  IMAD R18, R82, 0x11, RZ ;  /* 0x0000001152127824 */ /* 0x000fe200078e02ff */
[----:B------:R-:W-:-:S02]  /*1cc0*/  PRMT R101, RZ, 0x7610, R101 ;  /* 0x00007610ff657816 */ /* 0x000fc40000000065 */
[----:B------:R-:W-:Y:S02]  /*1cd0*/  LOP3.LUT P3, RZ, R9, 0x1, RZ, 0xc0, !PT ;  /* 0x0000000109ff7812 */ /* 0x000fe4000786c0ff */
[-C--:B0-----:R-:W-:Y:S01]  /*1ce0*/  IADD3 R16, P6, PT, R16, R10.reuse, RZ ;  /* 0x0000000a10107210 */ /* 0x081fe20007fde0ff */
[----:B------:R0:W-:Y:S01]  /*1cf0*/  STL [R1+0x190], R18 ;  /* 0x0001901201007387 */ /* 0x0001e20000100800 */
[----:B------:R-:W-:Y:S02]  /*1d00*/  SHF.R.S32.HI R20, RZ, 0x1f, R18 ;  /* 0x0000001fff147819 */ /* 0x000fe40000011412 */
[----:B------:R-:W-:Y:S01]  /*1d10*/  PRMT R100, RZ, 0x7610, R100 ;  /* 0x00007610ff647816 */ /* 0x000fe20000000064 */
[----:B------:R-:W-:Y:S01]  /*1d20*/  IMAD.X R17, R19, 0x1, R11, P6 ;  /* 0x0000000113117824 */ /* 0x000fe200030e060b */
[----:B------:R1:W5:Y:S01]  /*1d30*/  @!P5 LDG.E.U8 R101, desc[UR24][R12.64] ;  /* 0x000000180c65d981 */ /* 0x000362000c1e1100 */
[----:B------:R-:W-:Y:S02]  /*1d40*/  SHF.R.U32.HI R9, RZ, 0xd, R14 ;  /* 0x0000000dff097819 */ /* 0x000fe4000001160e */
[----:B------:R-:W-:Y:S01]  /*1d50*/  PRMT R99, RZ, 0x7610, R99 ;  /* 0x00007610ff637816 */ /* 0x000fe20000000063 */
[----:B------:R1:W-:Y:S01]  /*1d60*/  STL [R1+0x238], R19 ;  /* 0x0002381301007387 */ /* 0x0003e20000100800 */
[----:B0-----:R-:W-:-:S03]  /*1d70*/  IADD3 R18, P6, PT, R18, R10, RZ ;  /* 0x0000000a12127210 */ /* 0x001fc60007fde0ff */
[----:B------:R0:W2:Y:S01]  /*1d80*/  @!P0 LDG.E.U8 R100, desc[UR24][R16.64] ;  /* 0x0000001810648981 */ /* 0x0000a2000c1e1100 */
[----:B-1----:R-:W-:Y:S01]  /*1d90*/  IMAD R12, R82, 0x12, RZ ;  /* 0x00000012520c7824 */ /* 0x002fe200078e02ff */
[----:B------:R-:W-:Y:S02]  /*1da0*/  LOP3.LUT P5, RZ, R9, 0x1, RZ, 0xc0, !PT ;  /* 0x0000000109ff7812 */ /* 0x000fe400078ac0ff */
[----:B------:R1:W-:Y:S01]  /*1db0*/  STL [R1+0x230], R20 ;  /* 0x0002301401007387 */ /* 0x0003e20000100800 */
[----:B------:R-:W-:-:S03]  /*1dc0*/  IMAD.X R19, R20, 0x1, R11, P6 ;  /* 0x0000000114137824 */ /* 0x000fc600030e060b */
[----:B------:R1:W-:Y:S01]  /*1dd0*/  STL [R1+0x18c], R12 ;  /* 0x00018c0c01007387 */ /* 0x0003e20000100800 */
[----:B------:R-:W-:Y:S01]  /*1de0*/  SHF.R.U32.HI R9, RZ, 0xc, R14 ;  /* 0x0000000cff097819 */ /* 0x000fe2000001160e */
[----:B0-----:R-:W-:Y:S02]  /*1df0*/  IMAD R16, R82, 0x13, RZ ;  /* 0x0000001352107824 */ /* 0x001fe400078e02ff */
[----:B------:R0:W2:Y:S01]  /*1e00*/  @P3 LDG.E.U8 R99, desc[UR24][R18.64] ;  /* 0x0000001812633981 */ /* 0x0000a2000c1e1100 */
[----:B-1----:R-:W-:Y:S02]  /*1e10*/  SHF.R.S32.HI R20, RZ, 0x1f, R12 ;  /* 0x0000001fff147819 */ /* 0x002fe4000001140c */
[----:B------:R-:W-:-:S03]  /*1e20*/  IADD3 R12, P6, PT, R12, R10, RZ ;  /* 0x0000000a0c0c7210 */ /* 0x000fc60007fde0ff */
[----:B------:R-:W-:Y:S01]  /*1e30*/  STL [R1+0x22c], R20 ;  /* 0x00022c1401007387 */ /* 0x000fe20000100800 */
[----:B------:R-:W-:Y:S02]  /*1e40*/  LOP3.LUT P0, RZ, R9, 0x1, RZ, 0xc0, !PT ;  /* 0x0000000109ff7812 */ /* 0x000fe4000780c0ff */
[----:B0-----:R-:W-:Y:S01]  /*1e50*/  SHF.R.S32.HI R19, RZ, 0x1f, R16 ;  /* 0x0000001fff137819 */ /* 0x001fe20000011410 */
[----:B------:R-:W-:Y:S01]  /*1e60*/  IMAD.X R13, R20, 0x1, R11, P6 ;  /* 0x00000001140d7824 */ /* 0x000fe200030e060b */
[----:B------:R0:W-:Y:S01]  /*1e70*/  STL [R1+0x188], R16 ;  /* 0x0001881001007387 */ /* 0x0001e20000100800 */
[----:B------:R-:W-:Y:S01]  /*1e80*/  SHF.R.U32.HI R9, RZ, 0xb, R14 ;  /* 0x0000000bff097819 */ /* 0x000fe2000001160e */
[----:B------:R-:W-:Y:S01]  /*1e90*/  IMAD R18, R82, 0x14, RZ ;  /* 0x0000001452127824 */ /* 0x000fe200078e02ff */
[----:B------:R-:W-:Y:S02]  /*1ea0*/  PRMT R98, RZ, 0x7610, R98 ;  /* 0x00007610ff627816 */ /* 0x000fe40000000062 */
[----:B------:R-:W-:-:S02]  /*1eb0*/  LOP3.LUT P3, RZ, R9, 0x1, RZ, 0xc0, !PT ;  /* 0x0000000109ff7812 */ /* 0x000fc4000786c0ff */
[-C--:B0-----:R-:W-:Y:S01]  /*1ec0*/  IADD3 R16, P6, PT, R16, R10.reuse, RZ ;  /* 0x0000000a10107210 */ /* 0x081fe20007fde0ff */
[----:B------:R0:W-:Y:S01]  /*1ed0*/  STL [R1+0x184], R18 ;  /* 0x0001841201007387 */ /* 0x0001e20000100800 */
[----:B------:R-:W-:Y:S02]  /*1ee0*/  SHF.R.S32.HI R20, RZ, 0x1f, R18 ;  /* 0x0000001fff147819 */ /* 0x000fe40000011412 */
[----:B------:R-:W-:Y:S01]  /*1ef0*/  PRMT R97, RZ, 0x7610, R97 ;  /* 0x00007610ff617816 */ /* 0x000fe20000000061 */
[----:B------:R-:W-:Y:S01]  /*1f00*/  IMAD.X R17, R19, 0x1, R11, P6 ;  /* 0x0000000113117824 */ /* 0x000fe200030e060b */
[----:B------:R1:W2:Y:S01]  /*1f10*/  @P5 LDG.E.U8 R98, desc[UR24][R12.64] ;  /* 0x000000180c625981 */ /* 0x0002a2000c1e1100 */
[----:B------:R-:W-:Y:S02]  /*1f20*/  SHF.R.U32.HI R9, RZ, 0xa, R14 ;  /* 0x0000000aff097819 */ /* 0x000fe4000001160e */
[----:B------:R-:W-:Y:S01]  /*1f30*/  PRMT R96, RZ, 0x7610, R96 ;  /* 0x00007610ff607816 */ /* 0x000fe20000000060 */
[----:B------:R1:W-:Y:S01]  /*1f40*/  STL [R1+0x228], R19 ;  /* 0x0002281301007387 */ /* 0x0003e20000100800 */
[----:B0-----:R-:W-:-:S03]  /*1f50*/  IADD3 R18, P6, PT, R18, R10, RZ ;  /* 0x0000000a12127210 */ /* 0x001fc60007fde0ff */
[----:B------:R0:W2:Y:S01]  /*1f60*/  @P0 LDG.E.U8 R97, desc[UR24][R16.64] ;  /* 0x0000001810610981 */ /* 0x0000a2000c1e1100 */
        /* <DEDUP_REMOVED lines=9> */
[----:B----4-:R-:W-:-:S03]  /*2000*/  IADD3 R12, P6, PT, R12, R10, RZ ;  /* 0x0000000a0c0c7210 */ /* 0x010fc60007fde0ff */
        /* <DEDUP_REMOVED lines=12> */
[----:B------:R-:W-:Y:S01]  /*20d0*/  SHF.R.U32.HI R9, RZ, 0x6, R14 ;  /* 0x00000006ff097819 */ /* 0x000fe2000001160e */
[----:B------:R-:W-:Y:S01]  /*20e0*/  IMAD.X R17, R19, 0x1, R11, P6 ;  /* 0x0000000113117824 */ /* 0x000fe200030e060b */
[----:B------:R1:W4:Y:S01]  /*20f0*/  @P5 LDG.E.U8 R95, desc[UR24][R12.64] ;  /* 0x000000180c5f5981 */ /* 0x000322000c1e1100 */
[----:B------:R-:W-:Y:S02]  /*2100*/  PRMT R94, RZ, 0x7610, R94 ;  /* 0x00007610ff5e7816 */ /* 0x000fe4000000005e */
[----:B0-----:R-:W-:Y:S01]  /*2110*/  IADD3 R18, P6, PT, R18, R10, RZ ;  /* 0x0000000a12127210 */ /* 0x001fe20007fde0ff */
[----:B------:R0:W-:Y:S01]  /*2120*/  STL [R1+0x21c], R19 ;  /* 0x00021c1301007387 */ /* 0x0001e20000100800 */
[----:B------:R-:W-:Y:S01]  /*2130*/  LOP3.LUT P5, RZ, R9, 0x1, RZ, 0xc0, !PT ;  /* 0x0000000109ff7812 */ /* 0x000fe200078ac0ff */
[----:B-1----:R-:W-:-:S02]  /*2140*/  IMAD R12, R82, 0x19, RZ ;  /* 0x00000019520c7824 */ /* 0x002fc400078e02ff */
[----:B------:R1:W-:Y:S01]  /*2150*/  STL [R1+0x218], R20 ;  /* 0x0002181401007387 */ /* 0x0003e20000100800 */
[----:B------:R-:W-:-:S03]  /*2160*/  PRMT R92, RZ, 0x7610, R92 ;  /* 0x00007610ff5c7816 */ /* 0x000fc6000000005c */
[----:B------:R1:W2:Y:S01]  /*2170*/  @P0 LDG.E.U8 R94, desc[UR24][R16.64] ;  /* 0x00000018105e0981 */ /* 0x0002a2000c1e1100 */
[----:B0-----:R-:W-:Y:S01]  /*2180*/  IMAD.X R19, R20, 0x1, R11, P6 ;  /* 0x0000000114137824 */ /* 0x001fe200030e060b */
[----:B------:R-:W-:Y:S02]  /*2190*/  SHF.R.U32.HI R9, RZ, 0x5, R14 ;  /* 0x00000005ff097819 */ /* 0x000fe4000001160e */
[----:B------:R0:W-:Y:S01]  /*21a0*/  STL [R1+0x170], R12 ;  /* 0x0001700c01007387 */ /* 0x0001e20000100800 */
[----:B-1----:R-:W-:-:S03]  /*21b0*/  SHF.R.S32.HI R20, RZ, 0x1f, R12 ;  /* 0x0000001fff147819 */ /* 0x002fc6000001140c */
[----:B------:R1:W2:Y:S01]  /*21c0*/  @P3 LDG.E.U8 R92, desc[UR24][R18.64] ;  /* 0x00000018125c3981 */ /* 0x0002a2000c1e1100 */
[----:B------:R-:W-:Y:S01]  /*21d0*/  IMAD R16, R82, 0x1a, RZ ;  /* 0x0000001a52107824 */ /* 0x000fe200078e02ff */
[-C--:B0-----:R-:W-:Y:S02]  /*21e0*/  IADD3 R12, P6, PT, R12, R10.reuse, RZ ;  /* 0x0000000a0c0c7210 */ /* 0x081fe40007fde0ff */
[----:B------:R-:W-:Y:S01]  /*21f0*/  STL [R1+0x210], R20 ;  /* 0x0002101401007387 */ /* 0x000fe20000100800 */
[----:B------:R-:W-:Y:S02]  /*2200*/  PRMT R91, RZ, 0x7610, R91 ;  /* 0x00007610ff5b7816 */ /* 0x000fe4000000005b */
[----:B------:R-:W-:Y:S01]  /*2210*/  LOP3.LUT P0, RZ, R9, 0x1, RZ, 0xc0, !PT ;  /* 0x0000000109ff7812 */ /* 0x000fe2000780c0ff */
[----:B------:R-:W-:Y:S01]  /*2220*/  IMAD.X R13, R20, 0x1, R11, P6 ;  /* 0x00000001140d7824 */ /* 0x000fe200030e060b */
[----:B------:R0:W-:Y:S01]  /*2230*/  STL [R1+0x16c], R16 ;  /* 0x00016c1001007387 */ /* 0x0001e20000100800 */
[----:B-1----:R-:W-:Y:S01]  /*2240*/  SHF.R.S32.HI R19, RZ, 0x1f, R16 ;  /* 0x0000001fff137819 */ /* 0x002fe20000011410 */
[----:B------:R-:W-:Y:S01]  /*2250*/  IMAD R18, R82, 0x1b, RZ ;  /* 0x0000001b52127824 */ /* 0x000fe200078e02ff */
[----:B------:R-:W-:Y:S01]  /*2260*/  SHF.R.U32.HI R9, RZ, 0x4, R14 ;  /* 0x00000004ff097819 */ /* 0x000fe2000001160e */
[----:B------:R1:W2:Y:S01]  /*2270*/  @P5 LDG.E.U8 R91, desc[UR24][R12.64] ;  /* 0x000000180c5b5981 */ /* 0x0002a2000c1e1100 */
[----:B0-----:R-:W-:-:S03]  /*2280*/  IADD3 R16, P6, PT, R16, R10, RZ ;  /* 0x0000000a10107210 */ /* 0x001fc60007fde0ff */
[----:B------:R0:W-:Y:S01]  /*2290*/  STL [R1+0x168], R18 ;  /* 0x0001681201007387 */ /* 0x0001e20000100800 */
[----:B------:R-:W-:Y:S02]  /*22a0*/  LOP3.LUT P3, RZ, R9, 0x1, RZ, 0xc0, !PT ;  /* 0x0000000109ff7812 */ /* 0x000fe4000786c0ff */
[----:B-1----:R-:W-:Y:S01]  /*22b0*/  SHF.R.S32.HI R12, RZ, 0x1f, R18 ;  /* 0x0000001fff0c7819 */ /* 0x002fe20000011412 */
[----:B------:R-:W-:Y:S01]  /*22c0*/  IMAD.X R17, R19, 0x1, R11, P6 ;  /* 0x0000000113117824 */ /* 0x000fe200030e060b */
[----:B------:R1:W-:Y:S01]  /*22d0*/  STL [R1+0x20c], R19 ;  /* 0x00020c1301007387 */ /* 0x0003e20000100800 */
[----:B0-----:R-:W-:-:S03]  /*22e0*/  IADD3 R18, P6, PT, R18, R10, RZ ;  /* 0x0000000a12127210 */ /* 0x001fc60007fde0ff */
[----:B------:R0:W-:Y:S01]  /*22f0*/  STL [R1+0x208], R12 ;  /* 0x0002080c01007387 */ /* 0x0001e20000100800 */
[----:B------:R-:W-:Y:S02]  /*2300*/  SHF.R.U32.HI R9, RZ, 0x3, R14 ;  /* 0x00000003ff097819 */ /* 0x000fe4000001160e */
[----:B------:R-:W-:Y:S01]  /*2310*/  PRMT R89, RZ, 0x7610, R89 ;  /* 0x00007610ff597816 */ /* 0x000fe20000000059 */
[----:B-1----:R-:W-:Y:S01]  /*2320*/  IMAD.X R19, R12, 0x1, R11, P6 ;  /* 0x000000010c137824 */ /* 0x002fe200030e060b */
[----:B------:R-:W-:Y:S02]  /*2330*/  PRMT R90, RZ, 0x7610, R90 ;  /* 0x00007610ff5a7816 */ /* 0x000fe4000000005a */
[----:B------:R-:W-:Y:S02]  /*2340*/  LOP3.LUT P5, RZ, R9, 0x1, RZ, 0xc0, !PT ;  /* 0x0000000109ff7812 */ /* 0x000fe400078ac0ff */
[----:B------:R-:W2:Y:S01]  /*2350*/  @P3 LDG.E.U8 R89, desc[UR24][R18.64] ;  /* 0x0000001812593981 */ /* 0x000ea2000c1e1100 */
[----:B0-----:R-:W-:Y:S01]  /*2360*/  IMAD R12, R82, 0x1c, RZ ;  /* 0x0000001c520c7824 */ /* 0x001fe200078e02ff */
[----:B------:R-:W-:-:S02]  /*2370*/  SHF.R.U32.HI R9, RZ, 0x2, R14 ;  /* 0x00000002ff097819 */ /* 0x000fc4000001160e */
[----:B------:R0:W2:Y:S02]  /*2380*/  @P0 LDG.E.U8 R90, desc[UR24][R16.64] ;  /* 0x00000018105a0981 */ /* 0x0000a4000c1e1100 */
[----:B------:R-:W-:Y:S02]  /*2390*/  SHF.R.S32.HI R20, RZ, 0x1f, R12 ;  /* 0x0000001fff147819 */ /* 0x000fe4000001140c */
[----:B------:R1:W-:Y:S01]  /*23a0*/  STL [R1+0x164], R12 ;  /* 0x0001640c01007387 */ /* 0x0003e20000100800 */
[----:B------:R-:W-:Y:S02]  /*23b0*/  LOP3.LUT P0, RZ, R9, 0x1, RZ, 0xc0, !PT ;  /* 0x0000000109ff7812 */ /* 0x000fe4000780c0ff */
[----:B------:R-:W-:Y:S01]  /*23c0*/  PRMT R88, RZ, 0x7610, R88 ;  /* 0x00007610ff587816 */ /* 0x000fe20000000058 */
[----:B0-----:R-:W-:Y:S01]  /*23d0*/  IMAD R16, R82, 0x1d, RZ ;  /* 0x0000001d52107824 */ /* 0x001fe200078e02ff */
[----:B-1----:R-:W-:-:S04]  /*23e0*/  IADD3 R12, P3, PT, R12, R10, RZ ;  /* 0x0000000a0c0c7210 */ /* 0x002fc80007f7e0ff */
[----:B------:R0:W-:Y:S01]  /*23f0*/  STL [R1+0x160], R16 ;  /* 0x0001601001007387 */ /* 0x0001e20000100800 */
[----:B------:R-:W-:Y:S01]  /*2400*/  SHF.R.S32.HI R9, RZ, 0x1f, R16 ;  /* 0x0000001fff097819 */ /* 0x000fe20000011410 */
[----:B------:R-:W-:Y:S01]  /*2410*/  IMAD.X R13, R20, 0x1, R11, P3 ;  /* 0x00000001140d7824 */ /* 0x000fe200018e060b */
[----:B------:R-:W-:Y:S01]  /*2420*/  PRMT R87, RZ, 0x7610, R87 ;  /* 0x00007610ff577816 */ /* 0x000fe20000000057 */
[----:B------:R-:W-:Y:S01]  /*2430*/  IMAD R18, R82, 0x1e, RZ ;  /* 0x0000001e52127824 */ /* 0x000fe200078e02ff */
[----:B------:R-:W-:Y:S02]  /*2440*/  SHF.R.U32.HI R14, RZ, 0x1, R14 ;  /* 0x00000001ff0e7819 */ /* 0x000fe4000001160e */
[----:B------:R1:W2:Y:S01]  /*2450*/  @P5 LDG.E.U8 R88, desc[UR24][R12.64] ;  /* 0x000000180c585981 */ /* 0x0002a2000c1e1100 */
[----:B0-----:R-:W-:Y:S02]  /*2460*/  IADD3 R16, P6, PT, R16, R10, RZ ;  /* 0x0000000a10107210 */ /* 0x001fe40007fde0ff */
[----:B------:R-:W-:Y:S01]  /*2470*/  ISETP.GT.U32.AND P5, PT, R5, R15, PT ;  /* 0x0000000f0500720c */ /* 0x000fe20003fa4070 */
[----:B------:R0:W-:Y:S02]  /*2480*/  STL [R1+0x204], R20 ;  /* 0x0002041401007387 */ /* 0x0001e40000100800 */
[----:B------:R-:W-:Y:S01]  /*2490*/  IMAD.X R17, R9, 0x1, R11, P6 ;  /* 0x0000000109117824 */ /* 0x000fe200030e060b */
[----:B------:R-:W-:Y:S01]  /*24a0*/  LOP3.LUT R22, R7, 0x10, RZ, 0xfc, !PT ;  /* 0x0000001007167812 */ /* 0x000fe200078efcff */
[----:B------:R1:W-:Y:S01]  /*24b0*/  STL [R1+0x200], R9 ;  /* 0x0002000901007387 */ /* 0x0003e20000100800 */
[----:B------:R-:W-:-:S03]  /*24c0*/  LOP3.LUT P3, RZ, R14, 0x1, RZ, 0xc0, !PT ;  /* 0x000000010eff7812 */ /* 0x000fc6000786c0ff */
[----:B------:R1:W-:Y:S01]  /*24d0*/  STL [R1+0x15c], R18 ;  /* 0x00015c1201007387 */ /* 0x0003e20000100800 */
[----:B0-----:R-:W-:Y:S01]  /*24e0*/  LOP3.LUT R20, R7, 0x8, RZ, 0xfc, !PT ;  /* 0x0000000807147812 */ /* 0x001fe200078efcff */
[----:B-1----:R-:W-:Y:S02]  /*24f0*/  IMAD R12, R82, 0x1f, RZ ;  /* 0x0000001f520c7824 */ /* 0x002fe400078e02ff */
[----:B------:R0:W2:Y:S01]  /*2500*/  @P0 LDG.E.U8 R87, desc[UR24][R16.64] ;  /* 0x0000001810570981 */ /* 0x0000a2000c1e1100 */
[----:B------:R-:W-:Y:S02]  /*2510*/  SHF.R.S32.HI R9, RZ, 0x1f, R18 ;  /* 0x0000001fff097819 */ /* 0x000fe40000011412 */
[----:B------:R-:W-:Y:S02]  /*2520*/  IABS R14, R20 ;  /* 0x00000014000e7213 */ /* 0x000fe40000000000 */
[----:B------:R-:W-:Y:S02]  /*2530*/  IADD3 R18, P6, PT, R18, R10, RZ ;  /* 0x0000000a12127210 */ /* 0x000fe40007fde0ff */
[----:B------:R-:W-:-:S02]  /*2540*/  ISETP.GT.U32.AND P0, PT, R5, R4, PT ;  /* 0x000000040500720c */ /* 0x000fc40003f04070 */
[----:B------:R-:W-:Y:S01]  /*2550*/  IABS R21, R22 ;  /* 0x0000001600157213 */ /* 0x000fe20000000000 */
[----:B------:R1:W-:Y:S01]  /*2560*/  STL [R1+0x1fc], R9 ;  /* 0x0001fc0901007387 */ /* 0x0003e20000100800 */
[----:B------:R-:W-:Y:S01]  /*2570*/  IMAD.X R19, R9, 0x1, R11, P6 ;  /* 0x0000000109137824 */ /* 0x000fe200030e060b */
[----:B0-----:R-:W-:Y:S01]  /*2580*/  SHF.R.S32.HI R16, RZ, 0x1f, R12 ;  /* 0x0000001fff107819 */ /* 0x001fe2000001140c */
[----:B------:R-:W-:Y:S01]  /*2590*/  @!P5 IMAD.IADD R15, R15, 0x1, -R5 ;  /* 0x000000010f0fd824 */ /* 0x000fe200078e0a05 */
[----:B------:R0:W-:Y:S01]  /*25a0*/  STL [R1+0x158], R12 ;  /* 0x0001580c01007387 */ /* 0x0001e20000100800 */
[----:B------:R-:W-:-:S04]  /*25b0*/  IMAD.HI.U32 R13, R6, R21, RZ ;  /* 0x00000015060d7227 */ /* 0x000fc800078e00ff */
[----:B-1----:R-:W-:Y:S01]  /*25c0*/  IMAD.HI.U32 R9, R6, R14, RZ ;  /* 0x0000000e06097227 */ /* 0x002fe200078e00ff */
[----:B0-----:R-:W-:-:S03]  /*25d0*/  IADD3 R12, P6, PT, R12, R10, RZ ;  /* 0x0000000a0c0c7210 */ /* 0x001fc60007fde0ff */
[----:B------:R-:W-:Y:S01]  /*25e0*/  IMAD.MOV R9, RZ, RZ, -R9 ;  /* 0x000000ffff097224 */ /* 0x000fe200078e0a09 */
[----:B------:R-:W-:Y:S01]  /*25f0*/  PRMT R85, RZ, 0x7610, R85 ;  /* 0x00007610ff557816 */ /* 0x000fe20000000055 */
[----:B------:R-:W-:Y:S01]  /*2600*/  IMAD.MOV R10, RZ, RZ, -R13 ;  /* 0x000000ffff0a7224 */ /* 0x000fe200078e0a0d */
[----:B------:R-:W-:Y:S01]  /*2610*/  PRMT R86, RZ, 0x7610, R86 ;  /* 0x00007610ff567816 */ /* 0x000fe20000000056 */
[----:B------:R-:W-:Y:S01]  /*2620*/  IMAD.X R13, R16, 0x1, R11, P6 ;  /* 0x00000001100d7824 */ /* 0x000fe200030e060b */
[C---:B------:R-:W-:Y:S01]  /*2630*/  ISETP.GT.U32.AND P5, PT, R5.reuse, R15, PT ;  /* 0x0000000f0500720c */ /* 0x040fe20003fa4070 */
[C---:B------:R-:W-:Y:S02]  /*2640*/  IMAD R17, R5.reuse, R9, R14 ;  /* 0x0000000905117224 */ /* 0x040fe400078e020e */
[----:B------:R-:W-:Y:S01]  /*2650*/  @!P0 IMAD.IADD R4, R4, 0x1, -R5 ;  /* 0x0000000104048824 */ /* 0x000fe200078e0a05 */
[----:B------:R0:W2:Y:S02]  /*2660*/  @!P4 LDG.E.U8 R85, desc[UR24][R12.64] ;  /* 0x000000180c55c981 */ /* 0x0000a4000c1e1100 */
[----:B------:R-:W-:-:S02]  /*2670*/  ISETP.GT.U32.AND P4, PT, R5, R17, PT ;  /* 0x000000110500720c */ /* 0x000fc40003f84070 */
[----:B------:R1:W2:Y:S01]  /*2680*/  @P3 LDG.E.U8 R86, desc[UR24][R18.64] ;  /* 0x0000001812563981 */ /* 0x0002a2000c1e1100 */
[C---:B------:R-:W-:Y:S01]  /*2690*/  ISETP.GT.U32.AND P3, PT, R5.reuse, R4, PT ;  /* 0x000000040500720c */ /* 0x040fe20003f64070 */
[----:B------:R-:W-:-:S03]  /*26a0*/  IMAD R21, R5, R10, R21 ;  /* 0x0000000a05157224 */ /* 0x000fc600078e0215 */
[--C-:B------:R-:W-:Y:S02]  /*26b0*/  @!P5 IMAD.IADD R15, R15, 0x1, -R5.reuse ;  /* 0x000000010f0fd824 */ /* 0x100fe400078e0a05 */
[----:B------:R-:W-:Y:S02]  /*26c0*/  ISETP.GT.U32.AND P5, PT, R5, R21, PT ;  /* 0x000000150500720c */ /* 0x000fe40003fa4070 */
[C---:B------:R-:W-:Y:S02]  /*26d0*/  LOP3.LUT R9, R7.reuse, 0x18, RZ, 0xfc, !PT ;  /* 0x0000001807097812 */ /* 0x040fe400078efcff */
[----:B------:R-:W-:Y:S01]  /*26e0*/  ISETP.GE.AND P6, PT, R7, RZ, PT ;  /* 0x000000ff0700720c */ /* 0x000fe20003fc6270 */
[--C-:B------:R-:W-:Y:S01]  /*26f0*/  @!P4 IMAD.IADD R17, R17, 0x1, -R5.reuse ;  /* 0x000000011111c824 */ /* 0x100fe200078e0a05 */
[----:B------:R-:W-:Y:S01]  /*2700*/  IABS R23, R9 ;  /* 0x0000000900177213 */ /* 0x000fe20000000000 */
[----:B------:R-:W-:Y:S01]  /*2710*/  @!P3 IMAD.IADD R4, R4, 0x1, -R5 ;  /* 0x000000010404b824 */ /* 0x000fe200078e0a05 */
[----:B------:R-:W-:-:S02]  /*2720*/  LOP3.LUT R10, R7, 0x20, RZ, 0xfc, !PT ;  /* 0x00000020070a7812 */ /* 0x000fc400078efcff */
[----:B------:R-:W-:Y:S01]  /*2730*/  ISETP.GT.U32.AND P4, PT, R5, R17, PT ;  /* 0x000000110500720c */ /* 0x000fe20003f84070 */
[----:B------:R-:W-:Y:S02]  /*2740*/  IMAD.MOV.U32 R11, RZ, RZ, R4 ;  /* 0x000000ffff0b7224 */ /* 0x000fe400078e0004 */
[----:B------:R-:W-:Y:S01]  /*2750*/  IMAD.HI.U32 R4, R6, R23, RZ ;  /* 0x0000001706047227 */ /* 0x000fe200078e00ff */
[----:B------:R-:W-:-:S03]  /*2760*/  IABS R25, R10 ;  /* 0x0000000a00197213 */ /* 0x000fc60000000000 */
[----:B------:R-:W-:Y:S02]  /*2770*/  @!P5 IMAD.IADD R21, R21, 0x1, -R5 ;  /* 0x000000011515d824 */ /* 0x000fe400078e0a05 */
[----:B------:R-:W-:Y:S02]  /*2780*/  IMAD.MOV R4, RZ, RZ, -R4 ;  /* 0x000000ffff047224 */ /* 0x000fe400078e0a04 */
[----:B------:R-:W-:Y:S01]  /*2790*/  @!P6 IMAD.MOV R11, RZ, RZ, -R11 ;  /* 0x000000ffff0be224 */ /* 0x000fe200078e0a0b */
[----:B------:R-:W-:Y:S01]  /*27a0*/  ISETP.GE.AND P6, PT, R9, RZ, PT ;  /* 0x000000ff0900720c */ /* 0x000fe20003fc6270 */
[----:B------:R-:W-:Y:S01]  /*27b0*/  IMAD.HI.U32 R9, R6, R25, RZ ;  /* 0x0000001906097227 */ /* 0x000fe200078e00ff */
[----:B------:R-:W-:-:S03]  /*27c0*/  ISETP.GT.U32.AND P5, PT, R5, R21, PT ;  /* 0x000000150500720c */ /* 0x000fc60003fa4070 */
[----:B------:R-:W-:Y:S02]  /*27d0*/  IMAD R23, R5, R4, R23 ;  /* 0x0000000405177224 */ /* 0x000fe400078e0217 */
[----:B------:R-:W-:Y:S01]  /*27e0*/  @!P2 IMAD.MOV R15, RZ, RZ, -R15 ;  /* 0x000000ffff0fa224 */ /* 0x000fe200078e0a0f */
[----:B------:R-:W-:Y:S01]  /*27f0*/  ISETP.GE.AND P2, PT, R10, RZ, PT ;  /* 0x000000ff0a00720c */ /* 0x000fe20003f46270 */
[----:B------:R-:W-:Y:S02]  /*2800*/  IMAD.MOV R10, RZ, RZ, -R9 ;  /* 0x000000ffff0a7224 */ /* 0x000fe400078e0a09 */
[----:B------:R-:W-:Y:S01]  /*2810*/  @!P4 IMAD.IADD R17, R17, 0x1, -R5 ;  /* 0x000000011111c824 */ /* 0x000fe200078e0a05 */
[C---:B------:R-:W-:Y:S01]  /*2820*/  ISETP.GT.U32.AND P4, PT, R5.reuse, R23, PT ;  /* 0x000000170500720c */ /* 0x040fe20003f84070 */
[----:B------:R-:W-:Y:S01]  /*2830*/  IMAD R25, R5, R10, R25 ;  /* 0x0000000a05197224 */ /* 0x000fe200078e0219 */
[----:B------:R-:W-:Y:S01]  /*2840*/  ISETP.GE.AND P3, PT, R22, RZ, PT ;  /* 0x000000ff1600720c */ /* 0x000fe20003f66270 */
[----:B------:R-:W-:Y:S01]  /*2850*/  @!P5 IMAD.IADD R21, R21, 0x1, -R5 ;  /* 0x000000011515d824 */ /* 0x000fe200078e0a05 */
[----:B0-----:R-:W-:-:S02]  /*2860*/  LOP3.LUT R12, R7, 0x28, RZ, 0xfc, !PT ;  /* 0x00000028070c7812 */ /* 0x001fc400078efcff */
[----:B------:R-:W-:Y:S02]  /*2870*/  ISETP.GT.U32.AND P5, PT, R5, R25, PT ;  /* 0x000000190500720c */ /* 0x000fe40003fa4070 */
[----:B------:R-:W-:-:S05]  /*2880*/  IABS R27, R12 ;  /* 0x0000000c001b7213 */ /* 0x000fca0000000000 */
[----:B------:R-:W-:Y:S01]  /*2890*/  @!P4 IMAD.IADD R23, R23, 0x1, -R5 ;  /* 0x000000011717c824 */ /* 0x000fe200078e0a05 */
[----:B------:R-:W-:Y:S01]  /*28a0*/  LOP3.LUT R13, R7, 0x30, RZ, 0xfc, !PT ;  /* 0x00000030070d7812 */ /* 0x000fe200078efcff */
[----:B------:R-:W-:Y:S02]  /*28b0*/  @!P3 IMAD.MOV R21, RZ, RZ, -R21 ;  /* 0x000000ffff15b224 */ /* 0x000fe400078e0a15 */
[----:B------:R-:W-:Y:S01]  /*28c0*/  IMAD.HI.U32 R4, R6, R27, RZ ;  /* 0x0000001b06047227 */ /* 0x000fe200078e00ff */
[----:B------:R-:W-:Y:S02]  /*28d0*/  ISETP.GT.U32.AND P3, PT, R5, R23, PT ;  /* 0x000000170500720c */ /* 0x000fe40003f64070 */
[----:B------:R-:W-:Y:S01]  /*28e0*/  IABS R29, R13 ;  /* 0x0000000d001d7213 */ /* 0x000fe20000000000 */
[----:B------:R-:W-:Y:S01]  /*28f0*/  @!P5 IMAD.IADD R25, R25, 0x1, -R5 ;  /* 0x000000011919d824 */ /* 0x000fe200078e0a05 */
[----:B------:R-:W-:Y:S01]  /*2900*/  LOP3.LUT R14, R7, 0x38, RZ, 0xfc, !PT ;  /* 0x00000038070e7812 */ /* 0x000fe200078efcff */
[----:B------:R-:W-:Y:S01]  /*2910*/  IMAD.MOV R4, RZ, RZ, -R4 ;  /* 0x000000ffff047224 */ /* 0x000fe200078e0a04 */
[----:B------:R-:W-:Y:S01]  /*2920*/  ISETP.GE.AND P0, PT, R20, RZ, PT ;  /* 0x000000ff1400720c */ /* 0x000fe20003f06270 */
[----:B------:R-:W-:Y:S01]  /*2930*/  IMAD.HI.U32 R9, R6, R29, RZ ;  /* 0x0000001d06097227 */ /* 0x000fe200078e00ff */
[----:B------:R-:W-:-:S02]  /*2940*/  IABS R31, R14 ;  /* 0x0000000e001f7213 */ /* 0x000fc40000000000 */
[C---:B------:R-:W-:Y:S01]  /*2950*/  ISETP.GT.U32.AND P5, PT, R5.reuse, R25, PT ;  /* 0x000000190500720c */ /* 0x040fe20003fa4070 */
[----:B------:R-:W-:Y:S02]  /*2960*/  IMAD R27, R5, R4, R27 ;  /* 0x00000004051b7224 */ /* 0x000fe400078e021b */
[----:B------:R-:W-:Y:S02]  /*2970*/  IMAD.MOV R10, RZ, RZ, -R9 ;  /* 0x000000ffff0a7224 */ /* 0x000fe400078e0a09 */
[----:B------:R-:W-:-:S04]  /*2980*/  IMAD.HI.U32 R4, R6, R31, RZ ;  /* 0x0000001f06047227 */ /* 0x000fc800078e00ff */
[----:B------:R-:W-:Y:S01]  /*2990*/  @!P3 IMAD.IADD R23, R23, 0x1, -R5 ;  /* 0x000000011717b824 */ /* 0x000fe200078e0a05 */
[C---:B------:R-:W-:Y:S01]  /*29a0*/  ISETP.GT.U32.AND P3, PT, R5.reuse, R27, PT ;  /* 0x0000001b0500720c */ /* 0x040fe20003f64070 */
[----:B------:R-:W-:Y:S02]  /*29b0*/  IMAD R29, R5, R10, R29 ;  /* 0x0000000a051d7224 */ /* 0x000fe400078e021d */
[----:B------:R-:W-:Y:S02]  /*29c0*/  IMAD.MOV R4, RZ, RZ, -R4 ;  /* 0x000000ffff047224 */ /* 0x000fe400078e0a04 */
[----:B------:R-:W-:Y:S01]  /*29d0*/  @!P5 IMAD.IADD R25, R25, 0x1, -R5 ;  /* 0x000000011919d824 */ /* 0x000fe200078e0a05 */
[C---:B------:R-:W-:Y:S01]  /*29e0*/  ISETP.GT.U32.AND P5, PT, R5.reuse, R29, PT ;  /* 0x0000001d0500720c */ /* 0x040fe20003fa4070 */
[----:B------:R-:W-:Y:S02]  /*29f0*/  IMAD R31, R5, R4, R31 ;  /* 0x00000004051f7224 */ /* 0x000fe400078e021f */
[----:B------:R-:W-:Y:S01]  /*2a00*/  @!P0 IMAD.MOV R17, RZ, RZ, -R17 ;  /* 0x000000ffff118224 */ /* 0x000fe200078e0a11 */
[----:B------:R-:W-:Y:S01]  /*2a10*/  ISETP.GE.AND P0, PT, R12, RZ, PT ;  /* 0x000000ff0c00720c */ /* 0x000fe20003f06270 */
[----:B------:R-:W-:Y:S01]  /*2a20*/  @!P6 IMAD.MOV R23, RZ, RZ, -R23 ;  /* 0x000000ffff17e224 */ /* 0x000fe200078e0a17 */
[----:B------:R-:W-:Y:S01]  /*2a30*/  LOP3.LUT R12, R7, 0x40, RZ, 0xfc, !PT ;  /* 0x00000040070c7812 */ /* 0x000fe200078efcff */
[----:B------:R-:W-:Y:S01]  /*2a40*/  @!P3 IMAD.IADD R27, R27, 0x1, -R5 ;  /* 0x000000011b1bb824 */ /* 0x000fe200078e0a05 */
[----:B------:R-:W-:-:S02]  /*2a50*/  ISETP.GT.U32.AND P6, PT, R5, R31, PT ;  /* 0x0000001f0500720c */ /* 0x000fc40003fc4070 */
[----:B------:R-:W-:Y:S02]  /*2a60*/  IABS R33, R12 ;  /* 0x0000000c00217213 */ /* 0x000fe40000000000 */
[----:B------:R-:W-:Y:S02]  /*2a70*/  ISETP.GE.AND P4, PT, R13, RZ, PT ;  /* 0x000000ff0d00720c */ /* 0x000fe40003f86270 */
[----:B------:R-:W-:Y:S01]  /*2a80*/  LOP3.LUT R13, R7, 0x48, RZ, 0xfc, !PT ;  /* 0x00000048070d7812 */ /* 0x000fe200078efcff */
[----:B------:R-:W-:Y:S01]  /*2a90*/  IMAD.HI.U32 R4, R6, R33, RZ ;  /* 0x0000002106047227 */ /* 0x000fe200078e00ff */
[----:B------:R-:W-:Y:S01]  /*2aa0*/  ISETP.GT.U32.AND P3, PT, R5, R27, PT ;  /* 0x0000001b0500720c */ /* 0x000fe20003f64070 */
[----:B------:R0:W-:Y:S01]  /*2ab0*/  STL [R1+0x1f8], R16 ;  /* 0x0001f81001007387 */ /* 0x0001e20000100800 */
[----:B------:R-:W-:Y:S01]  /*2ac0*/  IABS R35, R13 ;  /* 0x0000000d00237213 */ /* 0x000fe20000000000 */
[----:B------:R-:W-:Y:S02]  /*2ad0*/  @!P5 IMAD.IADD R29, R29, 0x1, -R5 ;  /* 0x000000011d1dd824 */ /* 0x000fe400078e0a05 */
[----:B------:R-:W-:-:S02]  /*2ae0*/  IMAD.MOV R4, RZ, RZ, -R4 ;  /* 0x000000ffff047224 */ /* 0x000fc400078e0a04 */
[----:B------:R-:W-:Y:S01]  /*2af0*/  @!P6 IMAD.IADD R31, R31, 0x1, -R5 ;  /* 0x000000011f1fe824 */ /* 0x000fe200078e0a05 */
[----:B0-----:R-:W-:Y:S01]  /*2b00*/  LOP3.LUT R16, R7, 0x50, RZ, 0xfc, !PT ;  /* 0x0000005007107812 */ /* 0x001fe200078efcff */
[C---:B------:R-:W-:Y:S01]  /*2b10*/  IMAD.HI.U32 R9, R6.reuse, R35, RZ ;  /* 0x0000002306097227 */ /* 0x040fe200078e00ff */
[C---:B------:R-:W-:Y:S02]  /*2b20*/  ISETP.GT.U32.AND P5, PT, R5.reuse, R29, PT ;  /* 0x0000001d0500720c */ /* 0x040fe40003fa4070 */
[----:B------:R-:W-:Y:S01]  /*2b30*/  IABS R37, R16 ;  /* 0x0000001000257213 */ /* 0x000fe20000000000 */
[C---:B------:R-:W-:Y:S01]  /*2b40*/  IMAD R33, R5.reuse, R4, R33 ;  /* 0x0000000405217224 */ /* 0x040fe200078e0221 */
[----:B------:R-:W-:Y:S01]  /*2b50*/  ISETP.GT.U32.AND P6, PT, R5, R31, PT ;  /* 0x0000001f0500720c */ /* 0x000fe20003fc4070 */
[----:B------:R-:W-:Y:S02]  /*2b60*/  IMAD.MOV R10, RZ, RZ, -R9 ;  /* 0x000000ffff0a7224 */ /* 0x000fe400078e0a09 */
[----:B------:R-:W-:-:S04]  /*2b70*/  IMAD.HI.U32 R4, R6, R37, RZ ;  /* 0x0000002506047227 */ /* 0x000fc800078e00ff */
[----:B------:R-:W-:Y:S01]  /*2b80*/  @!P3 IMAD.IADD R27, R27, 0x1, -R5 ;  /* 0x000000011b1bb824 */ /* 0x000fe200078e0a05 */
[C---:B------:R-:W-:Y:S01]  /*2b90*/  ISETP.GT.U32.AND P3, PT, R5.reuse, R33, PT ;  /* 0x000000210500720c */ /* 0x040fe20003f64070 */
[C---:B------:R-:W-:Y:S02]  /*2ba0*/  IMAD R35, R5.reuse, R10, R35 ;  /* 0x0000000a05237224 */ /* 0x040fe400078e0223 */
[----:B------:R-:W-:Y:S02]  /*2bb0*/  IMAD.MOV R4, RZ, RZ, -R4 ;  /* 0x000000ffff047224 */ /* 0x000fe400078e0a04 */
[----:B------:R-:W-:Y:S01]  /*2bc0*/  @!P2 IMAD.MOV R25, RZ, RZ, -R25 ;  /* 0x000000ffff19a224 */ /* 0x000fe200078e0a19 */
[----:B------:R-:W-:Y:S01]  /*2bd0*/  ISETP.GE.AND P2, PT, R14, RZ, PT ;  /* 0x000000ff0e00720c */ /* 0x000fe20003f46270 */
[----:B------:R-:W-:Y:S02]  /*2be0*/  IMAD R37, R5, R4, R37 ;  /* 0x0000000405257224 */ /* 0x000fe400078e0225 */
[----:B------:R-:W-:Y:S01]  /*2bf0*/  @!P5 IMAD.IADD R29, R29, 0x1, -R5 ;  /* 0x000000011d1dd824 */ /* 0x000fe200078e0a05 */
[----:B------:R-:W-:-:S02]  /*2c00*/  ISETP.GT.U32.AND P5, PT, R5, R35, PT ;  /* 0x000000230500720c */ /* 0x000fc40003fa4070 */
[----:B------:R-:W-:Y:S01]  /*2c10*/  LOP3.LUT R14, R7, 0x58, RZ, 0xfc, !PT ;  /* 0x00000058070e7812 */ /* 0x000fe200078efcff */
[--C-:B------:R-:W-:Y:S01]  /*2c20*/  @!P6 IMAD.IADD R31, R31, 0x1, -R5.reuse ;  /* 0x000000011f1fe824 */ /* 0x100fe200078e0a05 */
[----:B------:R-:W-:Y:S01]  /*2c30*/  ISETP.GT.U32.AND P6, PT, R5, R37, PT ;  /* 0x000000250500720c */ /* 0x000fe20003fc4070 */
[----:B------:R-:W-:Y:S01]  /*2c40*/  @!P3 IMAD.IADD R33, R33, 0x1, -R5 ;  /* 0x000000012121b824 */ /* 0x000fe200078e0a05 */
[----:B------:R-:W-:Y:S02]  /*2c50*/  IABS R41, R14 ;  /* 0x0000000e00297213 */ /* 0x000fe40000000000 */
[C---:B-1----:R-:W-:Y:S02]  /*2c60*/  LOP3.LUT R18, R7.reuse, 0x60, RZ, 0xfc, !PT ;  /* 0x0000006007127812 */ /* 0x042fe400078efcff */
[----:B------:R-:W-:Y:S01]  /*2c70*/  LOP3.LUT R19, R7, 0x68, RZ, 0xfc, !PT ;  /* 0x0000006807137812 */ /* 0x000fe200078efcff */
[----:B------:R-:W-:Y:S01]  /*2c80*/  IMAD.HI.U32 R4, R6, R41, RZ ;  /* 0x0000002906047227 */ /* 0x000fe200078e00ff */
[----:B------:R-:W-:-:S02]  /*2c90*/  IABS R43, R18 ;  /* 0x00000012002b7213 */ /* 0x000fc40000000000 */
[----:B------:R-:W-:Y:S01]  /*2ca0*/  ISETP.GT.U32.AND P3, PT, R5, R33, PT ;  /* 0x000000210500720c */ /* 0x000fe20003f64070 */
[----:B------:R-:W-:Y:S01]  /*2cb0*/  @!P0 IMAD.MOV R27, RZ, RZ, -R27 ;  /* 0x000000ffff1b8224 */ /* 0x000fe200078e0a1b */
[----:B------:R-:W-:Y:S01]  /*2cc0*/  IABS R45, R19 ;  /* 0x00000013002d7213 */ /* 0x000fe20000000000 */
[----:B------:R-:W-:Y:S01]  /*2cd0*/  @!P5 IMAD.IADD R35, R35, 0x1, -R5 ;  /* 0x000000012323d824 */ /* 0x000fe200078e0a05 */
[----:B------:R-:W-:Y:S01]  /*2ce0*/  ISETP.GE.AND P0, PT, R12, RZ, PT ;  /* 0x000000ff0c00720c */ /* 0x000fe20003f06270 */
[----:B------:R-:W-:Y:S02]  /*2cf0*/  IMAD.MOV R10, RZ, RZ, -R4 ;  /* 0x000000ffff0a7224 */ /* 0x000fe400078e0a04 */
[----:B------:R-:W-:-:S04]  /*2d00*/  IMAD.HI.U32 R9, R6, R43, RZ ;  /* 0x0000002b06097227 */ /* 0x000fc800078e00ff */
[----:B------:R-:W-:Y:S01]  /*2d10*/  @!P6 IMAD.IADD R37, R37, 0x1, -R5 ;  /* 0x000000012525e824 */ /* 0x000fe200078e0a05 */
[C---:B------:R-:W-:Y:S01]  /*2d20*/  ISETP.GT.U32.AND P6, PT, R5.reuse, R35, PT ;  /* 0x000000230500720c */ /* 0x040fe20003fc4070 */
[----:B------:R-:W-:Y:S02]  /*2d30*/  IMAD R41, R5, R10, R41 ;  /* 0x0000000a05297224 */ /* 0x000fe400078e0229 */
[----:B------:R-:W-:-:S04]  /*2d40*/  IMAD.HI.U32 R4, R6, R45, RZ ;  /* 0x0000002d06047227 */ /* 0x000fc800078e00ff */
[----:B------:R-:W-:Y:S02]  /*2d50*/  IMAD.MOV R10, RZ, RZ, -R9 ;  /* 0x000000ffff0a7224 */ /* 0x000fe400078e0a09 */
[----:B------:R-:W-:Y:S02]  /*2d60*/  IMAD.MOV R4, RZ, RZ, -R4 ;  /* 0x000000ffff047224 */ /* 0x000fe400078e0a04 */
[----:B------:R-:W-:Y:S02]  /*2d70*/  @!P3 IMAD.IADD R33, R33, 0x1, -R5 ;  /* 0x000000012121b824 */ /* 0x000fe400078e0a05 */
[C---:B------:R-:W-:Y:S02]  /*2d80*/  IMAD R43, R5.reuse, R10, R43 ;  /* 0x0000000a052b7224 */ /* 0x040fe400078e022b */
[C---:B------:R-:W-:Y:S02]  /*2d90*/  IMAD R45, R5.reuse, R4, R45 ;  /* 0x00000004052d7224 */ /* 0x040fe400078e022d */
[----:B------:R-:W-:Y:S01]  /*2da0*/  @!P0 IMAD.MOV R33, RZ, RZ, -R33 ;  /* 0x000000ffff218224 */ /* 0x000fe200078e0a21 */
[----:B------:R-:W-:Y:S01]  /*2db0*/  ISETP.GT.U32.AND P0, PT, R5, R43, PT ;  /* 0x0000002b0500720c */ /* 0x000fe20003f04070 */
[----:B------:R-:W-:Y:S01]  /*2dc0*/  @!P6 IMAD.IADD R35, R35, 0x1, -R5 ;  /* 0x000000012323e824 */ /* 0x000fe200078e0a05 */
[----:B------:R-:W-:Y:S01]  /*2dd0*/  LOP3.LUT R9, R7, 0x70, RZ, 0xfc, !PT ;  /* 0x0000007007097812 */ /* 0x000fe200078efcff */
[----:B------:R-:W-:Y:S01]  /*2de0*/  @!P4 IMAD.MOV R29, RZ, RZ, -R29 ;  /* 0x000000ffff1dc224 */ /* 0x000fe200078e0a1d */
[C---:B------:R-:W-:Y:S01]  /*2df0*/  ISETP.GT.U32.AND P6, PT, R5.reuse, R45, PT ;  /* 0x0000002d0500720c */ /* 0x040fe20003fc4070 */
[----:B------:R-:W-:Y:S01]  /*2e00*/  @!P2 IMAD.MOV R31, RZ, RZ, -R31 ;  /* 0x000000ffff1fa224 */ /* 0x000fe200078e0a1f */
[----:B------:R-:W-:-:S02]  /*2e10*/  ISETP.GT.U32.AND P4, PT, R5, R37, PT ;  /* 0x000000250500720c */ /* 0x000fc40003f84070 */
[----:B------:R-:W-:Y:S02]  /*2e20*/  ISETP.GT.U32.AND P2, PT, R5, R41, PT ;  /* 0x000000290500720c */ /* 0x000fe40003f44070 */
[----:B------:R-:W-:Y:S02]  /*2e30*/  IABS R47, R9 ;  /* 0x00000009002f7213 */ /* 0x000fe40000000000 */
[----:B------:R-:W-:Y:S02]  /*2e40*/  ISETP.GE.AND P5, PT, R13, RZ, PT ;  /* 0x000000ff0d00720c */ /* 0x000fe40003fa6270 */
[----:B------:R-:W-:Y:S01]  /*2e50*/  ISETP.GE.AND P3, PT, R16, RZ, PT ;  /* 0x000000ff1000720c */ /* 0x000fe20003f66270 */
[----:B------:R-:W-:Y:S01]  /*2e60*/  IMAD.HI.U32 R4, R6, R47, RZ ;  /* 0x0000002f06047227 */ /* 0x000fe200078e00ff */
[----:B------:R-:W-:-:S03]  /*2e70*/  LOP3.LUT R12, R7, 0x78, RZ, 0xfc, !PT ;  /* 0x00000078070c7812 */ /* 0x000fc600078efcff */
[--C-:B------:R-:W-:Y:S02]  /*2e80*/  @!P0 IMAD.IADD R43, R43, 0x1, -R5.reuse ;  /* 0x000000012b2b8824 */ /* 0x100fe400078e0a05 */
[----:B------:R-:W-:Y:S02]  /*2e90*/  IMAD.MOV R10, RZ, RZ, -R4 ;  /* 0x000000ffff0a7224 */ /* 0x000fe400078e0a04 */
[--C-:B------:R-:W-:Y:S01]  /*2ea0*/  @!P6 IMAD.IADD R45, R45, 0x1, -R5.reuse ;  /* 0x000000012d2de824 */ /* 0x100fe200078e0a05 */
[----:B------:R-:W-:Y:S01]  /*2eb0*/  ISETP.GT.U32.AND P6, PT, R5, R43, PT ;  /* 0x0000002b0500720c */ /* 0x000fe20003fc4070 */
[--C-:B------:R-:W-:Y:S01]  /*2ec0*/  @!P4 IMAD.IADD R37, R37, 0x1, -R5.reuse ;  /* 0x000000012525c824 */ /* 0x100fe200078e0a05 */
[----:B------:R-:W-:Y:S01]  /*2ed0*/  IABS R49, R12 ;  /* 0x0000000c00317213 */ /* 0x000fe20000000000 */
[----:B------:R-:W-:Y:S02]  /*2ee0*/  @!P2 IMAD.IADD R41, R41, 0x1, -R5 ;  /* 0x000000012929a824 */ /* 0x000fe400078e0a05 */
[----:B------:R-:W-:-:S02]  /*2ef0*/  IMAD R47, R5, R10, R47 ;  /* 0x0000000a052f7224 */ /* 0x000fc400078e022f */
[----:B------:R-:W-:Y:S01]  /*2f00*/  @!P5 IMAD.MOV R35, RZ, RZ, -R35 ;  /* 0x000000ffff23d224 */ /* 0x000fe200078e0a23 */
[----:B------:R-:W-:Y:S01]  /*2f10*/  ISETP.GT.U32.AND P5, PT, R5, R45, PT ;  /* 0x0000002d0500720c */ /* 0x000fe20003fa4070 */
[----:B------:R-:W-:Y:S01]  /*2f20*/  @!P3 IMAD.MOV R37, RZ, RZ, -R37 ;  /* 0x000000ffff25b224 */ /* 0x000fe200078e0a25 */
[----:B------:R-:W-:Y:S01]  /*2f30*/  LOP3.LUT R13, R7, 0x80, RZ, 0xfc, !PT ;  /* 0x00000080070d7812 */ /* 0x000fe200078efcff */
[----:B------:R-:W-:Y:S01]  /*2f40*/  IMAD.HI.U32 R4, R6, R49, RZ ;  /* 0x0000003106047227 */ /* 0x000fe200078e00ff */
[C---:B------:R-:W-:Y:S02]  /*2f50*/  ISETP.GT.U32.AND P0, PT, R5.reuse, R41, PT ;  /* 0x000000290500720c */ /* 0x040fe40003f04070 */
[----:B------:R-:W-:Y:S01]  /*2f60*/  ISETP.GT.U32.AND P3, PT, R5, R47, PT ;  /* 0x0000002f0500720c */ /* 0x000fe20003f64070 */
[----:B------:R-:W-:Y:S01]  /*2f70*/  IMAD.MOV R4, RZ, RZ, -R4 ;  /* 0x000000ffff047224 */ /* 0x000fe200078e0a04 */
[----:B------:R-:W-:Y:S02]  /*2f80*/  ISETP.GE.AND P4, PT, R14, RZ, PT ;  /* 0x000000ff0e00720c */ /* 0x000fe40003f86270 */
[----:B------:R-:W-:Y:S01]  /*2f90*/  IABS R53, R13 ;  /* 0x0000000d00357213 */ /* 0x000fe20000000000 */
[----:B------:R-:W-:Y:S01]  /*2fa0*/  @!P6 IMAD.IADD R43, R43, 0x1, -R5 ;  /* 0x000000012b2be824 */ /* 0x000fe200078e0a05 */
[----:B------:R-:W-:Y:S01]  /*2fb0*/  ISETP.GE.AND P6, PT, R9, RZ, PT ;  /* 0x000000ff0900720c */ /* 0x000fe20003fc6270 */
[----:B------:R-:W-:Y:S01]  /*2fc0*/  IMAD R49, R5, R4, R49 ;  /* 0x0000000405317224 */ /* 0x000fe200078e0231 */
[C---:B------:R-:W-:Y:S01]  /*2fd0*/  LOP3.LUT R9, R7.reuse, 0x88, RZ, 0xfc, !PT ;  /* 0x0000008807097812 */ /* 0x040fe200078efcff */
[----:B------:R-:W-:Y:S01]  /*2fe0*/  IMAD.HI.U32 R4, R6, R53, RZ ;  /* 0x0000003506047227 */ /* 0x000fe200078e00ff */
[----:B------:R-:W-:-:S02]  /*2ff0*/  LOP3.LUT R14, R7, 0x90, RZ, 0xfc, !PT ;  /* 0x00000090070e7812 */ /* 0x000fc400078efcff */
[----:B------:R-:W-:Y:S01]  /*3000*/  IABS R55, R9 ;  /* 0x0000000900377213 */ /* 0x000fe20000000000 */
[--C-:B------:R-:W-:Y:S01]  /*3010*/  @!P5 IMAD.IADD R45, R45, 0x1, -R5.reuse ;  /* 0x000000012d2dd824 */ /* 0x100fe200078e0a05 */
[----:B------:R-:W-:Y:S01]  /*3020*/  ISETP.GT.U32.AND P5, PT, R5, R49, PT ;  /* 0x000000310500720c */ /* 0x000fe20003fa4070 */
[--C-:B------:R-:W-:Y:S02]  /*3030*/  @!P0 IMAD.IADD R41, R41, 0x1, -R5.reuse ;  /* 0x0000000129298824 */ /* 0x100fe400078e0a05 */
[----:B------:R-:W-:Y:S02]  /*3040*/  IMAD.MOV R4, RZ, RZ, -R4 ;  /* 0x000000ffff047224 */ /* 0x000fe400078e0a04 */
[----:B------:R-:W-:Y:S01]  /*3050*/  @!P3 IMAD.IADD R47, R47, 0x1, -R5 ;  /* 0x000000012f2fb824 */ /* 0x000fe200078e0a05 */
[----:B------:R-:W-:Y:S01]  /*3060*/  IABS R57, R14 ;  /* 0x0000000e00397213 */ /* 0x000fe20000000000 */
[C---:B------:R-:W-:Y:S02]  /*3070*/  IMAD R53, R5.reuse, R4, R53 ;  /* 0x0000000405357224 */ /* 0x040fe400078e0235 */
[----:B------:R-:W-:Y:S01]  /*3080*/  @!P4 IMAD.MOV R41, RZ, RZ, -R41 ;  /* 0x000000ffff29c224 */ /* 0x000fe200078e0a29 */
[----:B------:R-:W-:Y:S01]  /*3090*/  ISETP.GT.U32.AND P4, PT, R5, R47, PT ;  /* 0x0000002f0500720c */ /* 0x000fe20003f84070 */
[----:B------:R-:W-:-:S04]  /*30a0*/  IMAD.HI.U32 R4, R6, R55, RZ ;  /* 0x0000003706047227 */ /* 0x000fc800078e00ff */
[----:B------:R-:W-:Y:S02]  /*30b0*/  IMAD.MOV R10, RZ, RZ, -R4 ;  /* 0x000000ffff0a7224 */ /* 0x000fe400078e0a04 */
[----:B------:R-:W-:Y:S01]  /*30c0*/  IMAD.HI.U32 R4, R6, R57, RZ ;  /* 0x0000003906047227 */ /* 0x000fe200078e00ff */
[----:B------:R-:W-:-:S03]  /*30d0*/  ISETP.GE.AND P2, PT, R18, RZ, PT ;  /* 0x000000ff1200720c */ /* 0x000fc60003f46270 */
[--C-:B------:R-:W-:Y:S02]  /*30e0*/  @!P5 IMAD.IADD R49, R49, 0x1, -R5.reuse ;  /* 0x000000013131d824 */ /* 0x100fe400078e0a05 */
[----:B------:R-:W-:Y:S02]  /*30f0*/  IMAD.MOV R4, RZ, RZ, -R4 ;  /* 0x000000ffff047224 */ /* 0x000fe400078e0a04 */
[----:B------:R-:W-:Y:S01]  /*3100*/  @!P4 IMAD.IADD R47, R47, 0x1, -R5 ;  /* 0x000000012f2fc824 */ /* 0x000fe200078e0a05 */
[C---:B------:R-:W-:Y:S01]  /*3110*/  ISETP.GT.U32.AND P5, PT, R5.reuse, R49, PT ;  /* 0x000000310500720c */ /* 0x040fe20003fa4070 */
[----:B------:R-:W-:Y:S01]  /*3120*/  IMAD R57, R5, R4, R57 ;  /* 0x0000000405397224 */ /* 0x000fe200078e0239 */
[----:B------:R-:W-:Y:S01]  /*3130*/  ISETP.GE.AND P3, PT, R12, RZ, PT ;  /* 0x000000ff0c00720c */ /* 0x000fe20003f66270 */
[----:B------:R-:W-:Y:S01]  /*3140*/  @!P6 IMAD.MOV R47, RZ, RZ, -R47 ;  /* 0x000000ffff2fe224 */ /* 0x000fe200078e0a2f */
[----:B------:R-:W-:Y:S02]  /*3150*/  LOP3.LUT R12, R7, 0x98, RZ, 0xfc, !PT ;  /* 0x00000098070c7812 */ /* 0x000fe400078efcff */
[C---:B------:R-:W-:Y:S01]  /*3160*/  ISETP.GT.U32.AND P6, PT, R5.reuse, R57, PT ;  /* 0x000000390500720c */ /* 0x040fe20003fc4070 */
[----:B------:R-:W-:Y:S01]  /*3170*/  @!P2 IMAD.MOV R43, RZ, RZ, -R43 ;  /* 0x000000ffff2ba224 */ /* 0x000fe200078e0a2b */
[C---:B------:R-:W-:Y:S01]  /*3180*/  ISETP.GT.U32.AND P2, PT, R5.reuse, R53, PT ;  /* 0x000000350500720c */ /* 0x040fe20003f44070 */
[----:B------:R-:W-:Y:S01]  /*3190*/  IMAD R55, R5, R10, R55 ;  /* 0x0000000a05377224 */ /* 0x000fe200078e0237 */
[----:B------:R-:W-:-:S02]  /*31a0*/  IABS R59, R12 ;  /* 0x0000000c003b7213 */ /* 0x000fc40000000000 */
[----:B------:R-:W-:Y:S01]  /*31b0*/  ISETP.GE.AND P4, PT, R9, RZ, PT ;  /* 0x000000ff0900720c */ /* 0x000fe20003f86270 */
[----:B------:R-:W-:Y:S01]  /*31c0*/  @!P5 IMAD.IADD R49, R49, 0x1, -R5 ;  /* 0x000000013131d824 */ /* 0x000fe200078e0a05 */
[----:B------:R-:W-:Y:S01]  /*31d0*/  ISETP.GT.U32.AND P5, PT, R5, R55, PT ;  /* 0x000000370500720c */ /* 0x000fe20003fa4070 */
[----:B------:R-:W-:Y:S01]  /*31e0*/  IMAD.HI.U32 R4, R6, R59, RZ ;  /* 0x0000003b06047227 */ /* 0x000fe200078e00ff */
[----:B------:R-:W-:-:S03]  /*31f0*/  LOP3.LUT R9, R7, 0xa0, RZ, 0xfc, !PT ;  /* 0x000000a007097812 */ /* 0x000fc600078efcff */
[--C-:B------:R-:W-:Y:S01]  /*3200*/  @!P6 IMAD.IADD R57, R57, 0x1, -R5.reuse ;  /* 0x000000013939e824 */ /* 0x100fe200078e0a05 */
[----:B------:R-:W-:Y:S01]  /*3210*/  IABS R61, R9 ;  /* 0x00000009003d7213 */ /* 0x000fe20000000000 */
[----:B------:R-:W-:Y:S01]  /*3220*/  IMAD.MOV R4, RZ, RZ, -R4 ;  /* 0x000000ffff047224 */ /* 0x000fe200078e0a04 */
[----:B------:R-:W-:Y:S01]  /*3230*/  ISETP.GE.AND P0, PT, R19, RZ, PT ;  /* 0x000000ff1300720c */ /* 0x000fe20003f06270 */
[----:B------:R-:W-:Y:S01]  /*3240*/  @!P2 IMAD.IADD R53, R53, 0x1, -R5 ;  /* 0x000000013535a824 */ /* 0x000fe200078e0a05 */
[C---:B------:R-:W-:Y:S01]  /*3250*/  ISETP.GT.U32.AND P6, PT, R5.reuse, R57, PT ;  /* 0x000000390500720c */ /* 0x040fe20003fc4070 */
[C---:B------:R-:W-:Y:S02]  /*3260*/  IMAD R59, R5.reuse, R4, R59 ;  /* 0x00000004053b7224 */ /* 0x040fe400078e023b */
[----:B------:R-:W-:Y:S01]  /*3270*/  IMAD.HI.U32 R4, R6, R61, RZ ;  /* 0x0000003d06047227 */ /* 0x000fe200078e00ff */
[----:B------:R-:W-:-:S03]  /*3280*/  ISETP.GT.U32.AND P2, PT, R5, R53, PT ;  /* 0x000000350500720c */ /* 0x000fc60003f44070 */
[----:B------:R-:W-:Y:S02]  /*3290*/  @!P5 IMAD.IADD R55, R55, 0x1, -R5 ;  /* 0x000000013737d824 */ /* 0x000fe400078e0a05 */
[----:B------:R-:W-:-:S03]  /*32a0*/  IMAD.MOV R10, RZ, RZ, -R4 ;  /* 0x000000ffff0a7224 */ /* 0x000fc600078e0a04 */
[C---:B------:R-:W-:Y:S01]  /*32b0*/  ISETP.GT.U32.AND P5, PT, R5.reuse, R55, PT ;  /* 0x000000370500720c */ /* 0x040fe20003fa4070 */
[----:B------:R-:W-:Y:S02]  /*32c0*/  IMAD R61, R5, R10, R61 ;  /* 0x0000000a053d7224 */ /* 0x000fe400078e023d */
[----:B------:R-:W-:Y:S01]  /*32d0*/  @!P0 IMAD.MOV R45, RZ, RZ, -R45 ;  /* 0x000000ffff2d8224 */ /* 0x000fe200078e0a2d */
[----:B------:R-:W-:Y:S01]  /*32e0*/  ISETP.GE.AND P0, PT, R13, RZ, PT ;  /* 0x000000ff0d00720c */ /* 0x000fe20003f06270 */
[--C-:B------:R-:W-:Y:S01]  /*32f0*/  @!P6 IMAD.IADD R57, R57, 0x1, -R5.reuse ;  /* 0x000000013939e824 */ /* 0x100fe200078e0a05 */
[----:B------:R-:W-:Y:S02]  /*3300*/  ISETP.GT.U32.AND P6, PT, R5, R61, PT ;  /* 0x0000003d0500720c */ /* 0x000fe40003fc4070 */
[----:B------:R-:W-:Y:S01]  /*3310*/  LOP3.LUT R13, R7, 0xa8, RZ, 0xfc, !PT ;  /* 0x000000a8070d7812 */ /* 0x000fe200078efcff */
[----:B------:R-:W-:Y:S01]  /*3320*/  @!P2 IMAD.IADD R53, R53, 0x1, -R5 ;  /* 0x000000013535a824 */ /* 0x000fe200078e0a05 */
[----:B------:R-:W-:-:S02]  /*3330*/  ISETP.GT.U32.AND P2, PT, R5, R59, PT ;  /* 0x0000003b0500720c */ /* 0x000fc40003f44070 */
[----:B------:R-:W-:Y:S01]  /*3340*/  IABS R63, R13 ;  /* 0x0000000d003f7213 */ /* 0x000fe20000000000 */
[----:B------:R-:W-:Y:S01]  /*3350*/  @!P5 IMAD.IADD R55, R55, 0x1, -R5 ;  /* 0x000000013737d824 */ /* 0x000fe200078e0a05 */
[----:B------:R-:W-:Y:S02]  /*3360*/  ISETP.GE.AND P5, PT, R9, RZ, PT ;  /* 0x000000ff0900720c */ /* 0x000fe40003fa6270 */
[----:B------:R-:W-:Y:S01]  /*3370*/  LOP3.LUT R9, R7, 0xb0, RZ, 0xfc, !PT ;  /* 0x000000b007097812 */ /* 0x000fe200078efcff */
[----:B------:R-:W-:-:S03]  /*3380*/  IMAD.HI.U32 R4, R6, R63, RZ ;  /* 0x0000003f06047227 */ /* 0x000fc600078e00ff */
[----:B------:R-:W-:Y:S01]  /*3390*/  IABS R65, R9 ;  /* 0x0000000900417213 */ /* 0x000fe20000000000 */
[----:B------:R-:W-:Y:S02]  /*33a0*/  @!P6 IMAD.IADD R61, R61, 0x1, -R5 ;  /* 0x000000013d3de824 */ /* 0x000fe400078e0a05 */
[----:B------:R-:W-:Y:S02]  /*33b0*/  IMAD.MOV R4, RZ, RZ, -R4 ;  /* 0x000000ffff047224 */ /* 0x000fe400078e0a04 */
[----:B------:R-:W-:Y:S01]  /*33c0*/  @!P3 IMAD.MOV R49, RZ, RZ, -R49 ;  /* 0x000000ffff31b224 */ /* 0x000fe200078e0a31 */
[----:B------:R-:W-:Y:S01]  /*33d0*/  ISETP.GE.AND P3, PT, R14, RZ, PT ;  /* 0x000000ff0e00720c */ /* 0x000fe20003f66270 */
[----:B------:R-:W-:Y:S01]  /*33e0*/  @!P2 IMAD.IADD R59, R59, 0x1, -R5 ;  /* 0x000000013b3ba824 */ /* 0x000fe200078e0a05 */
[C---:B------:R-:W-:Y:S01]  /*33f0*/  ISETP.GT.U32.AND P6, PT, R5.reuse, R61, PT ;  /* 0x0000003d0500720c */ /* 0x040fe20003fc4070 */
[C---:B------:R-:W-:Y:S02]  /*3400*/  IMAD R63, R5.reuse, R4, R63 ;  /* 0x00000004053f7224 */ /* 0x040fe400078e023f */
[----:B------:R-:W-:Y:S01]  /*3410*/  IMAD.HI.U32 R4, R6, R65, RZ ;  /* 0x0000004106047227 */ /* 0x000fe200078e00ff */
[----:B------:R-:W-:-:S03]  /*3420*/  ISETP.GT.U32.AND P2, PT, R5, R59, PT ;  /* 0x0000003b0500720c */ /* 0x000fc60003f44070 */
[----:B------:R-:W-:Y:S02]  /*3430*/  IMAD.MOV R10, RZ, RZ, -R4 ;  /* 0x000000ffff0a7224 */ /* 0x000fe400078e0a04 */
[----:B------:R-:W-:Y:S01]  /*3440*/  @!P0 IMAD.MOV R53, RZ, RZ, -R53 ;  /* 0x000000ffff358224 */ /* 0x000fe200078e0a35 */
[----:B------:R-:W-:Y:S01]  /*3450*/  ISETP.GE.AND P0, PT, R12, RZ, PT ;  /* 0x000000ff0c00720c */ /* 0x000fe20003f06270 */
[----:B------:R-:W-:Y:S01]  /*3460*/  IMAD R65, R5, R10, R65 ;  /* 0x0000000a05417224 */ /* 0x000fe200078e0241 */
[----:B------:R-:W-:Y:S01]  /*3470*/  LOP3.LUT R12, R7, 0xb8, RZ, 0xfc, !PT ;  /* 0x000000b8070c7812 */ /* 0x000fe200078efcff */
[----:B------:R-:W-:Y:S01]  /*3480*/  @!P3 IMAD.MOV R57, RZ, RZ, -R57 ;  /* 0x000000ffff39b224 */ /* 0x000fe200078e0a39 */
[----:B------:R-:W-:Y:S01]  /*3490*/  ISETP.GE.AND P3, PT, R9, RZ, PT ;  /* 0x000000ff0900720c */ /* 0x000fe20003f66270 */
[----:B------:R-:W-:Y:S01]  /*34a0*/  @!P6 IMAD.IADD R61, R61, 0x1, -R5 ;  /* 0x000000013d3de824 */ /* 0x000fe200078e0a05 */
[----:B------:R-:W-:Y:S02]  /*34b0*/  IABS R67, R12 ;  /* 0x0000000c00437213 */ /* 0x000fe40000000000 */
[----:B------:R-:W-:-:S02]  /*34c0*/  ISETP.GT.U32.AND P6, PT, R5, R65, PT ;  /* 0x000000410500720c */ /* 0x000fc40003fc4070 */
[----:B------:R-:W-:Y:S01]  /*34d0*/  LOP3.LUT R9, R7, 0xc0, RZ, 0xfc, !PT ;  /* 0x000000c007097812 */ /* 0x000fe200078efcff */
[----:B------:R-:W-:Y:S01]  /*34e0*/  @!P2 IMAD.IADD R59, R59, 0x1, -R5 ;  /* 0x000000013b3ba824 */ /* 0x000fe200078e0a05 */
[----:B------:R-:W-:Y:S01]  /*34f0*/  ISETP.GT.U32.AND P2, PT, R5, R63, PT ;  /* 0x0000003f0500720c */ /* 0x000fe20003f44070 */
[----:B------:R-:W-:Y:S01]  /*3500*/  IMAD.HI.U32 R4, R6, R67, RZ ;  /* 0x0000004306047227 */ /* 0x000fe200078e00ff */
[----:B------:R-:W-:-:S03]  /*3510*/  IABS R69, R9 ;  /* 0x0000000900457213 */ /* 0x000fc60000000000 */
[----:B------:R-:W-:Y:S01]  /*3520*/  @!P0 IMAD.MOV R59, RZ, RZ, -R59 ;  /* 0x000000ffff3b8224 */ /* 0x000fe200078e0a3b */
[----:B------:R-:W-:Y:S01]  /*3530*/  ISETP.GE.AND P0, PT, R12, RZ, PT ;  /* 0x000000ff0c00720c */ /* 0x000fe20003f06270 */
[----:B------:R-:W-:Y:S01]  /*3540*/  IMAD.MOV R10, RZ, RZ, -R4 ;  /* 0x000000ffff0a7224 */ /* 0x000fe200078e0a04 */
[----:B------:R-:W-:Y:S01]  /*3550*/  LOP3.LUT R12, R7, 0xc8, RZ, 0xfc, !PT ;  /* 0x000000c8070c7812 */ /* 0x000fe200078efcff */
[----:B------:R-:W-:-:S03]  /*3560*/  IMAD.HI.U32 R4, R6, R69, RZ ;  /* 0x0000004506047227 */ /* 0x000fc600078e00ff */
[----:B------:R-:W-:Y:S01]  /*3570*/  IABS R71, R12 ;  /* 0x0000000c00477213 */ /* 0x000fe20000000000 */
[--C-:B------:R-:W-:Y:S02]  /*3580*/  @!P6 IMAD.IADD R65, R65, 0x1, -R5.reuse ;  /* 0x000000014141e824 */ /* 0x100fe400078e0a05 */
[----:B------:R-:W-:Y:S02]  /*3590*/  IMAD.MOV R4, RZ, RZ, -R4 ;  /* 0x000000ffff047224 */ /* 0x000fe400078e0a04 */
[----:B------:R-:W-:Y:S01]  /*35a0*/  @!P2 IMAD.IADD R63, R63, 0x1, -R5 ;  /* 0x000000013f3fa824 */ /* 0x000fe200078e0a05 */
[C---:B------:R-:W-:Y:S01]  /*35b0*/  ISETP.GT.U32.AND P6, PT, R5.reuse, R65, PT ;  /* 0x000000410500720c */ /* 0x040fe20003fc4070 */
[C---:B------:R-:W-:Y:S02]  /*35c0*/  IMAD R69, R5.reuse, R4, R69 ;  /* 0x0000000405457224 */ /* 0x040fe400078e0245 */
[C---:B------:R-:W-:Y:S02]  /*35d0*/  IMAD R67, R5.reuse, R10, R67 ;  /* 0x0000000a05437224 */ /* 0x040fe400078e0243 */
[----:B------:R-:W-:Y:S01]  /*35e0*/  IMAD.HI.U32 R4, R6, R71, RZ ;  /* 0x0000004706047227 */ /* 0x000fe200078e00ff */
[----:B------:R-:W-:-:S03]  /*35f0*/  ISETP.GT.U32.AND P2, PT, R5, R63, PT ;  /* 0x0000003f0500720c */ /* 0x000fc60003f44070 */
[----:B------:R-:W-:Y:S01]  /*3600*/  @!P5 IMAD.MOV R61, RZ, RZ, -R61 ;  /* 0x000000ffff3dd224 */ /* 0x000fe200078e0a3d */
[----:B------:R-:W-:Y:S01]  /*3610*/  ISETP.GT.U32.AND P5, PT, R5, R67, PT ;  /* 0x000000430500720c */ /* 0x000fe20003fa4070 */
[----:B------:R-:W-:Y:S02]  /*3620*/  IMAD.MOV R10, RZ, RZ, -R4 ;  /* 0x000000ffff0a7224 */ /* 0x000fe400078e0a04 */
[----:B------:R-:W-:Y:S01]  /*3630*/  @!P4 IMAD.MOV R55, RZ, RZ, -R55 ;  /* 0x000000ffff37c224 */ /* 0x000fe200078e0a37 */
[----:B------:R-:W-:Y:S01]  /*3640*/  ISETP.GE.AND P4, PT, R13, RZ, PT ;  /* 0x000000ff0d00720c */ /* 0x000fe20003f86270 */
[----:B------:R-:W-:Y:S01]  /*3650*/  IMAD R71, R5, R10, R71 ;  /* 0x0000000a05477224 */ /* 0x000fe200078e0247 */
[----:B------:R-:W-:Y:S01]  /*3660*/  LOP3.LUT R13, R7, 0xd0, RZ, 0xfc, !PT ;  /* 0x000000d0070d7812 */ /* 0x000fe200078efcff */
[----:B------:R-:W-:-:S03]  /*3670*/  @!P6 IMAD.IADD R65, R65, 0x1, -R5 ;  /* 0x000000014141e824 */ /* 0x000fc600078e0a05 */
[----:B------:R-:W-:Y:S02]  /*3680*/  IABS R73, R13 ;  /* 0x0000000d00497213 */ /* 0x000fe40000000000 */
[----:B------:R-:W-:Y:S01]  /*3690*/  ISETP.GT.U32.AND P6, PT, R5, R71, PT ;  /* 0x000000470500720c */ /* 0x000fe20003fc4070 */
[--C-:B------:R-:W-:Y:S01]  /*36a0*/  @!P2 IMAD.IADD R63, R63, 0x1, -R5.reuse ;  /* 0x000000013f3fa824 */ /* 0x100fe200078e0a05 */
[----:B------:R-:W-:Y:S01]  /*36b0*/  ISETP.GE.AND P2, PT, R9, RZ, PT ;  /* 0x000000ff0900720c */ /* 0x000fe20003f46270 */
[----:B------:R-:W-:Y:S01]  /*36c0*/  @!P5 IMAD.IADD R67, R67, 0x1, -R5 ;  /* 0x000000014343d824 */ /* 0x000fe200078e0a05 */
[C---:B------:R-:W-:Y:S01]  /*36d0*/  LOP3.LUT R9, R7.reuse, 0xd8, RZ, 0xfc, !PT ;  /* 0x000000d807097812 */ /* 0x040fe200078efcff */
[----:B------:R-:W-:Y:S01]  /*36e0*/  IMAD.HI.U32 R4, R6, R73, RZ ;  /* 0x0000004906047227 */ /* 0x000fe200078e00ff */
[----:B------:R-:W-:Y:S02]  /*36f0*/  LOP3.LUT R14, R7, 0xe0, RZ, 0xfc, !PT ;  /* 0x000000e0070e7812 */ /* 0x000fe400078efcff */
[----:B------:R-:W-:Y:S01]  /*3700*/  IABS R75, R9 ;  /* 0x00000009004b7213 */ /* 0x000fe20000000000 */
[----:B------:R-:W-:Y:S01]  /*3710*/  IMAD.MOV R4, RZ, RZ, -R4 ;  /* 0x000000ffff047224 */ /* 0x000fe200078e0a04 */
[----:B------:R-:W-:-:S02]  /*3720*/  ISETP.GT.U32.AND P5, PT, R5, R67, PT ;  /* 0x000000430500720c */ /* 0x000fc40003fa4070 */
[----:B------:R-:W-:Y:S01]  /*3730*/  IABS R93, R14 ;  /* 0x0000000e005d7213 */ /* 0x000fe20000000000 */
[----:B------:R-:W-:Y:S02]  /*3740*/  IMAD R73, R5, R4, R73 ;  /* 0x0000000405497224 */ /* 0x000fe400078e0249 */
[----:B------:R-:W-:Y:S02]  /*3750*/  @!P6 IMAD.IADD R71, R71, 0x1, -R5 ;  /* 0x000000014747e824 */ /* 0x000fe400078e0a05 */
[----:B------:R-:W-:-:S03]  /*3760*/  IMAD.HI.U32 R4, R6, R75, RZ ;  /* 0x0000004b06047227 */ /* 0x000fc600078e00ff */
[C---:B------:R-:W-:Y:S01]  /*3770*/  ISETP.GT.U32.AND P6, PT, R5.reuse, R71, PT ;  /* 0x000000470500720c */ /* 0x040fe20003fc4070 */
[----:B------:R-:W-:Y:S01]  /*3780*/  @!P4 IMAD.MOV R63, RZ, RZ, -R63 ;  /* 0x000000ffff3fc224 */ /* 0x000fe200078e0a3f */
[----:B------:R-:W-:Y:S01]  /*3790*/  ISETP.GT.U32.AND P4, PT, R5, R69, PT ;  /* 0x000000450500720c */ /* 0x000fe20003f84070 */
[----:B------:R-:W-:Y:S02]  /*37a0*/  IMAD.MOV R10, RZ, RZ, -R4 ;  /* 0x000000ffff0a7224 */ /* 0x000fe400078e0a04 */
[----:B------:R-:W-:-:S04]  /*37b0*/  IMAD.HI.U32 R4, R6, R93, RZ ;  /* 0x0000005d06047227 */ /* 0x000fc800078e00ff */
[----:B------:R-:W-:Y:S01]  /*37c0*/  @!P5 IMAD.IADD R67, R67, 0x1, -R5 ;  /* 0x000000014343d824 */ /* 0x000fe200078e0a05 */
[----:B------:R-:W-:Y:S01]  /*37d0*/  ISETP.GT.U32.AND P5, PT, R5, R73, PT ;  /* 0x000000490500720c */ /* 0x000fe20003fa4070 */
[----:B------:R-:W-:-:S04]  /*37e0*/  IMAD.MOV R4, RZ, RZ, -R4 ;  /* 0x000000ffff047224 */ /* 0x000fc800078e0a04 */
[----:B------:R-:W-:Y:S02]  /*37f0*/  IMAD R93, R5, R4, R93 ;  /* 0x00000004055d7224 */ /* 0x000fe400078e025d */
[--C-:B------:R-:W-:Y:S02]  /*3800*/  @!P4 IMAD.IADD R69, R69, 0x1, -R5.reuse ;  /* 0x000000014545c824 */ /* 0x100fe400078e0a05 */
[--C-:B------:R-:W-:Y:S01]  /*3810*/  @!P6 IMAD.IADD R71, R71, 0x1, -R5.reuse ;  /* 0x000000014747e824 */ /* 0x100fe200078e0a05 */
[----:B------:R-:W-:Y:S02]  /*3820*/  ISETP.GT.U32.AND P6, PT, R5, R93, PT ;  /* 0x0000005d0500720c */ /* 0x000fe40003fc4070 */
[----:B------:R-:W-:Y:S01]  /*3830*/  LOP3.LUT R16, R7, 0xe8, RZ, 0xfc, !PT ;  /* 0x000000e807107812 */ /* 0x000fe200078efcff */
[----:B------:R-:W-:Y:S01]  /*3840*/  @!P5 IMAD.IADD R73, R73, 0x1, -R5 ;  /* 0x000000014949d824 */ /* 0x000fe200078e0a05 */
[C---:B------:R-:W-:Y:S02]  /*3850*/  ISETP.GT.U32.AND P4, PT, R5.reuse, R69, PT ;  /* 0x000000450500720c */ /* 0x040fe40003f84070 */
[----:B------:R-:W-:Y:S01]  /*3860*/  IABS R115, R16 ;  /* 0x0000001000737213 */ /* 0x000fe20000000000 */
[C---:B------:R-:W-:Y:S01]  /*3870*/  IMAD R75, R5.reuse, R10, R75 ;  /* 0x0000000a054b7224 */ /* 0x040fe200078e024b */
[----:B------:R-:W-:-:S02]  /*3880*/  ISETP.GT.U32.AND P5, PT, R5, R73, PT ;  /* 0x000000490500720c */ /* 0x000fc40003fa4070 */
[----:B------:R-:W-:Y:S01]  /*3890*/  LOP3.LUT R10, R7, 0xf0, RZ, 0xfc, !PT ;  /* 0x000000f0070a7812 */ /* 0x000fe200078efcff */
[----:B------:R-:W-:-:S03]  /*38a0*/  IMAD.HI.U32 R4, R6, R115, RZ ;  /* 0x0000007306047227 */ /* 0x000fc600078e00ff */
[----:B------:R-:W-:Y:S01]  /*38b0*/  IABS R117, R10 ;  /* 0x0000000a00757213 */ /* 0x000fe20000000000 */
[----:B------:R-:W-:Y:S01]  /*38c0*/  @!P0 IMAD.MOV R67, RZ, RZ, -R67 ;  /* 0x000000ffff438224 */ /* 0x000fe200078e0a43 */
[----:B------:R-:W-:Y:S01]  /*38d0*/  ISETP.GE.AND P0, PT, R13, RZ, PT ;  /* 0x000000ff0d00720c */ /* 0x000fe20003f06270 */
[--C-:B------:R-:W-:Y:S02]  /*38e0*/  @!P6 IMAD.IADD R93, R93, 0x1, -R5.reuse ;  /* 0x000000015d5de824 */ /* 0x100fe400078e0a05 */
[----:B------:R-:W-:Y:S02]  /*38f0*/  IMAD.MOV R4, RZ, RZ, -R4 ;  /* 0x000000ffff047224 */ /* 0x000fe400078e0a04 */
[----:B------:R-:W-:Y:S01]  /*3900*/  @!P4 IMAD.IADD R69, R69, 0x1, -R5 ;  /* 0x000000014545c824 */ /* 0x000fe200078e0a05 */
[C---:B------:R-:W-:Y:S01]  /*3910*/  ISETP.GT.U32.AND P4, PT, R5.reuse, R75, PT ;  /* 0x0000004b0500720c */ /* 0x040fe20003f84070 */
[C---:B------:R-:W-:Y:S01]  /*3920*/  IMAD R115, R5.reuse, R4, R115 ;  /* 0x0000000405737224 */ /* 0x040fe200078e0273 */
[----:B------:R-:W-:Y:S01]  /*3930*/  ISETP.GT.U32.AND P6, PT, R5, R93, PT ;  /* 0x0000005d0500720c */ /* 0x000fe20003fc4070 */
[----:B------:R-:W-:-:S04]  /*3940*/  IMAD.HI.U32 R4, R6, R117, RZ ;  /* 0x0000007506047227 */ /* 0x000fc800078e00ff */
[----:B------:R-:W-:Y:S02]  /*3950*/  @!P5 IMAD.IADD R73, R73, 0x1, -R5 ;  /* 0x000000014949d824 */ /* 0x000fe400078e0a05 */
[----:B------:R-:W-:Y:S02]  /*3960*/  IMAD.MOV R4, RZ, RZ, -R4 ;  /* 0x000000ffff047224 */ /* 0x000fe400078e0a04 */
[----:B------:R-:W-:Y:S01]  /*3970*/  @!P0 IMAD.MOV R73, RZ, RZ, -R73 ;  /* 0x000000ffff498224 */ /* 0x000fe200078e0a49 */
[C---:B------:R-:W-:Y:S01]  /*3980*/  ISETP.GT.U32.AND P0, PT, R5.reuse, R115, PT ;  /* 0x000000730500720c */ /* 0x040fe20003f04070 */
[----:B------:R-:W-:Y:S02]  /*3990*/  IMAD R117, R5, R4, R117 ;  /* 0x0000000405757224 */ /* 0x000fe400078e0275 */
[--C-:B------:R-:W-:Y:S02]  /*39a0*/  @!P4 IMAD.IADD R75, R75, 0x1, -R5.reuse ;  /* 0x000000014b4bc824 */ /* 0x100fe400078e0a05 */
[----:B------:R-:W-:Y:S01]  /*39b0*/  @!P6 IMAD.IADD R93, R93, 0x1, -R5 ;  /* 0x000000015d5de824 */ /* 0x000fe200078e0a05 */
[C---:B------:R-:W-:Y:S01]  /*39c0*/  ISETP.GT.U32.AND P6, PT, R5.reuse, R117, PT ;  /* 0x000000750500720c */ /* 0x040fe20003fc4070 */
[----:B------:R-:W-:Y:S01]  /*39d0*/  @!P3 IMAD.MOV R65, RZ, RZ, -R65 ;  /* 0x000000ffff41b224 */ /* 0x000fe200078e0a41 */
[----:B------:R-:W-:-:S02]  /*39e0*/  ISETP.GT.U32.AND P4, PT, R5, R75, PT ;  /* 0x0000004b0500720c */ /* 0x000fc40003f84070 */
[----:B------:R-:W-:Y:S02]  /*39f0*/  ISETP.GE.AND P3, PT, R12, RZ, PT ;  /* 0x000000ff0c00720c */ /* 0x000fe40003f66270 */
[----:B------:R-:W-:Y:S01]  /*3a00*/  LOP3.LUT R12, R7, 0x100, RZ, 0xfc, !PT ;  /* 0x00000100070c7812 */ /* 0x000fe200078efcff */
[----:B------:R-:W-:Y:S01]  /*3a10*/  @!P2 IMAD.MOV R69, RZ, RZ, -R69 ;  /* 0x000000ffff45a224 */ /* 0x000fe200078e0a45 */
[----:B------:R-:W-:Y:S01]  /*3a20*/  ISETP.GE.AND P2, PT, R9, RZ, PT ;  /* 0x000000ff0900720c */ /* 0x000fe20003f46270 */
[--C-:B------:R-:W-:Y:S01]  /*3a30*/  @!P0 IMAD.IADD R115, R115, 0x1, -R5.reuse ;  /* 0x0000000173738824 */ /* 0x100fe200078e0a05 */
[----:B------:R-:W-:Y:S02]  /*3a40*/  LOP3.LUT R9, R7, 0xf8, RZ, 0xfc, !PT ;  /* 0x000000f807097812 */ /* 0x000fe400078efcff */
[----:B------:R-:W-:Y:S01]  /*3a50*/  IABS R121, R12 ;  /* 0x0000000c00797213 */ /* 0x000fe20000000000 */
[----:B------:R-:W-:Y:S01]  /*3a60*/  @!P6 IMAD.IADD R117, R117, 0x1, -R5 ;  /* 0x000000017575e824 */ /* 0x000fe200078e0a05 */
[----:B------:R-:W-:-:S02]  /*3a70*/  IABS R119, R9 ;  /* 0x0000000900777213 */ /* 0x000fc40000000000 */
[----:B------:R-:W-:Y:S01]  /*3a80*/  ISETP.GE.AND P0, PT, R9, RZ, PT ;  /* 0x000000ff0900720c */ /* 0x000fe20003f06270 */
[----:B------:R-:W-:Y:S01]  /*3a90*/  IMAD.HI.U32 R9, R6, R121, RZ ;  /* 0x0000007906097227 */ /* 0x000fe200078e00ff */
[----:B------:R-:W-:-:S03]  /*3aa0*/  ISETP.GT.U32.AND P6, PT, R5, R115, PT ;  /* 0x000000730500720c */ /* 0x000fc60003fc4070 */
[----:B------:R-:W-:Y:S01]  /*3ab0*/  @!P4 IMAD.IADD R75, R75, 0x1, -R5 ;  /* 0x000000014b4bc824 */ /* 0x000fe200078e0a05 */
[----:B------:R-:W-:Y:S01]  /*3ac0*/  ISETP.GE.AND P4, PT, R10, RZ, PT ;  /* 0x000000ff0a00720c */ /* 0x000fe20003f86270 */
[----:B------:R-:W-:Y:S01]  /*3ad0*/  IMAD.MOV R10, RZ, RZ, -R9 ;  /* 0x000000ffff0a7224 */ /* 0x000fe200078e0a09 */
[----:B------:R-:W-:Y:S01]  /*3ae0*/  LOP3.LUT R13, R7, 0x108, RZ, 0xfc, !PT ;  /* 0x00000108070d7812 */ /* 0x000fe200078efcff */
[----:B------:R-:W-:-:S04]  /*3af0*/  IMAD.HI.U32 R4, R6, R119, RZ ;  /* 0x0000007706047227 */ /* 0x000fc800078e00ff */
[----:B------:R-:W-:Y:S01]  /*3b00*/  @!P2 IMAD.MOV R75, RZ, RZ, -R75 ;  /* 0x000000ffff4ba224 */ /* 0x000fe200078e0a4b */
[C---:B------:R-:W-:Y:S01]  /*3b10*/  ISETP.GT.U32.AND P2, PT, R5.reuse, R117, PT ;  /* 0x000000750500720c */ /* 0x040fe20003f44070 */
[----:B------:R-:W-:Y:S01]  /*3b20*/  IMAD R121, R5, R10, R121 ;  /* 0x0000000a05797224 */ /* 0x000fe200078e0279 */
[----:B------:R-:W-:Y:S01]  /*3b30*/  IABS R123, R13 ;  /* 0x0000000d007b7213 */ /* 0x000fe20000000000 */
[----:B------:R-:W-:Y:S01]  /*3b40*/  IMAD.MOV R4, RZ, RZ, -R4 ;  /* 0x000000ffff047224 */ /* 0x000fe200078e0a04 */
[----:B------:R-:W-:Y:S01]  /*3b50*/  ISETP.GE.AND P5, PT, R14, RZ, PT ;  /* 0x000000ff0e00720c */ /* 0x000fe20003fa6270 */
[----:B------:R-:W-:Y:S01]  /*3b60*/  @!P3 IMAD.MOV R71, RZ, RZ, -R71 ;  /* 0x000000ffff47b224 */ /* 0x000fe200078e0a47 */
[----:B------:R-:W-:Y:S01]  /*3b70*/  ISETP.GE.AND P3, PT, R16, RZ, PT ;  /* 0x000000ff1000720c */ /* 0x000fe20003f66270 */
[----:B------:R-:W-:Y:S01]  /*3b80*/  @!P6 IMAD.IADD R115, R115, 0x1, -R5 ;  /* 0x000000017373e824 */ /* 0x000fe200078e0a05 */
[C---:B------:R-:W-:Y:S01]  /*3b90*/  ISETP.GT.U32.AND P6, PT, R5.reuse, R121, PT ;  /* 0x000000790500720c */ /* 0x040fe20003fc4070 */
[----:B------:R-:W-:-:S02]  /*3ba0*/  IMAD R119, R5, R4, R119 ;  /* 0x0000000405777224 */ /* 0x000fc400078e0277 */
[----:B------:R-:W-:Y:S01]  /*3bb0*/  IMAD.HI.U32 R4, R6, R123, RZ ;  /* 0x0000007b06047227 */ /* 0x000fe200078e00ff */
[----:B------:R-:W-:-:S03]  /*3bc0*/  LOP3.LUT R14, R7, 0x110, RZ, 0xfc, !PT ;  /* 0x00000110070e7812 */ /* 0x000fc600078efcff */
[----:B------:R-:W-:Y:S02]  /*3bd0*/  IMAD.MOV R4, RZ, RZ, -R4 ;  /* 0x000000ffff047224 */ /* 0x000fe400078e0a04 */
[----:B------:R-:W-:Y:S01]  /*3be0*/  @!P2 IMAD.IADD R117, R117, 0x1, -R5 ;  /* 0x000000017575a824 */ /* 0x000fe200078e0a05 */
[----:B------:R-:W-:Y:S01]  /*3bf0*/  ISETP.GE.AND P2, PT, R12, RZ, PT ;  /* 0x000000ff0c00720c */ /* 0x000fe20003f46270 */
[----:B------:R-:W-:Y:S01]  /*3c00*/  IMAD R123, R5, R4, R123 ;  /* 0x00000004057b7224 */ /* 0x000fe200078e027b */
[----:B------:R-:W-:Y:S02]  /*3c10*/  IABS R125, R14 ;  /* 0x0000000e007d7213 */ /* 0x000fe40000000000 */
[----:B------:R-:W-:Y:S01]  /*3c20*/  LOP3.LUT R12, R7, 0x118, RZ, 0xfc, !PT ;  /* 0x00000118070c7812 */ /* 0x000fe200078efcff */
[----:B------:R-:W-:Y:S01]  /*3c30*/  @!P5 IMAD.MOV R93, RZ, RZ, -R93 ;  /* 0x000000ffff5dd224 */ /* 0x000fe200078e0a5d */
[----:B------:R-:W-:Y:S01]  /*3c40*/  ISETP.GT.U32.AND P5, PT, R5, R119, PT ;  /* 0x000000770500720c */ /* 0x000fe20003fa4070 */
[----:B------:R-:W-:Y:S01]  /*3c50*/  @!P6 IMAD.IADD R121, R121, 0x1, -R5 ;  /* 0x000000017979e824 */ /* 0x000fe200078e0a05 */
[----:B------:R-:W-:Y:S01]  /*3c60*/  IABS R127, R12 ;  /* 0x0000000c007f7213 */ /* 0x000fe20000000000 */
[----:B------:R-:W-:Y:S01]  /*3c70*/  @!P3 IMAD.MOV R115, RZ, RZ, -R115 ;  /* 0x000000ffff73b224 */ /* 0x000fe200078e0a73 */
[C---:B------:R-:W-:Y:S01]  /*3c80*/  ISETP.GT.U32.AND P3, PT, R5.reuse, R123, PT ;  /* 0x0000007b0500720c */ /* 0x040fe20003f64070 */
[----:B------:R-:W-:Y:S01]  /*3c90*/  IMAD.HI.U32 R9, R6, R125, RZ ;  /* 0x0000007d06097227 */ /* 0x000fe200078e00ff */
[----:B------:R-:W-:-:S03]  /*3ca0*/  ISETP.GT.U32.AND P6, PT, R5, R121, PT ;  /* 0x000000790500720c */ /* 0x000fc60003fc4070 */
[----:B------:R-:W-:Y:S02]  /*3cb0*/  IMAD.MOV R10, RZ, RZ, -R9 ;  /* 0x000000ffff0a7224 */ /* 0x000fe400078e0a09 */
[----:B------:R-:W-:Y:S01]  /*3cc0*/  IMAD.HI.U32 R4, R6, R127, RZ ;  /* 0x0000007f06047227 */ /* 0x000fe200078e00ff */
[----:B------:R-:W-:-:S03]  /*3cd0*/  LOP3.LUT R16, R7, 0x120, RZ, 0xfc, !PT ;  /* 0x0000012007107812 */ /* 0x000fc600078efcff */
[----:B------:R-:W-:Y:S02]  /*3ce0*/  IMAD R125, R5, R10, R125 ;  /* 0x0000000a057d7224 */ /* 0x000fe400078e027d */
[----:B------:R-:W-:Y:S01]  /*3cf0*/  IMAD.MOV R4, RZ, RZ, -R4 ;  /* 0x000000ffff047224 */ /* 0x000fe200078e0a04 */
[----:B------:R-:W-:Y:S01]  /*3d00*/  IABS R129, R16 ;  /* 0x0000001000817213 */ /* 0x000fe20000000000 */
[----:B------:R-:W-:Y:S02]  /*3d10*/  @!P5 IMAD.IADD R119, R119, 0x1, -R5 ;  /* 0x000000017777d824 */ /* 0x000fe400078e0a05 */
[----:B------:R-:W-:Y:S01]  /*3d20*/  @!P4 IMAD.MOV R117, RZ, RZ, -R117 ;  /* 0x000000ffff75c224 */ /* 0x000fe200078e0a75 */
[C---:B------:R-:W-:Y:S01]  /*3d30*/  ISETP.GT.U32.AND P4, PT, R5.reuse, R125, PT ;  /* 0x0000007d0500720c */ /* 0x040fe20003f84070 */
[----:B------:R-:W-:Y:S02]  /*3d40*/  IMAD R127, R5, R4, R127 ;  /* 0x00000004057f7224 */ /* 0x000fe400078e027f */
[--C-:B------:R-:W-:Y:S01]  /*3d50*/  @!P3 IMAD.IADD R123, R123, 0x1, -R5.reuse ;  /* 0x000000017b7bb824 */ /* 0x100fe200078e0a05 */
[----:B------:R-:W-:Y:S01]  /*3d60*/  ISETP.GT.U32.AND P5, PT, R5, R119, PT ;  /* 0x000000770500720c */ /* 0x000fe20003fa4070 */
[----:B------:R-:W-:Y:S01]  /*3d70*/  @!P6 IMAD.IADD R121, R121, 0x1, -R5 ;  /* 0x000000017979e824 */ /* 0x000fe200078e0a05 */
[C---:B------:R-:W-:Y:S01]  /*3d80*/  ISETP.GT.U32.AND P6, PT, R5.reuse, R127, PT ;  /* 0x0000007f0500720c */ /* 0x040fe20003fc4070 */
[----:B------:R-:W-:Y:S01]  /*3d90*/  IMAD.HI.U32 R4, R6, R129, RZ ;  /* 0x0000008106047227 */ /* 0x000fe200078e00ff */
[----:B------:R-:W-:-:S03]  /*3da0*/  ISETP.GT.U32.AND P3, PT, R5, R123, PT ;  /* 0x0000007b0500720c */ /* 0x000fc60003f64070 */
[----:B------:R-:W-:Y:S02]  /*3db0*/  IMAD.MOV R4, RZ, RZ, -R4 ;  /* 0x000000ffff047224 */ /* 0x000fe400078e0a04 */
[----:B------:R-:W-:Y:S02]  /*3dc0*/  @!P4 IMAD.IADD R125, R125, 0x1, -R5 ;  /* 0x000000017d7dc824 */ /* 0x000fe400078e0a05 */
[----:B------:R-:W-:Y:S02]  /*3dd0*/  IMAD R129, R5, R4, R129 ;  /* 0x0000000405817224 */ /* 0x000fe400078e0281 */
[--C-:B------:R-:W-:Y:S01]  /*3de0*/  @!P5 IMAD.IADD R119, R119, 0x1, -R5.reuse ;  /* 0x000000017777d824 */ /* 0x100fe200078e0a05 */
[----:B------:R-:W-:Y:S01]  /*3df0*/  ISETP.GE.AND P5, PT, R13, RZ, PT ;  /* 0x000000ff0d00720c */ /* 0x000fe20003fa6270 */
[--C-:B------:R-:W-:Y:S01]  /*3e00*/  @!P6 IMAD.IADD R127, R127, 0x1, -R5.reuse ;  /* 0x000000017f7fe824 */ /* 0x100fe200078e0a05 */
[----:B------:R-:W-:Y:S01]  /*3e10*/  ISETP.GT.U32.AND P6, PT, R5, R125, PT ;  /* 0x0000007d0500720c */ /* 0x000fe20003fc4070 */
[----:B------:R-:W-:Y:S01]  /*3e20*/  @!P3 IMAD.IADD R123, R123, 0x1, -R5 ;  /* 0x000000017b7bb824 */ /* 0x000fe200078e0a05 */
[----:B------:R-:W-:-:S02]  /*3e30*/  ISETP.GT.U32.AND P3, PT, R5, R129, PT ;  /* 0x000000810500720c */ /* 0x000fc40003f64070 */
[C---:B------:R-:W-:Y:S02]  /*3e40*/  LOP3.LUT R13, R7.reuse, 0x130, RZ, 0xfc, !PT ;  /* 0x00000130070d7812 */ /* 0x040fe400078efcff */
[----:B------:R-:W-:Y:S02]  /*3e50*/  ISETP.GE.AND P4, PT, R14, RZ, PT ;  /* 0x000000ff0e00720c */ /* 0x000fe40003f86270 */
[----:B------:R-:W-:Y:S02]  /*3e60*/  IABS R133, R13 ;  /* 0x0000000d00857213 */ /* 0x000fe40000000000 */
[----:B------:R-:W-:-:S03]  /*3e70*/  LOP3.LUT R14, R7, 0x138, RZ, 0xfc, !PT ;  /* 0x00000138070e7812 */ /* 0x000fc600078efcff */
[----:B------:R-:W-:Y:S01]  /*3e80*/  IMAD.HI.U32 R4, R6, R133, RZ ;  /* 0x0000008506047227 */ /* 0x000fe200078e00ff */
[----:B------:R-:W-:Y:S02]  /*3e90*/  LOP3.LUT R18, R7, 0x128, RZ, 0xfc, !PT ;  /* 0x0000012807127812 */ /* 0x000fe400078efcff */
[----:B------:R-:W-:Y:S01]  /*3ea0*/  IABS R135, R14 ;  /* 0x0000000e00877213 */ /* 0x000fe20000000000 */
[--C-:B------:R-:W-:Y:S02]  /*3eb0*/  @!P6 IMAD.IADD R125, R125, 0x1, -R5.reuse ;  /* 0x000000017d7de824 */ /* 0x100fe400078e0a05 */
[----:B------:R-:W-:Y:S02]  /*3ec0*/  @!P3 IMAD.IADD R129, R129, 0x1, -R5 ;  /* 0x000000018181b824 */ /* 0x000fe400078e0a05 */
[----:B------:R-:W-:Y:S01]  /*3ed0*/  IMAD.MOV R4, RZ, RZ, -R4 ;  /* 0x000000ffff047224 */ /* 0x000fe200078e0a04 */
[----:B------:R-:W-:Y:S01]  /*3ee0*/  IABS R131, R18 ;  /* 0x0000001200837213 */ /* 0x000fe20000000000 */
[----:B------:R-:W-:Y:S01]  /*3ef0*/  @!P4 IMAD.MOV R125, RZ, RZ, -R125 ;  /* 0x000000ffff7dc224 */ /* 0x000fe200078e0a7d */
[C---:B------:R-:W-:Y:S01]  /*3f00*/  ISETP.GT.U32.AND P4, PT, R5.reuse, R129, PT ;  /* 0x000000810500720c */ /* 0x040fe20003f84070 */
[----:B------:R-:W-:-:S02]  /*3f10*/  IMAD R133, R5, R4, R133 ;  /* 0x0000000405857224 */ /* 0x000fc400078e0285 */
[----:B------:R-:W-:-:S04]  /*3f20*/  IMAD.HI.U32 R4, R6, R135, RZ ;  /* 0x0000008706047227 */ /* 0x000fc800078e00ff */
[----:B------:R-:W-:-:S04]  /*3f30*/  IMAD.HI.U32 R9, R6, R131, RZ ;  /* 0x0000008306097227 */ /* 0x000fc800078e00ff */
[----:B------:R-:W-:Y:S02]  /*3f40*/  IMAD.MOV R4, RZ, RZ, -R4 ;  /* 0x000000ffff047224 */ /* 0x000fe400078e0a04 */
[----:B------:R-:W-:Y:S01]  /*3f50*/  @!P0 IMAD.MOV R119, RZ, RZ, -R119 ;  /* 0x000000ffff778224 */ /* 0x000fe200078e0a77 */
[C---:B------:R-:W-:Y:S01]  /*3f60*/  ISETP.GT.U32.AND P0, PT, R5.reuse, R127, PT ;  /* 0x0000007f0500720c */ /* 0x040fe20003f04070 */
[----:B------:R-:W-:Y:S02]  /*3f70*/  IMAD.MOV R10, RZ, RZ, -R9 ;  /* 0x000000ffff0a7224 */ /* 0x000fe400078e0a09 */
[C---:B------:R-:W-:Y:S02]  /*3f80*/  IMAD R135, R5.reuse, R4, R135 ;  /* 0x0000000405877224 */ /* 0x040fe400078e0287 */
[----:B------:R-:W-:Y:S02]  /*3f90*/  IMAD R131, R5, R10, R131 ;  /* 0x0000000a05837224 */ /* 0x000fe400078e0283 */
[----:B------:R-:W-:Y:S01]  /*3fa0*/  @!P2 IMAD.MOV R121, RZ, RZ, -R121 ;  /* 0x000000ffff79a224 */ /* 0x000fe200078e0a79 */
[----:B------:R-:W-:Y:S01]  /*3fb0*/  ISETP.GE.AND P2, PT, R12, RZ, PT ;  /* 0x000000ff0c00720c */ /* 0x000fe20003f46270 */
[----:B------:R-:W-:Y:S01]  /*3fc0*/  @!P4 IMAD.IADD R129, R129, 0x1, -R5 ;  /* 0x000000018181c824 */ /* 0x000fe200078e0a05 */
[----:B------:R-:W-:-:S02]  /*3fd0*/  ISETP.GT.U32.AND P4, PT, R5, R135, PT ;  /* 0x000000870500720c */ /* 0x000fc40003f84070 */
[----:B------:R-:W-:Y:S01]  /*3fe0*/  LOP3.LUT R12, R7, 0x140, RZ, 0xfc, !PT ;  /* 0x00000140070c7812 */ /* 0x000fe200078efcff */
[----:B------:R-:W-:Y:S01]  /*3ff0*/  @!P5 IMAD.MOV R123, RZ, RZ, -R123 ;  /* 0x000000ffff7bd224 */ /* 0x000fe200078e0a7b */
[----:B------:R-:W-:Y:S02]  /*4000*/  ISETP.GT.U32.AND P5, PT, R5, R131, PT ;  /* 0x000000830500720c */ /* 0x000fe40003fa4070 */
[----:B------:R-:W-:Y:S01]  /*4010*/  IABS R137, R12 ;  /* 0x0000000c00897213 */ /* 0x000fe20000000000 */
[----:B------:R-:W-:Y:S01]  /*4020*/  @!P0 IMAD.IADD R127, R127, 0x1, -R5 ;  /* 0x000000017f7f8824 */ /* 0x000fe200078e0a05 */
[----:B------:R-:W-:Y:S02]  /*4030*/  ISETP.GT.U32.AND P0, PT, R5, R133, PT ;  /* 0x000000850500720c */ /* 0x000fe40003f04070 */
[----:B------:R-:W-:Y:S01]  /*4040*/  ISETP.GE.AND P3, PT, R18, RZ, PT ;  /* 0x000000ff1200720c */ /* 0x000fe20003f66270 */
[----:B------:R-:W-:Y:S01]  /*4050*/  IMAD.HI.U32 R4, R6, R137, RZ ;  /* 0x0000008906047227 */ /* 0x000fe200078e00ff */
[----:B------:R-:W-:-:S03]  /*4060*/  LOP3.LUT R18, R7, 0x150, RZ, 0xfc, !PT ;  /* 0x0000015007127812 */ /* 0x000fc600078efcff */
[--C-:B------:R-:W-:Y:S01]  /*4070*/  @!P4 IMAD.IADD R135, R135, 0x1, -R5.reuse ;  /* 0x000000018787c824 */ /* 0x100fe200078e0a05 */
[----:B------:R-:W-:Y:S01]  /*4080*/  IABS R141, R18 ;  /* 0x00000012008d7213 */ /* 0x000fe20000000000 */
[----:B------:R-:W-:Y:S01]  /*4090*/  IMAD.MOV R4, RZ, RZ, -R4 ;  /* 0x000000ffff047224 */ /* 0x000fe200078e0a04 */
[----:B------:R-:W-:Y:S01]  /*40a0*/  ISETP.GE.AND P6, PT, R16, RZ, PT ;  /* 0x000000ff1000720c */ /* 0x000fe20003fc6270 */
[----:B------:R-:W-:Y:S01]  /*40b0*/  @!P5 IMAD.IADD R131, R131, 0x1, -R5 ;  /* 0x000000018383d824 */ /* 0x000fe200078e0a05 */
[----:B------:R-:W-:Y:S01]  /*40c0*/  LOP3.LUT R16, R7, 0x148, RZ, 0xfc, !PT ;  /* 0x0000014807107812 */ /* 0x000fe200078efcff */
[----:B------:R-:W-:Y:S01]  /*40d0*/  @!P2 IMAD.MOV R127, RZ, RZ, -R127 ;  /* 0x000000ffff7fa224 */ /* 0x000fe200078e0a7f */
[C---:B------:R-:W-:Y:S01]  /*40e0*/  ISETP.GT.U32.AND P2, PT, R5.reuse, R135, PT ;  /* 0x000000870500720c */ /* 0x040fe20003f44070 */
[C---:B------:R-:W-:Y:S02]  /*40f0*/  IMAD R137, R5.reuse, R4, R137 ;  /* 0x0000000405897224 */ /* 0x040fe400078e0289 */
[----:B------:R-:W-:Y:S01]  /*4100*/  IMAD.HI.U32 R4, R6, R141, RZ ;  /* 0x0000008d06047227 */ /* 0x000fe200078e00ff */
[----:B------:R-:W-:-:S02]  /*4110*/  ISETP.GT.U32.AND P5, PT, R5, R131, PT ;  /* 0x000000830500720c */ /* 0x000fc40003fa4070 */
[----:B------:R-:W-:Y:S01]  /*4120*/  IABS R139, R16 ;  /* 0x00000010008b7213 */ /* 0x000fe20000000000 */
[----:B------:R-:W-:Y:S02]  /*4130*/  @!P0 IMAD.IADD R133, R133, 0x1, -R5 ;  /* 0x0000000185858824 */ /* 0x000fe400078e0a05 */
[----:B------:R-:W-:Y:S02]  /*4140*/  IMAD.MOV R4, RZ, RZ, -R4 ;  /* 0x000000ffff047224 */ /* 0x000fe400078e0a04 */
[----:B------:R-:W-:Y:S01]  /*4150*/  IMAD.HI.U32 R9, R6, R139, RZ ;  /* 0x0000008b06097227 */ /* 0x000fe200078e00ff */
[----:B------:R-:W-:-:S03]  /*4160*/  ISETP.GT.U32.AND P0, PT, R5, R133, PT ;  /* 0x000000850500720c */ /* 0x000fc60003f04070 */
[C---:B------:R-:W-:Y:S01]  /*4170*/  IMAD R141, R5.reuse, R4, R141 ;  /* 0x00000004058d7224 */ /* 0x040fe200078e028d */
[----:B------:R-:W-:Y:S01]  /*4180*/  ISETP.GT.U32.AND P4, PT, R5, R137, PT ;  /* 0x000000890500720c */ /* 0x000fe20003f84070 */
[----:B------:R-:W-:Y:S02]  /*4190*/  IMAD.MOV R10, RZ, RZ, -R9 ;  /* 0x000000ffff0a7224 */ /* 0x000fe400078e0a09 */
[--C-:B------:R-:W-:Y:S01]  /*41a0*/  @!P2 IMAD.IADD R135, R135, 0x1, -R5.reuse ;  /* 0x000000018787a824 */ /* 0x100fe200078e0a05 */
[----:B------:R-:W-:Y:S01]  /*41b0*/  ISETP.GT.U32.AND P2, PT, R5, R141, PT ;  /* 0x0000008d0500720c */ /* 0x000fe20003f44070 */
[----:B------:R-:W-:Y:S01]  /*41c0*/  @!P5 IMAD.IADD R131, R131, 0x1, -R5 ;  /* 0x000000018383d824 */ /* 0x000fe200078e0a05 */
[----:B------:R-:W-:Y:S01]  /*41d0*/  LOP3.LUT R9, R7, 0x158, RZ, 0xfc, !PT ;  /* 0x0000015807097812 */ /* 0x000fe200078efcff */
[----:B------:R-:W-:Y:S02]  /*41e0*/  IMAD R139, R5, R10, R139 ;  /* 0x0000000a058b7224 */ /* 0x000fe400078e028b */
[----:B------:R-:W-:Y:S01]  /*41f0*/  @!P0 IMAD.IADD R133, R133, 0x1, -R5 ;  /* 0x0000000185858824 */ /* 0x000fe200078e0a05 */
[----:B------:R-:W-:Y:S01]  /*4200*/  ISETP.GE.AND P0, PT, R14, RZ, PT ;  /* 0x000000ff0e00720c */ /* 0x000fe20003f06270 */
[----:B------:R-:W-:Y:S01]  /*4210*/  @!P6 IMAD.MOV R129, RZ, RZ, -R129 ;  /* 0x000000ffff81e224 */ /* 0x000fe200078e0a81 */
[----:B------:R-:W-:Y:S01]  /*4220*/  ISETP.GT.U32.AND P6, PT, R5, R139, PT ;  /* 0x0000008b0500720c */ /* 0x000fe20003fc4070 */
[----:B------:R-:W-:Y:S01]  /*4230*/  @!P3 IMAD.MOV R131, RZ, RZ, -R131 ;  /* 0x000000ffff83b224 */ /* 0x000fe200078e0a83 */
[----:B------:R-:W-:-:S02]  /*4240*/  ISETP.GE.AND P3, PT, R12, RZ, PT ;  /* 0x000000ff0c00720c */ /* 0x000fc40003f66270 */
[----:B------:R-:W-:Y:S02]  /*4250*/  IABS R143, R9 ;  /* 0x00000009008f7213 */ /* 0x000fe40000000000 */
[----:B------:R-:W-:Y:S01]  /*4260*/  LOP3.LUT R12, R7, 0x160, RZ, 0xfc, !PT ;  /* 0x00000160070c7812 */ /* 0x000fe200078efcff */
[--C-:B------:R-:W-:Y:S01]  /*4270*/  @!P4 IMAD.IADD R137, R137, 0x1, -R5.reuse ;  /* 0x000000018989c824 */ /* 0x100fe200078e0a05 */
[----:B------:R-:W-:Y:S01]  /*4280*/  ISETP.GE.AND P5, PT, R13, RZ, PT ;  /* 0x000000ff0d00720c */ /* 0x000fe20003fa6270 */
[C---:B------:R-:W-:Y:S01]  /*4290*/  IMAD.HI.U32 R4, R6.reuse, R143, RZ ;  /* 0x0000008f06047227 */ /* 0x040fe200078e00ff */
[----:B------:R-:W-:Y:S02]  /*42a0*/  IABS R145, R12 ;  /* 0x0000000c00917213 */ /* 0x000fe40000000000 */
[----:B------:R-:W-:Y:S01]  /*42b0*/  LOP3.LUT R13, R7, 0x168, RZ, 0xfc, !PT ;  /* 0x00000168070d7812 */ /* 0x000fe200078efcff */
[----:B------:R-:W-:Y:S01]  /*42c0*/  @!P2 IMAD.IADD R141, R141, 0x1, -R5 ;  /* 0x000000018d8da824 */ /* 0x000fe200078e0a05 */
[C---:B------:R-:W-:Y:S01]  /*42d0*/  ISETP.GT.U32.AND P4, PT, R5.reuse, R137, PT ;  /* 0x000000890500720c */ /* 0x040fe20003f84070 */
[----:B------:R-:W-:Y:S01]  /*42e0*/  IMAD.MOV R10, RZ, RZ, -R4 ;  /* 0x000000ffff0a7224 */ /* 0x000fe200078e0a04 */
[----:B------:R-:W-:Y:S01]  /*42f0*/  IABS R147, R13 ;  /* 0x0000000d00937213 */ /* 0x000fe20000000000 */
[----:B------:R-:W-:Y:S01]  /*4300*/  IMAD.HI.U32 R4, R6, R145, RZ ;  /* 0x0000009106047227 */ /* 0x000fe200078e00ff */
[----:B------:R-:W-:-:S03]  /*4310*/  ISETP.GT.U32.AND P2, PT, R5, R141, PT ;  /* 0x0000008d0500720c */ /* 0x000fc60003f44070 */
[----:B------:R-:W-:Y:S02]  /*4320*/  @!P6 IMAD.IADD R139, R139, 0x1, -R5 ;  /* 0x000000018b8be824 */ /* 0x000fe400078e0a05 */
[----:B------:R-:W-:Y:S01]  /*4330*/  @!P0 IMAD.MOV R135, RZ, RZ, -R135 ;  /* 0x000000ffff878224 */ /* 0x000fe200078e0a87 */
[----:B------:R-:W-:Y:S01]  /*4340*/  ISETP.GE.AND P0, PT, R18, RZ, PT ;  /* 0x000000ff1200720c */ /* 0x000fe20003f06270 */
[C---:B------:R-:W-:Y:S02]  /*4350*/  IMAD R143, R5.reuse, R10, R143 ;  /* 0x0000000a058f7224 */ /* 0x040fe400078e028f */
[----:B------:R-:W-:Y:S02]  /*4360*/  IMAD.MOV R10, RZ, RZ, -R4 ;  /* 0x000000ffff0a7224 */ /* 0x000fe400078e0a04 */
[----:B------:R-:W-:Y:S01]  /*4370*/  IMAD.HI.U32 R4, R6, R147, RZ ;  /* 0x0000009306047227 */ /* 0x000fe200078e00ff */
[----:B------:R-:W-:-:S03]  /*4380*/  ISETP.GT.U32.AND P6, PT, R5, R139, PT ;  /* 0x0000008b0500720c */ /* 0x000fc60003fc4070 */
[----:B------:R-:W-:Y:S02]  /*4390*/  IMAD.MOV R4, RZ, RZ, -R4 ;  /* 0x000000ffff047224 */ /* 0x000fe400078e0a04 */
[----:B------:R-:W-:Y:S01]  /*43a0*/  @!P5 IMAD.MOV R133, RZ, RZ, -R133 ;  /* 0x000000ffff85d224 */ /* 0x000fe200078e0a85 */
[----:B------:R-:W-:Y:S01]  /*43b0*/  ISETP.GE.AND P5, PT, R16, RZ, PT ;  /* 0x000000ff1000720c */ /* 0x000fe20003fa6270 */
[--C-:B------:R-:W-:Y:S02]  /*43c0*/  @!P4 IMAD.IADD R137, R137, 0x1, -R5.reuse ;  /* 0x000000018989c824 */ /* 0x100fe400078e0a05 */
[----:B------:R-:W-:Y:S02]  /*43d0*/  @!P2 IMAD.IADD R141, R141, 0x1, -R5 ;  /* 0x000000018d8da824 */ /* 0x000fe400078e0a05 */
[C---:B------:R-:W-:Y:S02]  /*43e0*/  IMAD R147, R5.reuse, R4, R147 ;  /* 0x0000000405937224 */ /* 0x040fe400078e0293 */
[----:B------:R-:W-:Y:S01]  /*43f0*/  @!P3 IMAD.MOV R137, RZ, RZ, -R137 ;  /* 0x000000ffff89b224 */ /* 0x000fe200078e0a89 */
[C---:B------:R-:W-:Y:S01]  /*4400*/  ISETP.GT.U32.AND P3, PT, R5.reuse, R143, PT ;  /* 0x0000008f0500720c */ /* 0x040fe20003f64070 */
[----:B------:R-:W-:Y:S01]  /*4410*/  @!P0 IMAD.MOV R141, RZ, RZ, -R141 ;  /* 0x000000ffff8d8224 */ /* 0x000fe200078e0a8d */
[----:B------:R-:W-:Y:S01]  /*4420*/  ISETP.GT.U32.AND P0, PT, R5, R147, PT ;  /* 0x000000930500720c */ /* 0x000fe20003f04070 */
[----:B------:R-:W-:-:S02]  /*4430*/  @!P6 IMAD.IADD R139, R139, 0x1, -R5 ;  /* 0x000000018b8be824 */ /* 0x000fc400078e0a05 */
[----:B------:R-:W-:Y:S02]  /*4440*/  IMAD R145, R5, R10, R145 ;  /* 0x0000000a05917224 */ /* 0x000fe400078e0291 */
[----:B------:R-:W-:Y:S01]  /*4450*/  @!P5 IMAD.MOV R139, RZ, RZ, -R139 ;  /* 0x000000ffff8bd224 */ /* 0x000fe200078e0a8b */
[----:B------:R-:W-:Y:S02]  /*4460*/  ISETP.GE.AND P5, PT, R13, RZ, PT ;  /* 0x000000ff0d00720c */ /* 0x000fe40003fa6270 */
[----:B------:R-:W-:Y:S02]  /*4470*/  ISETP.GT.U32.AND P2, PT, R5, R145, PT ;  /* 0x000000910500720c */ /* 0x000fe40003f44070 */
[----:B------:R-:W-:Y:S01]  /*4480*/  LOP3.LUT R13, R7, 0x178, RZ, 0xfc, !PT ;  /* 0x00000178070d7812 */ /* 0x000fe200078efcff */
[--C-:B------:R-:W-:Y:S01]  /*4490*/  @!P3 IMAD.IADD R143, R143, 0x1, -R5.reuse ;  /* 0x000000018f8fb824 */ /* 0x100fe200078e0a05 */
[----:B------:R-:W-:Y:S01]  /*44a0*/  ISETP.GE.AND P6, PT, R12, RZ, PT ;  /* 0x000000ff0c00720c */ /* 0x000fe20003fc6270 */
[----:B------:R-:W-:Y:S01]  /*44b0*/  @!P0 IMAD.IADD R147, R147, 0x1, -R5 ;  /* 0x0000000193938824 */ /* 0x000fe200078e0a05 */
[----:B------:R-:W-:-:S02]  /*44c0*/  IABS R151, R13 ;  /* 0x0000000d00977213 */ /* 0x000fc40000000000 */
[C---:B------:R-:W-:Y:S02]  /*44d0*/  LOP3.LUT R12, R7.reuse, 0x170, RZ, 0xfc, !PT ;  /* 0x00000170070c7812 */ /* 0x040fe400078efcff */
[----:B------:R-:W-:Y:S02]  /*44e0*/  LOP3.LUT R16, R7, 0x188, RZ, 0xfc, !PT ;  /* 0x0000018807107812 */ /* 0x000fe400078efcff */
[----:B------:R-:W-:Y:S01]  /*44f0*/  ISETP.GE.AND P4, PT, R9, RZ, PT ;  /* 0x000000ff0900720c */ /* 0x000fe20003f86270 */
[----:B------:R-:W-:Y:S01]  /*4500*/  IMAD.HI.U32 R9, R6, R151, RZ ;  /* 0x0000009706097227 */ /* 0x000fe200078e00ff */
[----:B------:R-:W-:Y:S02]  /*4510*/  IABS R149, R12 ;  /* 0x0000000c00957213 */ /* 0x000fe40000000000 */
[----:B------:R-:W-:Y:S02]  /*4520*/  ISETP.GT.U32.AND P3, PT, R5, R143, PT ;  /* 0x0000008f0500720c */ /* 0x000fe40003f64070 */
[----:B------:R-:W-:-:S02]  /*4530*/  IABS R155, R16 ;  /* 0x00000010009b7213 */ /* 0x000fc40000000000 */
[----:B------:R-:W-:Y:S01]  /*4540*/  ISETP.GT.U32.AND P0, PT, R5, R147, PT ;  /* 0x000000930500720c */ /* 0x000fe20003f04070 */
[----:B------:R-:W-:Y:S01]  /*4550*/  @!P2 IMAD.IADD R145, R145, 0x1, -R5 ;  /* 0x000000019191a824 */ /* 0x000fe200078e0a05 */
[----:B------:R-:W-:Y:S01]  /*4560*/  LOP3.LUT R14, R7, 0x180, RZ, 0xfc, !PT ;  /* 0x00000180070e7812 */ /* 0x000fe200078efcff */
[----:B------:R-:W-:Y:S02]  /*4570*/  IMAD.MOV R10, RZ, RZ, -R9 ;  /* 0x000000ffff0a7224 */ /* 0x000fe400078e0a09 */
[----:B------:R-:W-:Y:S01]  /*4580*/  IMAD.HI.U32 R4, R6, R149, RZ ;  /* 0x0000009506047227 */ /* 0x000fe200078e00ff */
[----:B------:R-:W-:-:S03]  /*4590*/  ISETP.GT.U32.AND P2, PT, R5, R145, PT ;  /* 0x000000910500720c */ /* 0x000fc60003f44070 */
[----:B------:R-:W-:Y:S01]  /*45a0*/  IMAD.HI.U32 R9, R6, R155, RZ ;  /* 0x0000009b06097227 */ /* 0x000fe200078e00ff */
[----:B------:R-:W-:-:S03]  /*45b0*/  IABS R153, R14 ;  /* 0x0000000e00997213 */ /* 0x000fc60000000000 */
[----:B------:R-:W-:Y:S02]  /*45c0*/  IMAD R151, R5, R10, R151 ;  /* 0x0000000a05977224 */ /* 0x000fe400078e0297 */
[----:B------:R-:W-:Y:S02]  /*45d0*/  IMAD.MOV R4, RZ, RZ, -R4 ;  /* 0x000000ffff047224 */ /* 0x000fe400078e0a04 */
[----:B------:R-:W-:Y:S02]  /*45e0*/  IMAD.MOV R10, RZ, RZ, -R9 ;  /* 0x000000ffff0a7224 */ /* 0x000fe400078e0a09 */
[----:B------:R-:W-:Y:S02]  /*45f0*/  @!P3 IMAD.IADD R143, R143, 0x1, -R5 ;  /* 0x000000018f8fb824 */ /* 0x000fe400078e0a05 */
[C---:B------:R-:W-:Y:S02]  /*4600*/  IMAD R149, R5.reuse, R4, R149 ;  /* 0x0000000405957224 */ /* 0x040fe400078e0295 */
[----:B------:R-:W-:-:S02]  /*4610*/  IMAD R155, R5, R10, R155 ;  /* 0x0000000a059b7224 */ /* 0x000fc400078e029b */
[----:B------:R-:W-:Y:S02]  /*4620*/  @!P0 IMAD.IADD R147, R147, 0x1, -R5 ;  /* 0x0000000193938824 */ /* 0x000fe400078e0a05 */
[----:B------:R-:W-:Y:S01]  /*4630*/  IMAD.HI.U32 R4, R6, R153, RZ ;  /* 0x0000009906047227 */ /* 0x000fe200078e00ff */
[----:B------:R-:W-:-:S03]  /*4640*/  ISETP.GE.AND P3, PT, R12, RZ, PT ;  /* 0x000000ff0c00720c */ /* 0x000fc60003f66270 */
[----:B------:R-:W-:Y:S01]  /*4650*/  @!P4 IMAD.MOV R143, RZ, RZ, -R143 ;  /* 0x000000ffff8fc224 */ /* 0x000fe200078e0a8f */
[C---:B------:R-:W-:Y:S01]  /*4660*/  ISETP.GT.U32.AND P4, PT, R5.reuse, R151, PT ;  /* 0x000000970500720c */ /* 0x040fe20003f84070 */
[----:B------:R-:W-:Y:S01]  /*4670*/  @!P5 IMAD.MOV R147, RZ, RZ, -R147 ;  /* 0x000000ffff93d224 */ /* 0x000fe200078e0a93 */
[----:B------:R-:W-:Y:S01]  /*4680*/  ISETP.GT.U32.AND P5, PT, R5, R155, PT ;  /* 0x0000009b0500720c */ /* 0x000fe20003fa4070 */
[----:B------:R-:W-:Y:S01]  /*4690*/  IMAD.MOV R4, RZ, RZ, -R4 ;  /* 0x000000ffff047224 */ /* 0x000fe200078e0a04 */
[----:B------:R-:W-:Y:S01]  /*46a0*/  LOP3.LUT R12, R7, 0x190, RZ, 0xfc, !PT ;  /* 0x00000190070c7812 */ /* 0x000fe200078efcff */
[----:B------:R-:W-:Y:S01]  /*46b0*/  @!P2 IMAD.IADD R145, R145, 0x1, -R5 ;  /* 0x000000019191a824 */ /* 0x000fe200078e0a05 */
[C---:B------:R-:W-:Y:S01]  /*46c0*/  ISETP.GT.U32.AND P2, PT, R5.reuse, R149, PT ;  /* 0x000000950500720c */ /* 0x040fe20003f44070 */
[----:B------:R-:W-:Y:S01]  /*46d0*/  IMAD R153, R5, R4, R153 ;  /* 0x0000000405997224 */ /* 0x000fe200078e0299 */
[----:B------:R-:W-:Y:S02]  /*46e0*/  IABS R157, R12 ;  /* 0x0000000c009d7213 */ /* 0x000fe40000000000 */
[----:B------:R-:W-:-:S02]  /*46f0*/  LOP3.LUT R9, R7, 0x198, RZ, 0xfc, !PT ;  /* 0x0000019807097812 */ /* 0x000fc400078efcff */
[----:B------:R-:W-:Y:S01]  /*4700*/  ISETP.GT.U32.AND P0, PT, R5, R153, PT ;  /* 0x000000990500720c */ /* 0x000fe20003f04070 */
[----:B------:R-:W-:Y:S01]  /*4710*/  IMAD.HI.U32 R4, R6, R157, RZ ;  /* 0x0000009d06047227 */ /* 0x000fe200078e00ff */
[----:B------:R-:W-:-:S03]  /*4720*/  IABS R159, R9 ;  /* 0x00000009009f7213 */ /* 0x000fc60000000000 */
[--C-:B------:R-:W-:Y:S02]  /*4730*/  @!P4 IMAD.IADD R151, R151, 0x1, -R5.reuse ;  /* 0x000000019797c824 */ /* 0x100fe400078e0a05 */
[--C-:B------:R-:W-:Y:S02]  /*4740*/  @!P5 IMAD.IADD R155, R155, 0x1, -R5.reuse ;  /* 0x000000019b9bd824 */ /* 0x100fe400078e0a05 */
[----:B------:R-:W-:Y:S01]  /*4750*/  IMAD.MOV R4, RZ, RZ, -R4 ;  /* 0x000000ffff047224 */ /* 0x000fe200078e0a04 */
[----:B------:R-:W-:Y:S01]  /*4760*/  ISETP.GT.U32.AND P4, PT, R5, R151, PT ;  /* 0x000000970500720c */ /* 0x000fe20003f84070 */
        /* <DEDUP_REMOVED lines=12> */
[----:B------:R-:W-:Y:S01]  /*4830*/  ISETP.GT.U32.AND P4, PT, R5, R157, PT ;  /* 0x0000009d0500720c */ /* 0x000fe20003f84070 */
[--C-:B------:R-:W-:Y:S01]  /*4840*/  @!P5 IMAD.IADD R155, R155, 0x1, -R5.reuse ;  /* 0x000000019b9bd824 */ /* 0x100fe200078e0a05 */
[----:B------:R-:W-:Y:S02]  /*4850*/  ISETP.GT.U32.AND P5, PT, R5, R159, PT ;  /* 0x0000009f0500720c */ /* 0x000fe40003fa4070 */
[----:B------:R-:W-:Y:S01]  /*4860*/  LOP3.LUT R13, R7, 0x1a0, RZ, 0xfc, !PT ;  /* 0x000001a0070d7812 */ /* 0x000fe200078efcff */
[----:B------:R-:W-:-:S03]  /*4870*/  @!P2 IMAD.IADD R149, R149, 0x1, -R5 ;  /* 0x000000019595a824 */ /* 0x000fc600078e0a05 */
[----:B------:R-:W-:Y:S01]  /*4880*/  IABS R161, R13 ;  /* 0x0000000d00a17213 */ /* 0x000fe20000000000 */
[----:B------:R-:W-:Y:S01]  /*4890*/  @!P3 IMAD.MOV R149, RZ, RZ, -R149 ;  /* 0x000000ffff95b224 */ /* 0x000fe200078e0a95 */
[----:B------:R-:W-:Y:S01]  /*48a0*/  ISETP.GE.AND P3, PT, R16, RZ, PT ;  /* 0x000000ff1000720c */ /* 0x000fe20003f66270 */
[----:B------:R-:W-:Y:S01]  /*48b0*/  @!P0 IMAD.IADD R153, R153, 0x1, -R5 ;  /* 0x0000000199998824 */ /* 0x000fe200078e0a05 */
[----:B------:R-:W-:Y:S01]  /*48c0*/  ISETP.GE.AND P0, PT, R9, RZ, PT ;  /* 0x000000ff0900720c */ /* 0x000fe20003f06270 */
[----:B------:R-:W-:Y:S01]  /*48d0*/  IMAD.HI.U32 R4, R6, R161, RZ ;  /* 0x000000a106047227 */ /* 0x000fe200078e00ff */
[----:B------:R-:W-:-:S03]  /*48e0*/  LOP3.LUT R9, R7, 0x1a8, RZ, 0xfc, !PT ;  /* 0x000001a807097812 */ /* 0x000fc600078efcff */
[----:B------:R-:W-:Y:S01]  /*48f0*/  @!P6 IMAD.MOV R151, RZ, RZ, -R151 ;  /* 0x000000ffff97e224 */ /* 0x000fe200078e0a97 */
[----:B------:R-:W-:Y:S01]  /*4900*/  ISETP.GE.AND P6, PT, R12, RZ, PT ;  /* 0x000000ff0c00720c */ /* 0x000fe20003fc6270 */
[--C-:B------:R-:W-:Y:S01]  /*4910*/  @!P4 IMAD.IADD R157, R157, 0x1, -R5.reuse ;  /* 0x000000019d9dc824 */ /* 0x100fe200078e0a05 */
[----:B------:R-:W-:Y:S01]  /*4920*/  LOP3.LUT R12, R7, 0x1b0, RZ, 0xfc, !PT ;  /* 0x000001b0070c7812 */ /* 0x000fe200078efcff */
[----:B------:R-:W-:Y:S01]  /*4930*/  @!P5 IMAD.IADD R159, R159, 0x1, -R5 ;  /* 0x000000019f9fd824 */ /* 0x000fe200078e0a05 */
[----:B------:R-:W-:Y:S01]  /*4940*/  IABS R163, R9 ;  /* 0x0000000900a37213 */ /* 0x000fe20000000000 */
[----:B------:R-:W-:Y:S01]  /*4950*/  IMAD.MOV R4, RZ, RZ, -R4 ;  /* 0x000000ffff047224 */ /* 0x000fe200078e0a04 */
[C---:B------:R-:W-:Y:S02]  /*4960*/  ISETP.GT.U32.AND P4, PT, R5.reuse, R157, PT ;  /* 0x0000009d0500720c */ /* 0x040fe40003f84070 */
[----:B------:R-:W-:Y:S01]  /*4970*/  IABS R165, R12 ;  /* 0x0000000c00a57213 */ /* 0x000fe20000000000 */
[C---:B------:R-:W-:Y:S01]  /*4980*/  IMAD R161, R5.reuse, R4, R161 ;  /* 0x0000000405a17224 */ /* 0x040fe200078e02a1 */
[----:B------:R-:W-:Y:S01]  /*4990*/  ISETP.GT.U32.AND P5, PT, R5, R159, PT ;  /* 0x0000009f0500720c */ /* 0x000fe20003fa4070 */
[----:B------:R-:W-:-:S04]  /*49a0*/  IMAD.HI.U32 R4, R6, R163, RZ ;  /* 0x000000a306047227 */ /* 0x000fc800078e00ff */
[----:B------:R-:W-:Y:S01]  /*49b0*/  @!P3 IMAD.MOV R155, RZ, RZ, -R155 ;  /* 0x000000ffff9bb224 */ /* 0x000fe200078e0a9b */
[----:B------:R-:W-:Y:S01]  /*49c0*/  ISETP.GE.AND P3, PT, R9, RZ, PT ;  /* 0x000000ff0900720c */ /* 0x000fe20003f66270 */
[----:B------:R-:W-:-:S04]  /*49d0*/  IMAD.HI.U32 R9, R6, R165, RZ ;  /* 0x000000a506097227 */ /* 0x000fc800078e00ff */
[----:B------:R-:W-:Y:S01]  /*49e0*/  IMAD.MOV R4, RZ, RZ, -R4 ;  /* 0x000000ffff047224 */ /* 0x000fe200078e0a04 */
[----:B------:R-:W-:Y:S01]  /*49f0*/  ISETP.GE.AND P2, PT, R14, RZ, PT ;  /* 0x000000ff0e00720c */ /* 0x000fe20003f46270 */
[----:B------:R-:W-:Y:S02]  /*4a00*/  IMAD.MOV R10, RZ, RZ, -R9 ;  /* 0x000000ffff0a7224 */ /* 0x000fe400078e0a09 */
[----:B------:R-:W-:Y:S02]  /*4a10*/  IMAD R163, R5, R4, R163 ;  /* 0x0000000405a37224 */ /* 0x000fe400078e02a3 */
[----:B------:R-:W-:Y:S02]  /*4a20*/  @!P4 IMAD.IADD R157, R157, 0x1, -R5 ;  /* 0x000000019d9dc824 */ /* 0x000fe400078e0a05 */
[----:B------:R-:W-:Y:S02]  /*4a30*/  IMAD R165, R5, R10, R165 ;  /* 0x0000000a05a57224 */ /* 0x000fe400078e02a5 */
[----:B------:R-:W-:Y:S01]  /*4a40*/  @!P5 IMAD.IADD R159, R159, 0x1, -R5 ;  /* 0x000000019f9fd824 */ /* 0x000fe200078e0a05 */
[C---:B------:R-:W-:Y:S01]  /*4a50*/  ISETP.GT.U32.AND P5, PT, R5.reuse, R163, PT ;  /* 0x000000a30500720c */ /* 0x040fe20003fa4070 */
[----:B------:R-:W-:Y:S01]  /*4a60*/  @!P6 IMAD.MOV R157, RZ, RZ, -R157 ;  /* 0x000000ffff9de224 */ /* 0x000fe200078e0a9d */
[----:B------:R-:W-:Y:S01]  /*4a70*/  ISETP.GT.U32.AND P6, PT, R5, R165, PT ;  /* 0x000000a50500720c */ /* 0x000fe20003fc4070 */
[----:B------:R-:W-:Y:S01]  /*4a80*/  @!P2 IMAD.MOV R153, RZ, RZ, -R153 ;  /* 0x000000ffff99a224 */ /* 0x000fe200078e0a99 */
[----:B------:R-:W-:-:S02]  /*4a90*/  ISETP.GE.AND P2, PT, R13, RZ, PT ;  /* 0x000000ff0d00720c */ /* 0x000fc40003f46270 */
[----:B------:R-:W-:Y:S02]  /*4aa0*/  ISETP.GT.U32.AND P4, PT, R5, R161, PT ;  /* 0x000000a10500720c */ /* 0x000fe40003f84070 */
[C---:B------:R-:W-:Y:S02]  /*4ab0*/  LOP3.LUT R13, R7.reuse, 0x1b8, RZ, 0xfc, !PT ;  /* 0x000001b8070d7812 */ /* 0x040fe400078efcff */
[----:B------:R-:W-:Y:S02]  /*4ac0*/  LOP3.LUT R19, R7, 0x1c0, RZ, 0xfc, !PT ;  /* 0x000001c007137812 */ /* 0x000fe400078efcff */
[----:B------:R-:W-:Y:S01]  /*4ad0*/  IABS R167, R13 ;  /* 0x0000000d00a77213 */ /* 0x000fe20000000000 */
[--C-:B------:R-:W-:Y:S01]  /*4ae0*/  @!P5 IMAD.IADD R163, R163, 0x1, -R5.reuse ;  /* 0x00000001a3a3d824 */ /* 0x100fe200078e0a05 */
[----:B------:R-:W-:Y:S01]  /*4af0*/  IABS R169, R19 ;  /* 0x0000001300a97213 */ /* 0x000fe20000000000 */
[----:B------:R-:W-:Y:S02]  /*4b00*/  @!P6 IMAD.IADD R165, R165, 0x1, -R5 ;  /* 0x00000001a5a5e824 */ /* 0x000fe400078e0a05 */
[----:B------:R-:W-:Y:S01]  /*4b10*/  IMAD.HI.U32 R4, R6, R167, RZ ;  /* 0x000000a706047227 */ /* 0x000fe200078e00ff */
[----:B------:R-:W-:-:S02]  /*4b20*/  ISETP.GT.U32.AND P5, PT, R5, R163, PT ;  /* 0x000000a30500720c */ /* 0x000fc40003fa4070 */
[----:B------:R-:W-:Y:S01]  /*4b30*/  ISETP.GT.U32.AND P6, PT, R5, R165, PT ;  /* 0x000000a50500720c */ /* 0x000fe20003fc4070 */
[----:B------:R-:W-:Y:S01]  /*4b40*/  @!P4 IMAD.IADD R161, R161, 0x1, -R5 ;  /* 0x00000001a1a1c824 */ /* 0x000fe200078e0a05 */
[----:B------:R-:W-:Y:S01]  /*4b50*/  LOP3.LUT R20, R7, 0x1c8, RZ, 0xfc, !PT ;  /* 0x000001c807147812 */ /* 0x000fe200078efcff */
[----:B------:R-:W-:-:S04]  /*4b60*/  IMAD.HI.U32 R9, R6, R169, RZ ;  /* 0x000000a906097227 */ /* 0x000fc800078e00ff */
[----:B------:R-:W-:Y:S01]  /*4b70*/  IMAD.MOV R4, RZ, RZ, -R4 ;  /* 0x000000ffff047224 */ /* 0x000fe200078e0a04 */
[----:B------:R-:W-:Y:S01]  /*4b80*/  IABS R171, R20 ;  /* 0x0000001400ab7213 */ /* 0x000fe20000000000 */
[----:B------:R-:W-:Y:S01]  /*4b90*/  IMAD.MOV R10, RZ, RZ, -R9 ;  /* 0x000000ffff0a7224 */ /* 0x000fe200078e0a09 */
[C---:B------:R-:W-:Y:S01]  /*4ba0*/  ISETP.GT.U32.AND P4, PT, R5.reuse, R161, PT ;  /* 0x000000a10500720c */ /* 0x040fe20003f84070 */
[----:B------:R-:W-:Y:S01]  /*4bb0*/  IMAD R167, R5, R4, R167 ;  /* 0x0000000405a77224 */ /* 0x000fe200078e02a7 */
[----:B------:R-:W-:Y:S01]  /*4bc0*/  LOP3.LUT R22, R7, 0x1d0, RZ, 0xfc, !PT ;  /* 0x000001d007167812 */ /* 0x000fe200078efcff */
[----:B------:R-:W-:Y:S02]  /*4bd0*/  IMAD R169, R5, R10, R169 ;  /* 0x0000000a05a97224 */ /* 0x000fe400078e02a9 */
[----:B------:R-:W-:Y:S01]  /*4be0*/  @!P5 IMAD.IADD R163, R163, 0x1, -R5 ;  /* 0x00000001a3a3d824 */ /* 0x000fe200078e0a05 */
[----:B------:R-:W-:Y:S01]  /*4bf0*/  IABS R173, R22 ;  /* 0x0000001600ad7213 */ /* 0x000fe20000000000 */
[----:B------:R-:W-:Y:S01]  /*4c00*/  IMAD.HI.U32 R4, R6, R171, RZ ;  /* 0x000000ab06047227 */ /* 0x000fe200078e00ff */
[----:B------:R-:W-:-:S03]  /*4c10*/  ISETP.GT.U32.AND P5, PT, R5, R167, PT ;  /* 0x000000a70500720c */ /* 0x000fc60003fa4070 */
[----:B------:R-:W-:Y:S01]  /*4c20*/  @!P6 IMAD.IADD R165, R165, 0x1, -R5 ;  /* 0x00000001a5a5e824 */ /* 0x000fe200078e0a05 */
[----:B------:R-:W-:Y:S01]  /*4c30*/  ISETP.GT.U32.AND P6, PT, R5, R169, PT ;  /* 0x000000a90500720c */ /* 0x000fe20003fc4070 */
[----:B------:R-:W-:Y:S02]  /*4c40*/  IMAD.MOV R10, RZ, RZ, -R4 ;  /* 0x000000ffff0a7224 */ /* 0x000fe400078e0a04 */
[----:B------:R-:W-:Y:S01]  /*4c50*/  IMAD.HI.U32 R4, R6, R173, RZ ;  /* 0x000000ad06047227 */ /* 0x000fe200078e00ff */
[----:B------:R-:W-:-:S03]  /*4c60*/  LOP3.LUT R24, R7, 0x1d8, RZ, 0xfc, !PT ;  /* 0x000001d807187812 */ /* 0x000fc600078efcff */
[----:B------:R-:W-:Y:S01]  /*4c70*/  @!P0 IMAD.MOV R159, RZ, RZ, -R159 ;  /* 0x000000ffff9f8224 */ /* 0x000fe200078e0a9f */
[----:B------:R-:W-:Y:S01]  /*4c80*/  ISETP.GE.AND P0, PT, R12, RZ, PT ;  /* 0x000000ff0c00720c */ /* 0x000fe20003f06270 */
[----:B------:R-:W-:Y:S01]  /*4c90*/  @!P4 IMAD.IADD R161, R161, 0x1, -R5 ;  /* 0x00000001a1a1c824 */ /* 0x000fe200078e0a05 */
[----:B------:R-:W-:Y:S01]  /*4ca0*/  ISETP.GE.AND P4, PT, R13, RZ, PT ;  /* 0x000000ff0d00720c */ /* 0x000fe20003f86270 */
[----:B------:R-:W-:Y:S01]  /*4cb0*/  IMAD R171, R5, R10, R171 ;  /* 0x0000000a05ab7224 */ /* 0x000fe200078e02ab */
[----:B------:R-:W-:Y:S01]  /*4cc0*/  LOP3.LUT R26, R7, 0x1e0, RZ, 0xfc, !PT ;  /* 0x000001e0071a7812 */ /* 0x000fe200078efcff */
[----:B------:R-:W-:Y:S01]  /*4cd0*/  IMAD.MOV R12, RZ, RZ, -R4 ;  /* 0x000000ffff0c7224 */ /* 0x000fe200078e0a04 */
[----:B------:R-:W-:Y:S01]  /*4ce0*/  IABS R13, R24 ;  /* 0x00000018000d7213 */ /* 0x000fe20000000000 */
[----:B------:R-:W-:Y:S01]  /*4cf0*/  @!P5 IMAD.IADD R167, R167, 0x1, -R5 ;  /* 0x00000001a7a7d824 */ /* 0x000fe200078e0a05 */
[----:B------:R-:W-:Y:S01]  /*4d00*/  IABS R16, R26 ;  /* 0x0000001a00107213 */ /* 0x000fe20000000000 */
[C---:B------:R-:W-:Y:S01]  /*4d10*/  IMAD R173, R5.reuse, R12, R173 ;  /* 0x0000000c05ad7224 */ /* 0x040fe200078e02ad */
[----:B------:R-:W-:Y:S01]  /*4d20*/  ISETP.GT.U32.AND P5, PT, R5, R171, PT ;  /* 0x000000ab0500720c */ /* 0x000fe20003fa4070 */
[----:B------:R-:W-:-:S04]  /*4d30*/  IMAD.HI.U32 R9, R6, R13, RZ ;  /* 0x0000000d06097227 */ /* 0x000fc800078e00ff */
[----:B------:R-:W-:Y:S01]  /*4d40*/  @!P6 IMAD.IADD R169, R169, 0x1, -R5 ;  /* 0x00000001a9a9e824 */ /* 0x000fe200078e0a05 */
[----:B------:R-:W-:Y:S01]  /*4d50*/  ISETP.GT.U32.AND P6, PT, R5, R173, PT ;  /* 0x000000ad0500720c */ /* 0x000fe20003fc4070 */
[----:B------:R-:W-:-:S04]  /*4d60*/  IMAD.HI.U32 R10, R6, R16, RZ ;  /* 0x00000010060a7227 */ /* 0x000fc800078e00ff */
[----:B------:R-:W-:Y:S01]  /*4d70*/  IMAD.MOV R14, RZ, RZ, -R9 ;  /* 0x000000ffff0e7224 */ /* 0x000fe200078e0a09 */
[----:B------:R-:W-:Y:S01]  /*4d80*/  LOP3.LUT R28, R7, 0x1e8, RZ, 0xfc, !PT ;  /* 0x000001e8071c7812 */ /* 0x000fe200078efcff */
[----:B------:R-:W-:Y:S02]  /*4d90*/  IMAD.MOV R12, RZ, RZ, -R10 ;  /* 0x000000ffff0c7224 */ /* 0x000fe400078e0a0a */
[----:B------:R-:W-:Y:S01]  /*4da0*/  IMAD R10, R5, R14, R13 ;  /* 0x0000000e050a7224 */ /* 0x000fe200078e020d */
[----:B------:R-:W-:Y:S01]  /*4db0*/  IABS R18, R28 ;  /* 0x0000001c00127213 */ /* 0x000fe20000000000 */
[----:B------:R-:W-:Y:S02]  /*4dc0*/  @!P5 IMAD.IADD R171, R171, 0x1, -R5 ;  /* 0x00000001ababd824 */ /* 0x000fe400078e0a05 */
[----:B------:R-:W-:Y:S01]  /*4dd0*/  @!P2 IMAD.MOV R161, RZ, RZ, -R161 ;  /* 0x000000ffffa1a224 */ /* 0x000fe200078e0aa1 */
[C---:B------:R-:W-:Y:S01]  /*4de0*/  ISETP.GT.U32.AND P2, PT, R5.reuse, R167, PT ;  /* 0x000000a70500720c */ /* 0x040fe20003f44070 */
[----:B------:R-:W-:Y:S01]  /*4df0*/  @!P0 IMAD.MOV R165, RZ, RZ, -R165 ;  /* 0x000000ffffa58224 */ /* 0x000fe200078e0aa5 */
[----:B------:R-:W-:Y:S01]  /*4e00*/  ISETP.GT.U32.AND P0, PT, R5, R10, PT ;  /* 0x0000000a0500720c */ /* 0x000fe20003f04070 */
[----:B------:R-:W-:Y:S01]  /*4e10*/  @!P6 IMAD.IADD R173, R173, 0x1, -R5 ;  /* 0x00000001adade824 */ /* 0x000fe200078e0a05 */
[C---:B------:R-:W-:Y:S01]  /*4e20*/  ISETP.GT.U32.AND P6, PT, R5.reuse, R171, PT ;  /* 0x000000ab0500720c */ /* 0x040fe20003fc4070 */
[----:B------:R-:W-:Y:S01]  /*4e30*/  IMAD.HI.U32 R4, R6, R18, RZ ;  /* 0x0000001206047227 */ /* 0x000fe200078e00ff */
[----:B------:R-:W-:-:S03]  /*4e40*/  ISETP.GT.U32.AND P5, PT, R5, R169, PT ;  /* 0x000000a90500720c */ /* 0x000fc60003fa4070 */
[----:B------:R-:W-:Y:S01]  /*4e50*/  IMAD.MOV R4, RZ, RZ, -R4 ;  /* 0x000000ffff047224 */ /* 0x000fe200078e0a04 */
[----:B------:R-:W-:Y:S01]  /*4e60*/  LOP3.LUT R30, R7, 0x1f8, RZ, 0xfc, !PT ;  /* 0x000001f8071e7812 */ /* 0x000fe200078efcff */
[----:B------:R-:W-:Y:S02]  /*4e70*/  @!P3 IMAD.MOV R163, RZ, RZ, -R163 ;  /* 0x000000ffffa3b224 */ /* 0x000fe400078e0aa3 */
[----:B------:R-:W-:Y:S01]  /*4e80*/  IMAD R14, R5, R4, R18 ;  /* 0x00000004050e7224 */ /* 0x000fe200078e0212 */
[----:B------:R-:W-:Y:S01]  /*4e90*/  IABS R18, R30 ;  /* 0x0000001e00127213 */ /* 0x000fe20000000000 */
[--C-:B------:R-:W-:Y:S01]  /*4ea0*/  @!P2 IMAD.IADD R167, R167, 0x1, -R5.reuse ;  /* 0x00000001a7a7a824 */ /* 0x100fe200078e0a05 */
[----:B------:R-:W-:Y:S01]  /*4eb0*/  ISETP.GT.U32.AND P3, PT, R5, R173, PT ;  /* 0x000000ad0500720c */ /* 0x000fe20003f64070 */
[--C-:B------:R-:W-:Y:S02]  /*4ec0*/  @!P0 IMAD.IADD R10, R10, 0x1, -R5.reuse ;  /* 0x000000010a0a8824 */ /* 0x100fe400078e0a05 */
[----:B------:R-:W-:Y:S01]  /*4ed0*/  @!P6 IMAD.IADD R171, R171, 0x1, -R5 ;  /* 0x00000001ababe824 */ /* 0x000fe200078e0a05 */
[C---:B------:R-:W-:Y:S01]  /*4ee0*/  ISETP.GT.U32.AND P6, PT, R5.reuse, R14, PT ;  /* 0x0000000e0500720c */ /* 0x040fe20003fc4070 */
[----:B------:R-:W-:-:S02]  /*4ef0*/  IMAD R12, R5, R12, R16 ;  /* 0x0000000c050c7224 */ /* 0x000fc400078e0210 */
[----:B------:R-:W-:Y:S01]  /*4f00*/  @!P4 IMAD.MOV R167, RZ, RZ, -R167 ;  /* 0x000000ffffa7c224 */ /* 0x000fe200078e0aa7 */
[----:B------:R-:W-:Y:S01]  /*4f10*/  ISETP.GT.U32.AND P4, PT, R5, R10, PT ;  /* 0x0000000a0500720c */ /* 0x000fe20003f84070 */
[----:B------:R-:W-:Y:S01]  /*4f20*/  IMAD.HI.U32 R9, R6, R18, RZ ;  /* 0x0000001206097227 */ /* 0x000fe200078e00ff */
[----:B------:R-:W-:-:S03]  /*4f30*/  LOP3.LUT R13, R7, 0x1f0, RZ, 0xfc, !PT ;  /* 0x000001f0070d7812 */ /* 0x000fc600078efcff */
[----:B------:R-:W-:Y:S01]  /*4f40*/  @!P5 IMAD.IADD R169, R169, 0x1, -R5 ;  /* 0x00000001a9a9d824 */ /* 0x000fe200078e0a05 */
[----:B------:R-:W-:Y:S01]  /*4f50*/  ISETP.GE.AND P5, PT, R19, RZ, PT ;  /* 0x000000ff1300720c */ /* 0x000fe20003fa6270 */
[----:B------:R-:W-:Y:S01]  /*4f60*/  IMAD.MOV R9, RZ, RZ, -R9 ;  /* 0x000000ffff097224 */ /* 0x000fe200078e0a09 */
[----:B------:R-:W-:Y:S02]  /*4f70*/  ISETP.GT.U32.AND P2, PT, R5, R12, PT ;  /* 0x0000000c0500720c */ /* 0x000fe40003f44070 */
[----:B------:R-:W-:Y:S01]  /*4f80*/  IABS R16, R13 ;  /* 0x0000000d00107213 */ /* 0x000fe20000000000 */
[----:B------:R-:W-:Y:S01]  /*4f90*/  @!P3 IMAD.IADD R173, R173, 0x1, -R5 ;  /* 0x00000001adadb824 */ /* 0x000fe200078e0a05 */
[----:B------:R-:W-:Y:S01]  /*4fa0*/  ISETP.GE.AND P3, PT, R20, RZ, PT ;  /* 0x000000ff1400720c */ /* 0x000fe20003f66270 */
[----:B------:R-:W-:Y:S02]  /*4fb0*/  IMAD R18, R5, R9, R18 ;  /* 0x0000000905127224 */ /* 0x000fe400078e0212 */
[----:B------:R-:W-:-:S04]  /*4fc0*/  IMAD.HI.U32 R4, R6, R16, RZ ;  /* 0x0000001006047227 */ /* 0x000fc800078e00ff */
[--C-:B------:R-:W-:Y:S02]  /*4fd0*/  @!P6 IMAD.IADD R14, R14, 0x1, -R5.reuse ;  /* 0x000000010e0ee824 */ /* 0x100fe400078e0a05 */
[----:B------:R-:W-:Y:S01]  /*4fe0*/  @!P4 IMAD.IADD R10, R10, 0x1, -R5 ;  /* 0x000000010a0ac824 */ /* 0x000fe200078e0a05 */
[C---:B------:R-:W-:Y:S01]  /*4ff0*/  ISETP.GT.U32.AND P4, PT, R5.reuse, R18, PT ;  /* 0x000000120500720c */ /* 0x040fe20003f84070 */
[----:B------:R-:W-:Y:S02]  /*5000*/  IMAD.MOV R4, RZ, RZ, -R4 ;  /* 0x000000ffff047224 */ /* 0x000fe400078e0a04 */
[----:B------:R-:W-:Y:S01]  /*5010*/  @!P5 IMAD.MOV R169, RZ, RZ, -R169 ;  /* 0x000000ffffa9d224 */ /* 0x000fe200078e0aa9 */
[C---:B------:R-:W-:Y:S01]  /*5020*/  ISETP.GT.U32.AND P5, PT, R5.reuse, R14, PT ;  /* 0x0000000e0500720c */ /* 0x040fe20003fa4070 */
[----:B------:R-:W-:Y:S01]  /*5030*/  @!P2 IMAD.IADD R12, R12, 0x1, -R5 ;  /* 0x000000010c0ca824 */ /* 0x000fe200078e0a05 */
[----:B------:R-:W-:Y:S01]  /*5040*/  ISETP.GE.AND P0, PT, R22, RZ, PT ;  /* 0x000000ff1600720c */ /* 0x000fe20003f06270 */
[----:B------:R-:W-:Y:S01]  /*5050*/  IMAD R16, R5, R4, R16 ;  /* 0x0000000405107224 */ /* 0x000fe200078e0210 */
[----:B------:R-:W-:Y:S01]  /*5060*/  ISETP.GE.AND P2, PT, R24, RZ, PT ;  /* 0x000000ff1800720c */ /* 0x000fe20003f46270 */
[----:B------:R-:W-:Y:S01]  /*5070*/  @!P3 IMAD.MOV R171, RZ, RZ, -R171 ;  /* 0x000000ffffabb224 */ /* 0x000fe200078e0aab */
[----:B------:R-:W-:-:S02]  /*5080*/  LOP3.LUT R20, R7, 0x4, RZ, 0xfc, !PT ;  /* 0x0000000407147812 */ /* 0x000fc400078efcff */
[C---:B------:R-:W-:Y:S01]  /*5090*/  ISETP.GT.U32.AND P3, PT, R5.reuse, R16, PT ;  /* 0x000000100500720c */ /* 0x040fe20003f64070 */
[--C-:B------:R-:W-:Y:S01]  /*50a0*/  @!P4 IMAD.IADD R18, R18, 0x1, -R5.reuse ;  /* 0x000000011212c824 */ /* 0x100fe200078e0a05 */
[----:B------:R-:W-:Y:S02]  /*50b0*/  IABS R9, R20 ;  /* 0x0000001400097213 */ /* 0x000fe40000000000 */
[----:B------:R-:W-:Y:S02]  /*50c0*/  ISETP.GT.U32.AND P6, PT, R5, R12, PT ;  /* 0x0000000c0500720c */ /* 0x000fe40003fc4070 */
[----:B------:R-:W-:Y:S01]  /*50d0*/  LOP3.LUT R19, R7, 0xc, RZ, 0xfc, !PT ;  /* 0x0000000c07137812 */ /* 0x000fe200078efcff */
[----:B------:R-:W-:Y:S01]  /*50e0*/  @!P5 IMAD.IADD R14, R14, 0x1, -R5 ;  /* 0x000000010e0ed824 */ /* 0x000fe200078e0a05 */
[----:B------:R-:W-:Y:S01]  /*50f0*/  ISETP.GE.AND P5, PT, R13, RZ, PT ;  /* 0x000000ff0d00720c */ /* 0x000fe20003fa6270 */
[----:B------:R-:W-:Y:S01]  /*5100*/  @!P0 IMAD.MOV R173, RZ, RZ, -R173 ;  /* 0x000000ffffad8224 */ /* 0x000fe200078e0aad */
[----:B------:R-:W-:Y:S01]  /*5110*/  ISETP.GE.AND P0, PT, R26, RZ, PT ;  /* 0x000000ff1a00720c */ /* 0x000fe20003f06270 */
[----:B------:R-:W-:Y:S01]  /*5120*/  @!P2 IMAD.MOV R10, RZ, RZ, -R10 ;  /* 0x000000ffff0aa224 */ /* 0x000fe200078e0a0a */
[----:B------:R-:W-:Y:S01]  /*5130*/  IABS R13, R19 ;  /* 0x00000013000d7213 */ /* 0x000fe20000000000 */
[----:B------:R-:W-:Y:S01]  /*5140*/  IMAD.HI.U32 R4, R6, R9, RZ ;  /* 0x0000000906047227 */ /* 0x000fe200078e00ff */
[----:B------:R-:W-:-:S02]  /*5150*/  ISETP.GT.U32.AND P2, PT, R5, R18, PT ;  /* 0x000000120500720c */ /* 0x000fc40003f44070 */
[----:B------:R-:W-:Y:S01]  /*5160*/  LOP3.LUT R32, R3, 0x1f, RZ, 0xc0, !PT ;  /* 0x0000001f03207812 */ /* 0x000fe200078ec0ff */
[----:B------:R-:W-:Y:S02]  /*5170*/  IMAD.MOV R4, RZ, RZ, -R4 ;  /* 0x000000ffff047224 */ /* 0x000fe400078e0a04 */
[----:B------:R-:W-:Y:S02]  /*5180*/  @!P3 IMAD.IADD R16, R16, 0x1, -R5 ;  /* 0x000000011010b824 */ /* 0x000fe400078e0a05 */
[----:B------:R-:W-:-:S04]  /*5190*/  IMAD.HI.U32 R3, R6, R13, RZ ;  /* 0x0000000d06037227 */ /* 0x000fc800078e00ff */
[C---:B------:R-:W-:Y:S01]  /*51a0*/  IMAD R9, R5.reuse, R4, R9 ;  /* 0x0000000405097224 */ /* 0x040fe200078e0209 */
[C---:B------:R-:W-:Y:S01]  /*51b0*/  ISETP.GT.U32.AND P4, PT, R5.reuse, R16, PT ;  /* 0x000000100500720c */ /* 0x040fe20003f84070 */
[----:B------:R-:W-:Y:S02]  /*51c0*/  @!P6 IMAD.IADD R12, R12, 0x1, -R5 ;  /* 0x000000010c0ce824 */ /* 0x000fe400078e0a05 */
[----:B------:R-:W-:Y:S02]  /*51d0*/  IMAD.MOV R4, RZ, RZ, -R3 ;  /* 0x000000ffff047224 */ /* 0x000fe400078e0a03 */
[----:B------:R-:W-:Y:S01]  /*51e0*/  @!P0 IMAD.MOV R12, RZ, RZ, -R12 ;  /* 0x000000ffff0c8224 */ /* 0x000fe200078e0a0c */
[C---:B------:R-:W-:Y:S01]  /*51f0*/  ISETP.GT.U32.AND P0, PT, R5.reuse, R9, PT ;  /* 0x000000090500720c */ /* 0x040fe20003f04070 */
[----:B------:R-:W-:Y:S01]  /*5200*/  IMAD R13, R5, R4, R13 ;  /* 0x00000004050d7224 */ /* 0x000fe200078e020d */
[----:B------:R-:W-:Y:S01]  /*5210*/  LOP3.LUT R4, RZ, R39, RZ, 0x33, !PT ;  /* 0x00000027ff047212 */ /* 0x000fe200078e33ff */
[----:B------:R-:W-:Y:S01]  /*5220*/  @!P2 IMAD.IADD R18, R18, 0x1, -R5 ;  /* 0x000000011212a824 */ /* 0x000fe200078e0a05 */
[----:B------:R-:W-:Y:S01]  /*5230*/  ISETP.NE.AND P2, PT, R39, RZ, PT ;  /* 0x000000ff2700720c */ /* 0x000fe20003f45270 */
[----:B------:R-:W-:-:S03]  /*5240*/  IMAD R81, R32, R83, RZ ;  /* 0x0000005320517224 */ /* 0x000fc600078e02ff */
[----:B------:R-:W-:Y:S01]  /*5250*/  SEL R54, R4, R11, !P2 ;  /* 0x0000000b04367207 */ /* 0x000fe20005000000 */
[--C-:B------:R-:W-:Y:S01]  /*5260*/  @!P4 IMAD.IADD R16, R16, 0x1, -R5.reuse ;  /* 0x000000011010c824 */ /* 0x100fe200078e0a05 */
[----:B------:R-:W-:Y:S02]  /*5270*/  SEL R24, R4, R17, !P2 ;  /* 0x0000001104187207 */ /* 0x000fe40005000000 */
[----:B------:R-:W-:Y:S01]  /*5280*/  IADD3 R84, P4, PT, R81, UR22, RZ ;  /* 0x0000001651547c10 */ /* 0x000fe2000ff9e0ff */
[----:B------:R-:W-:Y:S01]  /*5290*/  IMAD R54, R54, UR9, RZ ;  /* 0x0000000936367c24 */ /* 0x000fe2000f8e02ff */
[C---:B------:R-:W-:Y:S01]  /*52a0*/  SEL R48, R4.reuse, R33, !P2 ;  /* 0x0000002104307207 */ /* 0x040fe20005000000 */
[----:B------:R-:W-:Y:S01]  /*52b0*/  @!P0 IMAD.IADD R9, R9, 0x1, -R5 ;  /* 0x0000000109098824 */ /* 0x000fe200078e0a05 */
[C---:B------:R-:W-:Y:S02]  /*52c0*/  SEL R33, R4.reuse, R53, !P2 ;  /* 0x0000003504217207 */ /* 0x040fe40005000000 */
[----:B------:R-:W-:Y:S01]  /*52d0*/  SEL R32, R4, R57, !P2 ;  /* 0x0000003904207207 */ /* 0x000fe20005000000 */
[----:B------:R-:W-:Y:S01]  /*52e0*/  IMAD R57, R24, UR9, RZ ;  /* 0x0000000918397c24 */ /* 0x000fe2000f8e02ff */
[----:B------:R-:W-:-:S02]  /*52f0*/  LEA.HI.X.SX32 R81, R81, UR23, 0x1, P4 ;  /* 0x0000001751517c11 */ /* 0x000fc4000a0f0eff */
[----:B------:R-:W-:Y:S02]  /*5300*/  SEL R23, R4, R23, !P2 ;  /* 0x0000001704177207 */ /* 0x000fe40005000000 */
[----:B------:R-:W-:Y:S02]  /*5310*/  IADD3 R53, P0, PT, R54, R84, RZ ;  /* 0x0000005436357210 */ /* 0x000fe40007f1e0ff */
[C---:B------:R-:W-:Y:S02]  /*5320*/  SEL R68, R4.reuse, R31, !P2 ;  /* 0x0000001f04447207 */ /* 0x040fe40005000000 */
[C---:B------:R-:W-:Y:S02]  /*5330*/  SEL R31, R4.reuse, R55, !P2 ;  /* 0x00000037041f7207 */ /* 0x040fe40005000000 */
[----:B------:R-:W-:Y:S01]  /*5340*/  SEL R36, R4, R61, !P2 ;  /* 0x0000003d04247207 */ /* 0x000fe20005000000 */
[----:B------:R-:W-:Y:S01]  /*5350*/  IMAD R61, R23, UR9, RZ ;  /* 0x00000009173d7c24 */ /* 0x000fe2000f8e02ff */
[----:B------:R-:W-:-:S02]  /*5360*/  LEA.HI.X.SX32 R54, R54, R81, 0x1, P0 ;  /* 0x0000005136367211 */ /* 0x000fc400000f0eff */
[C---:B------:R-:W-:Y:S02]  /*5370*/  SEL R27, R4.reuse, R27, !P2 ;  /* 0x0000001b041b7207 */ /* 0x040fe40005000000 */
[-C--:B------:R-:W-:Y:S02]  /*5380*/  IADD3 R55, P0, PT, R57, R84.reuse, RZ ;  /* 0x0000005439377210 */ /* 0x080fe40007f1e0ff */
[----:B------:R-:W-:Y:S01]  /*5390*/  SEL R40, R4, R65, !P2 ;  /* 0x0000004104287207 */ /* 0x000fe20005000000 */
[----:B------:R-:W-:Y:S01]  /*53a0*/  IMAD R65, R27, UR9, RZ ;  /* 0x000000091b417c24 */ /* 0x000fe2000f8e02ff */
[-C--:B------:R-:W-:Y:S02]  /*53b0*/  LEA.HI.X.SX32 R57, R57, R81.reuse, 0x1, P0 ;  /* 0x0000005139397211 */ /* 0x080fe400000f0eff */
[C---:B------:R-:W-:Y:S02]  /*53c0*/  IADD3 R58, P0, PT, R61.reuse, R84, RZ ;  /* 0x000000543d3a7210 */ /* 0x040fe40007f1e0ff */
[----:B------:R-:W-:Y:S01]  /*53d0*/  ISETP.GE.AND P3, PT, R30, RZ, PT ;  /* 0x000000ff1e00720c */ /* 0x000fe20003f66270 */
[----:B------:R-:W-:Y:S01]  /*53e0*/  IMAD R68, R68, UR9, RZ ;  /* 0x0000000944447c24 */ /* 0x000fe2000f8e02ff */
[----:B------:R-:W-:-:S02]  /*53f0*/  LEA.HI.X.SX32 R61, R61, R81, 0x1, P0 ;  /* 0x000000513d3d7211 */ /* 0x000fc400000f0eff */
[C---:B------:R-:W-:Y:S02]  /*5400*/  SEL R35, R4.reuse, R35, !P2 ;  /* 0x0000002304237207 */ /* 0x040fe40005000000 */
[----:B------:R-:W-:Y:S01]  /*5410*/  IADD3 R62, P0, PT, R65, R84, RZ ;  /* 0x00000054413e7210 */ /* 0x000fe20007f1e0ff */
[----:B------:R-:W-:Y:S01]  /*5420*/  IMAD.MOV.U32 R3, RZ, RZ, R16 ;  /* 0x000000ffff037224 */ /* 0x000fe200078e0010 */
[C---:B------:R-:W-:Y:S01]  /*5430*/  SEL R30, R4.reuse, R47, !P2 ;  /* 0x0000002f041e7207 */ /* 0x040fe20005000000 */
[----:B------:R-:W-:Y:S01]  /*5440*/  IMAD.MOV.U32 R39, RZ, RZ, R18 ;  /* 0x000000ffff277224 */ /* 0x000fe200078e0012 */
[C---:B------:R-:W-:Y:S01]  /*5450*/  SEL R49, R4.reuse, R49, !P2 ;  /* 0x0000003104317207 */ /* 0x040fe20005000000 */
[----:B------:R-:W-:Y:S01]  /*5460*/  IMAD R47, R35, UR9, RZ ;  /* 0x00000009232f7c24 */ /* 0x000fe2000f8e02ff */
[----:B------:R-:W-:Y:S02]  /*5470*/  LEA.HI.X.SX32 R65, R65, R81, 0x1, P0 ;  /* 0x0000005141417211 */ /* 0x000fe400000f0eff */
[----:B------:R-:W-:-:S02]  /*5480*/  SEL R41, R4, R41, !P2 ;  /* 0x0000002904297207 */ /* 0x000fc40005000000 */
[-C--:B------:R-:W-:Y:S01]  /*5490*/  IADD3 R66, P0, PT, R68, R84.reuse, RZ ;  /* 0x0000005444427210 */ /* 0x080fe20007f1e0ff */
[----:B------:R-:W-:Y:S01]  /*54a0*/  @!P5 IMAD.MOV R3, RZ, RZ, -R3 ;  /* 0x000000ffff03d224 */ /* 0x000fe200078e0a03 */
[----:B------:R-:W-:Y:S01]  /*54b0*/  ISETP.GE.AND P6, PT, R28, RZ, PT ;  /* 0x000000ff1c00720c */ /* 0x000fe20003fc6270 */
[----:B------:R-:W-:Y:S01]  /*54c0*/  @!P3 IMAD.MOV R39, RZ, RZ, -R39 ;  /* 0x000000ffff27b224 */ /* 0x000fe200078e0a27 */
[----:B------:R-:W-:Y:S01]  /*54d0*/  SEL R26, R4, R43, !P2 ;  /* 0x0000002b041a7207 */ /* 0x000fe20005000000 */
[----:B------:R-:W-:Y:S01]  /*54e0*/  IMAD R35, R49, UR9, RZ ;  /* 0x0000000931237c24 */ /* 0x000fe2000f8e02ff */
[----:B------:R-:W-:Y:S01]  /*54f0*/  LEA.HI.X.SX32 R68, R68, R81, 0x1, P0 ;  /* 0x0000005144447211 */ /* 0x000fe200000f0eff */
[----:B------:R-:W-:Y:S01]  /*5500*/  IMAD R43, R41, UR9, RZ ;  /* 0x00000009292b7c24 */ /* 0x000fe2000f8e02ff */
[----:B------:R-:W-:Y:S01]  /*5510*/  SEL R28, R4, R45, !P2 ;  /* 0x0000002d041c7207 */ /* 0x000fe20005000000 */
[----:B------:R-:W-:Y:S01]  /*5520*/  IMAD.MOV.U32 R175, RZ, RZ, R14 ;  /* 0x000000ffffaf7224 */ /* 0x000fe200078e000e */
[----:B------:R-:W-:-:S02]  /*5530*/  IADD3 R49, P0, PT, R47, R84, RZ ;  /* 0x000000542f317210 */ /* 0x000fc40007f1e0ff */
[C---:B------:R-:W-:Y:S02]  /*5540*/  SEL R14, R4.reuse, R10, !P2 ;  /* 0x0000000a040e7207 */ /* 0x040fe40005000000 */
[C---:B------:R-:W-:Y:S02]  /*5550*/  SEL R21, R4.reuse, R21, !P2 ;  /* 0x0000001504157207 */ /* 0x040fe40005000000 */
[C---:B------:R-:W-:Y:S02]  /*5560*/  SEL R10, R4.reuse, R3, !P2 ;  /* 0x00000003040a7207 */ /* 0x040fe40005000000 */
[----:B------:R-:W-:Y:S01]  /*5570*/  SEL R3, R4, R39, !P2 ;  /* 0x0000002704037207 */ /* 0x000fe20005000000 */
[----:B------:R-:W-:Y:S01]  /*5580*/  IMAD R39, R28, UR9, RZ ;  /* 0x000000091c277c24 */ /* 0x000fe2000f8e02ff */
[----:B------:R-:W-:Y:S02]  /*5590*/  LEA.HI.X.SX32 R47, R47, R81, 0x1, P0 ;  /* 0x000000512f2f7211 */ /* 0x000fe400000f0eff */
[----:B------:R-:W-:-:S02]  /*55a0*/  IADD3 R44, P0, PT, R43, R84, RZ ;  /* 0x000000542b2c7210 */ /* 0x000fc40007f1e0ff */
[C---:B------:R-:W-:Y:S02]  /*55b0*/  SEL R22, R4.reuse, R15, !P2 ;  /* 0x0000000f04167207 */ /* 0x040fe40005000000 */
[C---:B------:R-:W-:Y:S01]  /*55c0*/  SEL R34, R4.reuse, R59, !P2 ;  /* 0x0000003b04227207 */ /* 0x040fe20005000000 */
[----:B------:R-:W-:Y:S01]  /*55d0*/  IMAD R59, R21, UR9, RZ ;  /* 0x00000009153b7c24 */ /* 0x000fe2000f8e02ff */
[----:B------:R-:W-:Y:S01]  /*55e0*/  SEL R25, R4, R25, !P2 ;  /* 0x0000001904197207 */ /* 0x000fe20005000000 */
[----:B------:R-:W-:Y:S01]  /*55f0*/  IMAD R21, R40, UR9, RZ ;  /* 0x0000000928157c24 */ /* 0x000fe2000f8e02ff */
[----:B------:R-:W-:Y:S01]  /*5600*/  LEA.HI.X.SX32 R43, R43, R81, 0x1, P0 ;  /* 0x000000512b2b7211 */ /* 0x000fe200000f0eff */
[----:B------:R-:W-:Y:S01]  /*5610*/  IMAD R22, R22, UR9, RZ ;  /* 0x0000000916167c24 */ /* 0x000fe2000f8e02ff */
[----:B------:R-:W-:Y:S02]  /*5620*/  IADD3 R40, P0, PT, R39, R84, RZ ;  /* 0x0000005427287210 */ /* 0x000fe40007f1e0ff */
[C---:B------:R-:W-:Y:S01]  /*5630*/  SEL R38, R4.reuse, R63, !P2 ;  /* 0x0000003f04267207 */ /* 0x040fe20005000000 */
[----:B------:R-:W-:Y:S01]  /*5640*/  IMAD R63, R25, UR9, RZ ;  /* 0x00000009193f7c24 */ /* 0x000fe2000f8e02ff */
[----:B------:R-:W-:Y:S01]  /*5650*/  SEL R29, R4, R29, !P2 ;  /* 0x0000001d041d7207 */ /* 0x000fe20005000000 */
[----:B------:R-:W-:Y:S01]  /*5660*/  IMAD R25, R36, UR9, RZ ;  /* 0x0000000924197c24 */ /* 0x000fe2000f8e02ff */
[----:B------:R-:W-:Y:S01]  /*5670*/  LEA.HI.X.SX32 R39, R39, R81, 0x1, P0 ;  /* 0x0000005127277211 */ /* 0x000fe200000f0eff */
[----:B------:R-:W-:Y:S01]  /*5680*/  IMAD R31, R31, UR9, RZ ;  /* 0x000000091f1f7c24 */ /* 0x000fe2000f8e02ff */
[----:B------:R-:W-:-:S02]  /*5690*/  SEL R16, R4, R159, !P2 ;  /* 0x0000009f04107207 */ /* 0x000fc40005000000 */
[-C--:B------:R-:W-:Y:S02]  /*56a0*/  IADD3 R36, P0, PT, R35, R84.reuse, RZ ;  /* 0x0000005423247210 */ /* 0x080fe40007f1e0ff */
[----:B------:R-:W-:Y:S02]  /*56b0*/  IADD3 R159, P3, PT, R22, R84, RZ ;  /* 0x00000054169f7210 */ /* 0x000fe40007f7e0ff */
[C---:B------:R-:W-:Y:S01]  /*56c0*/  SEL R172, R4.reuse, R67, !P2 ;  /* 0x0000004304ac7207 */ /* 0x040fe20005000000 */
[----:B------:R-:W-:Y:S01]  /*56d0*/  IMAD R67, R29, UR9, RZ ;  /* 0x000000091d437c24 */ /* 0x000fe2000f8e02ff */
[----:B------:R-:W-:Y:S01]  /*56e0*/  SEL R72, R4, R161, !P2 ;  /* 0x000000a104487207 */ /* 0x000fe20005000000 */
[----:B------:R-:W-:Y:S01]  /*56f0*/  IMAD R29, R32, UR9, RZ ;  /* 0x00000009201d7c24 */ /* 0x000fe2000f8e02ff */
[-C--:B------:R-:W-:Y:S01]  /*5700*/  LEA.HI.X.SX32 R35, R35, R81.reuse, 0x1, P0 ;  /* 0x0000005123237211 */ /* 0x080fe200000f0eff */
[----:B------:R-:W-:Y:S01]  /*5710*/  IMAD R27, R34, UR9, RZ ;  /* 0x00000009221b7c24 */ /* 0x000fe2000f8e02ff */
[----:B------:R-:W-:-:S02]  /*5720*/  LEA.HI.X.SX32 R161, R22, R81, 0x1, P3 ;  /* 0x0000005116a17211 */ /* 0x000fc400018f0eff */
[-C--:B------:R-:W-:Y:S02]  /*5730*/  IADD3 R32, P0, PT, R31, R84.reuse, RZ ;  /* 0x000000541f207210 */ /* 0x080fe40007f1e0ff */
[-C--:B------:R-:W-:Y:S01]  /*5740*/  IADD3 R56, P3, PT, R59, R84.reuse, RZ ;  /* 0x000000543b387210 */ /* 0x080fe20007f7e0ff */
[----:B------:R-:W-:Y:S01]  /*5750*/  IMAD R23, R38, UR9, RZ ;  /* 0x0000000926177c24 */ /* 0x000fe2000f8e02ff */
[-C--:B------:R-:W-:Y:S02]  /*5760*/  LEA.HI.X.SX32 R31, R31, R81.reuse, 0x1, P0 ;  /* 0x000000511f1f7211 */ /* 0x080fe400000f0eff */
[-C--:B------:R-:W-:Y:S02]  /*5770*/  LEA.HI.X.SX32 R59, R59, R81.reuse, 0x1, P3 ;  /* 0x000000513b3b7211 */ /* 0x080fe400018f0eff */
[-C--:B------:R-:W-:Y:S02]  /*5780*/  IADD3 R28, P0, PT, R27, R84.reuse, RZ ;  /* 0x000000541b1c7210 */ /* 0x080fe40007f1e0ff */
[----:B------:R-:W-:Y:S01]  /*5790*/  IADD3 R60, P3, PT, R63, R84, RZ ;  /* 0x000000543f3c7210 */ /* 0x000fe20007f7e0ff */
[----:B------:R-:W-:Y:S01]  /*57a0*/  IMAD R172, R172, UR9, RZ ;  /* 0x00000009acac7c24 */ /* 0x000fe2000f8e02ff */
[----:B------:R-:W-:Y:S01]  /*57b0*/  LEA.HI.X.SX32 R27, R27, R81, 0x1, P0 ;  /* 0x000000511b1b7211 */ /* 0x000fe200000f0eff */
[----:B------:R-:W-:Y:S01]  /*57c0*/  IMAD R48, R48, UR9, RZ ;  /* 0x0000000930307c24 */ /* 0x000fe2000f8e02ff */
[----:B------:R-:W-:-:S02]  /*57d0*/  SEL R181, R4, R71, !P2 ;  /* 0x0000004704b57207 */ /* 0x000fc40005000000 */
[----:B------:R-:W-:Y:S02]  /*57e0*/  LEA.HI.X.SX32 R63, R63, R81, 0x1, P3 ;  /* 0x000000513f3f7211 */ /* 0x000fe400018f0eff */
[-C--:B------:R-:W-:Y:S02]  /*57f0*/  IADD3 R24, P0, PT, R23, R84.reuse, RZ ;  /* 0x0000005417187210 */ /* 0x080fe40007f1e0ff */
[C---:B------:R-:W-:Y:S02]  /*5800*/  SEL R37, R4.reuse, R37, !P2 ;  /* 0x0000002504257207 */ /* 0x040fe40005000000 */
[----:B------:R-:W-:Y:S01]  /*5810*/  IADD3 R64, P3, PT, R67, R84, RZ ;  /* 0x0000005443407210 */ /* 0x000fe20007f7e0ff */
[----:B------:R-:W-:Y:S01]  /*5820*/  IMAD R181, R181, UR9, RZ ;  /* 0x00000009b5b57c24 */ /* 0x000fe2000f8e02ff */
[C---:B------:R-:W-:Y:S02]  /*5830*/  SEL R17, R4.reuse, R173, !P2 ;  /* 0x000000ad04117207 */ /* 0x040fe40005000000 */
[----:B------:R-:W-:Y:S01]  /*5840*/  LEA.HI.X.SX32 R23, R23, R81, 0x1, P0 ;  /* 0x0000005117177211 */ /* 0x000fe200000f0eff */
[----:B------:R-:W-:Y:S01]  /*5850*/  IMAD R45, R37, UR9, RZ ;  /* 0x00000009252d7c24 */ /* 0x000fe2000f8e02ff */
[----:B------:R-:W-:-:S02]  /*5860*/  SEL R189, R4, R75, !P2 ;  /* 0x0000004b04bd7207 */ /* 0x000fc40005000000 */
[-C--:B------:R-:W-:Y:S02]  /*5870*/  LEA.HI.X.SX32 R67, R67, R81.reuse, 0x1, P3 ;  /* 0x0000005143437211 */ /* 0x080fe400018f0eff */
[-C--:B------:R-:W-:Y:S02]  /*5880*/  IADD3 R173, P0, PT, R172, R84.reuse, RZ ;  /* 0x00000054acad7210 */ /* 0x080fe40007f1e0ff */
[----:B------:R-:W-:Y:S01]  /*5890*/  IADD3 R50, P3, PT, R48, R84, RZ ;  /* 0x0000005430327210 */ /* 0x000fe20007f7e0ff */
[----:B------:R-:W-:Y:S01]  /*58a0*/  IMAD R189, R189, UR9, RZ ;  /* 0x00000009bdbd7c24 */ /* 0x000fe2000f8e02ff */
[----:B------:R-:W-:Y:S01]  /*58b0*/  LEA.HI.X.SX32 R172, R172, R81, 0x1, P0 ;  /* 0x00000051acac7211 */ /* 0x000fe200000f0eff */
[----:B------:R-:W-:Y:S01]  /*58c0*/  IMAD R41, R26, UR9, RZ ;  /* 0x000000091a297c24 */ /* 0x000fe2000f8e02ff */
[----:B------:R-:W-:Y:S02]  /*58d0*/  SEL R197, R4, R115, !P2 ;  /* 0x0000007304c57207 */ /* 0x000fe40005000000 */
[----:B------:R-:W-:-:S02]  /*58e0*/  LEA.HI.X.SX32 R48, R48, R81, 0x1, P3 ;  /* 0x0000005130307211 */ /* 0x000fc400018f0eff */
[-C--:B------:R-:W-:Y:S02]  /*58f0*/  IADD3 R182, P0, PT, R181, R84.reuse, RZ ;  /* 0x00000054b5b67210 */ /* 0x080fe40007f1e0ff */
[-C--:B------:R-:W-:Y:S01]  /*5900*/  IADD3 R46, P3, PT, R45, R84.reuse, RZ ;  /* 0x000000542d2e7210 */ /* 0x080fe20007f7e0ff */
[----:B------:R-:W-:Y:S01]  /*5910*/  IMAD R197, R197, UR9, RZ ;  /* 0x00000009c5c57c24 */ /* 0x000fe2000f8e02ff */
[----:B------:R-:W-:Y:S01]  /*5920*/  LEA.HI.X.SX32 R181, R181, R81, 0x1, P0 ;  /* 0x00000051b5b57211 */ /* 0x000fe200000f0eff */
[----:B------:R-:W-:Y:S01]  /*5930*/  IMAD R37, R30, UR9, RZ ;  /* 0x000000091e257c24 */ /* 0x000fe2000f8e02ff */
[----:B------:R-:W-:Y:S02]  /*5940*/  SEL R205, R4, R119, !P2 ;  /* 0x0000007704cd7207 */ /* 0x000fe40005000000 */
[----:B------:R-:W-:Y:S02]  /*5950*/  LEA.HI.X.SX32 R45, R45, R81, 0x1, P3 ;  /* 0x000000512d2d7211 */ /* 0x000fe400018f0eff */
[----:B------:R-:W-:-:S02]  /*5960*/  IADD3 R190, P0, PT, R189, R84, RZ ;  /* 0x00000054bdbe7210 */ /* 0x000fc40007f1e0ff */
[-C--:B------:R-:W-:Y:S01]  /*5970*/  IADD3 R42, P3, PT, R41, R84.reuse, RZ ;  /* 0x00000054292a7210 */ /* 0x080fe20007f7e0ff */
[----:B------:R-:W-:Y:S01]  /*5980*/  IMAD R205, R205, UR9, RZ ;  /* 0x00000009cdcd7c24 */ /* 0x000fe2000f8e02ff */
[----:B------:R-:W-:Y:S01]  /*5990*/  LEA.HI.X.SX32 R189, R189, R81, 0x1, P0 ;  /* 0x00000051bdbd7211 */ /* 0x000fe200000f0eff */
[----:B------:R-:W-:Y:S01]  /*59a0*/  IMAD R33, R33, UR9, RZ ;  /* 0x0000000921217c24 */ /* 0x000fe2000f8e02ff */
[----:B------:R-:W-:Y:S02]  /*59b0*/  SEL R213, R4, R123, !P2 ;  /* 0x0000007b04d57207 */ /* 0x000fe40005000000 */
[-C--:B------:R-:W-:Y:S02]  /*59c0*/  LEA.HI.X.SX32 R41, R41, R81.reuse, 0x1, P3 ;  /* 0x0000005129297211 */ /* 0x080fe400018f0eff */
[-C--:B------:R-:W-:Y:S02]  /*59d0*/  IADD3 R198, P0, PT, R197, R84.reuse, RZ ;  /* 0x00000054c5c67210 */ /* 0x080fe40007f1e0ff */
[----:B------:R-:W-:Y:S01]  /*59e0*/  IADD3 R38, P3, PT, R37, R84, RZ ;  /* 0x0000005425267210 */ /* 0x000fe20007f7e0ff */
[----:B------:R-:W-:Y:S01]  /*59f0*/  IMAD R213, R213, UR9, RZ ;  /* 0x00000009d5d57c24 */ /* 0x000fe2000f8e02ff */
[----:B------:R-:W-:-:S02]  /*5a00*/  LEA.HI.X.SX32 R197, R197, R81, 0x1, P0 ;  /* 0x00000051c5c57211 */ /* 0x000fc400000f0eff */
[C---:B------:R-:W-:Y:S02]  /*5a10*/  SEL R221, R4.reuse, R127, !P2 ;  /* 0x0000007f04dd7207 */ /* 0x040fe40005000000 */
[-C--:B------:R-:W-:Y:S02]  /*5a20*/  LEA.HI.X.SX32 R37, R37, R81.reuse, 0x1, P3 ;  /* 0x0000005125257211 */ /* 0x080fe400018f0eff */
[-C--:B------:R-:W-:Y:S02]  /*5a30*/  IADD3 R206, P0, PT, R205, R84.reuse, RZ ;  /* 0x00000054cdce7210 */ /* 0x080fe40007f1e0ff */
[----:B------:R-:W-:Y:S01]  /*5a40*/  IADD3 R34, P3, PT, R33, R84, RZ ;  /* 0x0000005421227210 */ /* 0x000fe20007f7e0ff */
[----:B------:R-:W-:Y:S01]  /*5a50*/  IMAD R221, R221, UR9, RZ ;  /* 0x00000009dddd7c24 */ /* 0x000fe2000f8e02ff */
[----:B------:R-:W-:Y:S02]  /*5a60*/  LEA.HI.X.SX32 R205, R205, R81, 0x1, P0 ;  /* 0x00000051cdcd7211 */ /* 0x000fe400000f0eff */
[----:B------:R-:W-:-:S02]  /*5a70*/  SEL R229, R4, R131, !P2 ;  /* 0x0000008304e57207 */ /* 0x000fc40005000000 */
[-C--:B------:R-:W-:Y:S02]  /*5a80*/  LEA.HI.X.SX32 R33, R33, R81.reuse, 0x1, P3 ;  /* 0x0000005121217211 */ /* 0x080fe400018f0eff */
[-C--:B------:R-:W-:Y:S02]  /*5a90*/  IADD3 R214, P0, PT, R213, R84.reuse, RZ ;  /* 0x00000054d5d67210 */ /* 0x080fe40007f1e0ff */
[----:B------:R-:W-:Y:S01]  /*5aa0*/  IADD3 R30, P3, PT, R29, R84, RZ ;  /* 0x000000541d1e7210 */ /* 0x000fe20007f7e0ff */
[----:B------:R-:W-:Y:S01]  /*5ab0*/  IMAD R229, R229, UR9, RZ ;  /* 0x00000009e5e57c24 */ /* 0x000fe2000f8e02ff */
[----:B------:R-:W-:Y:S02]  /*5ac0*/  LEA.HI.X.SX32 R213, R213, R81, 0x1, P0 ;  /* 0x00000051d5d57211 */ /* 0x000fe400000f0eff */
[----:B------:R-:W-:Y:S02]  /*5ad0*/  SEL R237, R4, R135, !P2 ;  /* 0x0000008704ed7207 */ /* 0x000fe40005000000 */
[----:B------:R-:W-:-:S02]  /*5ae0*/  LEA.HI.X.SX32 R29, R29, R81, 0x1, P3 ;  /* 0x000000511d1d7211 */ /* 0x000fc400018f0eff */
[-C--:B------:R-:W-:Y:S02]  /*5af0*/  IADD3 R222, P0, PT, R221, R84.reuse, RZ ;  /* 0x00000054ddde7210 */ /* 0x080fe40007f1e0ff */
[----:B------:R-:W-:Y:S02]  /*5b00*/  SEL R176, R4, R69, !P2 ;  /* 0x0000004504b07207 */ /* 0x000fe40005000000 */
[----:B------:R-:W-:Y:S01]  /*5b10*/  IADD3 R26, P3, PT, R25, R84, RZ ;  /* 0x00000054191a7210 */ /* 0x000fe20007f7e0ff */
[----:B------:R-:W-:Y:S01]  /*5b20*/  IMAD R237, R237, UR9, RZ ;  /* 0x00000009eded7c24 */ /* 0x000fe2000f8e02ff */
[----:B------:R-:W-:Y:S01]  /*5b30*/  LEA.HI.X.SX32 R221, R221, R81, 0x1, P0 ;  /* 0x00000051dddd7211 */ /* 0x000fe200000f0eff */
[----:B------:R-:W-:Y:S01]  /*5b40*/  IMAD R176, R176, UR9, RZ ;  /* 0x00000009b0b07c24 */ /* 0x000fe2000f8e02ff */
[----:B------:R-:W-:Y:S02]  /*5b50*/  SEL R245, R4, R139, !P2 ;  /* 0x0000008b04f57207 */ /* 0x000fe40005000000 */
[----:B------:R-:W-:-:S02]  /*5b60*/  LEA.HI.X.SX32 R25, R25, R81, 0x1, P3 ;  /* 0x0000005119197211 */ /* 0x000fc400018f0eff */
[-C--:B------:R-:W-:Y:S02]  /*5b70*/  IADD3 R230, P0, PT, R229, R84.reuse, RZ ;  /* 0x00000054e5e67210 */ /* 0x080fe40007f1e0ff */
[C---:B------:R-:W-:Y:S02]  /*5b80*/  SEL R185, R4.reuse, R73, !P2 ;  /* 0x0000004904b97207 */ /* 0x040fe40005000000 */
[----:B------:R-:W-:Y:S01]  /*5b90*/  IADD3 R22, P3, PT, R21, R84, RZ ;  /* 0x0000005415167210 */ /* 0x000fe20007f7e0ff */
[----:B------:R-:W-:Y:S01]  /*5ba0*/  IMAD R245, R245, UR9, RZ ;  /* 0x00000009f5f57c24 */ /* 0x000fe2000f8e02ff */
[----:B------:R-:W-:Y:S01]  /*5bb0*/  LEA.HI.X.SX32 R229, R229, R81, 0x1, P0 ;  /* 0x00000051e5e57211 */ /* 0x000fe200000f0eff */
[----:B------:R-:W-:Y:S01]  /*5bc0*/  IMAD R185, R185, UR9, RZ ;  /* 0x00000009b9b97c24 */ /* 0x000fe2000f8e02ff */
        /* <DEDUP_REMOVED lines=14> */
[----:B------:R-:W-:Y:S02]  /*5cb0*/  SEL R70, R4, R151, !P2 ;  /* 0x0000009704467207 */ /* 0x000fe40005000000 */
[-C--:B------:R-:W-:Y:S01]  /*5cc0*/  LEA.HI.X.SX32 R245, R245, R81.reuse, 0x1, P0 ;  /* 0x00000051f5f57211 */ /* 0x080fe200000f0eff */
[----:B------:R-:W-:Y:S01]  /*5cd0*/  IMAD R201, R201, UR9, RZ ;  /* 0x00000009c9c97c24 */ /* 0x000fe2000f8e02ff */
[----:B------:R-:W-:-:S02]  /*5ce0*/  LEA.HI.X.SX32 R185, R185, R81, 0x1, P3 ;  /* 0x00000051b9b97211 */ /* 0x000fc400018f0eff */
[-C--:B------:R-:W-:Y:S02]  /*5cf0*/  IADD3 R151, P0, PT, R115, R84.reuse, RZ ;  /* 0x0000005473977210 */ /* 0x080fe40007f1e0ff */
[C---:B------:R-:W-:Y:S02]  /*5d00*/  SEL R209, R4.reuse, R121, !P2 ;  /* 0x0000007904d17207 */ /* 0x040fe40005000000 */
[----:B------:R-:W-:Y:S02]  /*5d10*/  IADD3 R194, P3, PT, R193, R84, RZ ;  /* 0x00000054c1c27210 */ /* 0x000fe40007f7e0ff */
[----:B------:R-:W-:Y:S01]  /*5d20*/  SEL R18, R4, R155, !P2 ;  /* 0x0000009b04127207 */ /* 0x000fe20005000000 */
[----:B------:R-:W-:Y:S01]  /*5d30*/  IMAD R70, R70, UR9, RZ ;  /* 0x0000000946467c24 */ /* 0x000fe2000f8e02ff */
        /* <DEDUP_REMOVED lines=19> */
[CC--:B------:R-:W-:Y:S02]  /*5e70*/  IADD3 R251, P0, PT, R18.reuse, R84.reuse, RZ ;  /* 0x0000005412fb7210 */ /* 0x0c0fe40007f1e0ff */
[-C--:B------:R-:W-:Y:S01]  /*5e80*/  IADD3 R218, P3, PT, R217, R84.reuse, RZ ;  /* 0x00000054d9da7210 */ /* 0x080fe20007f7e0ff */
[----:B------:R-:W-:Y:S01]  /*5e90*/  IMAD R73, R73, UR9, RZ ;  /* 0x0000000949497c24 */ /* 0x000fe2000f8e02ff */
[----:B------:R-:W-:Y:S01]  /*5ea0*/  LEA.HI.X.SX32 R117, R18, R81, 0x1, P0 ;  /* 0x0000005112757211 */ /* 0x000fe200000f0eff */
[----:B------:R-:W-:Y:S01]  /*5eb0*/  IMAD R233, R233, UR9, RZ ;  /* 0x00000009e9e97c24 */ /* 0x000fe2000f8e02ff */
[----:B------:R-:W-:Y:S02]  /*5ec0*/  SEL R75, R4, R167, !P2 ;  /* 0x000000a7044b7207 */ /* 0x000fe40005000000 */
[----:B------:R-:W-:Y:S02]  /*5ed0*/  LEA.HI.X.SX32 R217, R217, R81, 0x1, P3 ;  /* 0x00000051d9d97211 */ /* 0x000fe400018f0eff */
[----:B------:R-:W-:-:S02]  /*5ee0*/  IADD3 R235, P0, PT, R16, R84, RZ ;  /* 0x0000005410eb7210 */ /* 0x000fc40007f1e0ff */
[----:B------:R-:W-:Y:S02]  /*5ef0*/  SEL R241, R4, R137, !P2 ;  /* 0x0000008904f17207 */ /* 0x000fe40005000000 */
[-C--:B------:R-:W-:Y:S01]  /*5f00*/  IADD3 R226, P3, PT, R225, R84.reuse, RZ ;  /* 0x00000054e1e27210 */ /* 0x080fe20007f7e0ff */
[----:B------:R-:W-:Y:S01]  /*5f10*/  IMAD R75, R75, UR9, RZ ;  /* 0x000000094b4b7c24 */ /* 0x000fe2000f8e02ff */
[----:B------:R-:W-:Y:S01]  /*5f20*/  LEA.HI.X.SX32 R239, R16, R81, 0x1, P0 ;  /* 0x0000005110ef7211 */ /* 0x000fe200000f0eff */
[----:B------:R-:W-:Y:S01]  /*5f30*/  IMAD R241, R241, UR9, RZ ;  /* 0x00000009f1f17c24 */ /* 0x000fe2000f8e02ff */
[----:B------:R-:W-:Y:S02]  /*5f40*/  SEL R69, R4, R171, !P2 ;  /* 0x000000ab04457207 */ /* 0x000fe40005000000 */
[----:B------:R-:W-:Y:S02]  /*5f50*/  LEA.HI.X.SX32 R225, R225, R81, 0x1, P3 ;  /* 0x00000051e1e17211 */ /* 0x000fe400018f0eff */
[----:B------:R-:W-:-:S02]  /*5f60*/  IADD3 R219, P0, PT, R73, R84, RZ ;  /* 0x0000005449db7210 */ /* 0x000fc40007f1e0ff */
[C---:B------:R-:W-:Y:S02]  /*5f70*/  SEL R249, R4.reuse, R141, !P2 ;  /* 0x0000008d04f97207 */ /* 0x040fe40005000000 */
[-C--:B------:R-:W-:Y:S01]  /*5f80*/  IADD3 R234, P3, PT, R233, R84.reuse, RZ ;  /* 0x00000054e9ea7210 */ /* 0x080fe20007f7e0ff */
[----:B------:R-:W-:Y:S01]  /*5f90*/  @!P6 IMAD.MOV R175, RZ, RZ, -R175 ;  /* 0x000000ffffafe224 */ /* 0x000fe200078e0aaf */
[-C--:B------:R-:W-:Y:S01]  /*5fa0*/  LEA.HI.X.SX32 R223, R73, R81.reuse, 0x1, P0 ;  /* 0x0000005149df7211 */ /* 0x080fe200000f0eff */
[----:B------:R-:W-:Y:S01]  /*5fb0*/  IMAD R69, R69, UR9, RZ ;  /* 0x0000000945457c24 */ /* 0x000fe2000f8e02ff */
[----:B------:R-:W-:Y:S01]  /*5fc0*/  LEA.HI.X.SX32 R233, R233, R81, 0x1, P3 ;  /* 0x00000051e9e97211 */ /* 0x000fe200018f0eff */
[----:B------:R-:W-:Y:S01]  /*5fd0*/  IMAD R249, R249, UR9, RZ ;  /* 0x00000009f9f97c24 */ /* 0x000fe2000f8e02ff */
[----:B------:R-:W-:Y:S02]  /*5fe0*/  IADD3 R203, P0, PT, R75, R84, RZ ;  /* 0x000000544bcb7210 */ /* 0x000fe40007f1e0ff */
[----:B------:R-:W-:-:S02]  /*5ff0*/  SEL R114, R4, R145, !P2 ;  /* 0x0000009104727207 */ /* 0x000fc40005000000 */
[-C--:B------:R-:W-:Y:S01]  /*6000*/  IADD3 R242, P3, PT, R241, R84.reuse, RZ ;  /* 0x00000054f1f27210 */ /* 0x080fe20007f7e0ff */
[----:B------:R-:W-:Y:S01]  /*6010*/  IMAD R14, R14, UR9, RZ ;  /* 0x000000090e0e7c24 */ /* 0x000fe2000f8e02ff */
[----:B------:R-:W-:Y:S01]  /*6020*/  LEA.HI.X.SX32 R207, R75, R81, 0x1, P0 ;  /* 0x000000514bcf7211 */ /* 0x000fe200000f0eff */
[----:B------:R-:W-:Y:S01]  /*6030*/  IMAD R114, R114, UR9, RZ ;  /* 0x0000000972727c24 */ /* 0x000fe2000f8e02ff */
[C---:B------:R-:W-:Y:S02]  /*6040*/  SEL R11, R4.reuse, R175, !P2 ;  /* 0x000000af040b7207 */ /* 0x040fe40005000000 */
[----:B------:R-:W-:Y:S02]  /*6050*/  LEA.HI.X.SX32 R241, R241, R81, 0x1, P3 ;  /* 0x00000051f1f17211 */ /* 0x000fe400018f0eff */
[----:B------:R-:W-:Y:S02]  /*6060*/  IADD3 R187, P0, PT, R69, R84, RZ ;  /* 0x0000005445bb7210 */ /* 0x000fe40007f1e0ff */
[----:B------:R-:W-:-:S02]  /*6070*/  SEL R71, R4, R149, !P2 ;  /* 0x0000009504477207 */ /* 0x000fc40005000000 */
[-C--:B------:R-:W-:Y:S01]  /*6080*/  IADD3 R250, P3, PT, R249, R84.reuse, RZ ;  /* 0x00000054f9fa7210 */ /* 0x080fe20007f7e0ff */
[----:B------:R-:W-:Y:S01]  /*6090*/  IMAD R11, R11, UR9, RZ ;  /* 0x000000090b0b7c24 */ /* 0x000fe2000f8e02ff */
[-C--:B------:R-:W-:Y:S01]  /*60a0*/  LEA.HI.X.SX32 R191, R69, R81.reuse, 0x1, P0 ;  /* 0x0000005145bf7211 */ /* 0x080fe200000f0eff */
[----:B------:R-:W-:Y:S01]  /*60b0*/  IMAD R71, R71, UR9, RZ ;  /* 0x0000000947477c24 */ /* 0x000fe2000f8e02ff */
[----:B------:R-:W-:Y:S02]  /*60c0*/  ISETP.GE.AND P6, PT, R20, RZ, PT ;  /* 0x000000ff1400720c */ /* 0x000fe40003fc6270 */
[----:B------:R-:W-:Y:S02]  /*60d0*/  LEA.HI.X.SX32 R249, R249, R81, 0x1, P3 ;  /* 0x00000051f9f97211 */ /* 0x000fe400018f0eff */
[----:B------:R-:W-:Y:S02]  /*60e0*/  IADD3 R132, P0, PT, R14, R84, RZ ;  /* 0x000000540e847210 */ /* 0x000fe40007f1e0ff */
[----:B------:R-:W-:-:S02]  /*60f0*/  SEL R20, R4, R153, !P2 ;  /* 0x0000009904147207 */ /* 0x000fc40005000000 */
[-C--:B------:R-:W-:Y:S01]  /*6100*/  IADD3 R135, P3, PT, R114, R84.reuse, RZ ;  /* 0x0000005472877210 */ /* 0x080fe20007f7e0ff */
[----:B------:R-:W-:Y:S01]  /*6110*/  IMAD R3, R3, UR9, RZ ;  /* 0x0000000903037c24 */ /* 0x000fe2000f8e02ff */
[-C--:B------:R-:W-:Y:S01]  /*6120*/  LEA.HI.X.SX32 R134, R14, R81.reuse, 0x1, P0 ;  /* 0x000000510e867211 */ /* 0x080fe200000f0eff */
[----:B------:R-:W-:Y:S01]  /*6130*/  IMAD R20, R20, UR9, RZ ;  /* 0x0000000914147c24 */ /* 0x000fe2000f8e02ff */
[----:B------:R-:W-:Y:S02]  /*6140*/  LEA.HI.X.SX32 R137, R114, R81, 0x1, P3 ;  /* 0x0000005172897211 */ /* 0x000fe400018f0eff */
[-C--:B------:R-:W-:Y:S02]  /*6150*/  IADD3 R124, P0, PT, R11, R84.reuse, RZ ;  /* 0x000000540b7c7210 */ /* 0x080fe40007f1e0ff */
[----:B------:R-:W-:Y:S02]  /*6160*/  SEL R15, R4, R157, !P2 ;  /* 0x0000009d040f7207 */ /* 0x000fe40005000000 */
[----:B------:R-:W-:Y:S01]  /*6170*/  IADD3 R127, P3, PT, R71, R84, RZ ;  /* 0x00000054477f7210 */ /* 0x000fe20007f7e0ff */
[----:B------:R-:W-:Y:S01]  /*6180*/  VIADD R163, R2, 0x1f ;  /* 0x0000001f02a37836 */ /* 0x000fe20000000000 */
[-C--:B------:R-:W-:Y:S01]  /*6190*/  LEA.HI.X.SX32 R126, R11, R81.reuse, 0x1, P0 ;  /* 0x000000510b7e7211 */ /* 0x080fe200000f0eff */
[----:B------:R-:W-:Y:S01]  /*61a0*/  IMAD R15, R15, UR9, RZ ;  /* 0x000000090f0f7c24 */ /* 0x000fe2000f8e02ff */
[----:B------:R-:W-:-:S02]  /*61b0*/  LEA.HI.X.SX32 R129, R71, R81, 0x1, P3 ;  /* 0x0000005147817211 */ /* 0x000fc400018f0eff */
[CC--:B------:R-:W-:Y:S02]  /*61c0*/  IADD3 R116, P0, PT, R3.reuse, R84.reuse, RZ ;  /* 0x0000005403747210 */ /* 0x0c0fe40007f1e0ff */
[-C--:B------:R-:W-:Y:S02]  /*61d0*/  IADD3 R119, P3, PT, R20, R84.reuse, RZ ;  /* 0x0000005414777210 */ /* 0x080fe40007f7e0ff */
[-C--:B------:R-:W-:Y:S01]  /*61e0*/  LEA.HI.X.SX32 R118, R3, R81.reuse, 0x1, P0 ;  /* 0x0000005103767211 */ /* 0x080fe200000f0eff */
[----:B------:R-:W-:Y:S01]  /*61f0*/  IMAD R72, R72, UR9, RZ ;  /* 0x0000000948487c24 */ /* 0x000fe2000f8e02ff */
[----:B------:R-:W-:Y:S02]  /*6200*/  LEA.HI.X.SX32 R121, R20, R81, 0x1, P3 ;  /* 0x0000005114797211 */ /* 0x000fe400018f0eff */
[----:B------:R-:W-:Y:S02]  /*6210*/  ISETP.GT.AND P0, PT, R163, 0x1f, PT ;  /* 0x0000001fa300780c */ /* 0x000fe40003f04270 */
[----:B------:R-:W-:Y:S01]  /*6220*/  SEL R74, R4, R165, !P2 ;  /* 0x000000a5044a7207 */ /* 0x000fe20005000000 */
[----:B------:R-:W0:Y:S01]  /*6230*/  S2R R163, SR_TID.X ;  /* 0x0000000000a37919 */ /* 0x000e220000002100 */
[----:B------:R-:W-:-:S02]  /*6240*/  IADD3 R243, P3, PT, R15, R84, RZ ;  /* 0x000000540ff37210 */ /* 0x000fc40007f7e0ff */
[----:B------:R-:W-:Y:S01]  /*6250*/  SEL R93, R4, R169, !P2 ;  /* 0x000000a9045d7207 */ /* 0x000fe20005000000 */
[----:B------:R-:W-:Y:S01]  /*6260*/  IMAD R74, R74, UR9, RZ ;  /* 0x000000094a4a7c24 */ /* 0x000fe2000f8e02ff */
[----:B------:R-:W-:Y:S02]  /*6270*/  LEA.HI.X.SX32 R247, R15, R81, 0x1, P3 ;  /* 0x000000510ff77211 */ /* 0x000fe400018f0eff */
[----:B------:R-:W-:Y:S01]  /*6280*/  IADD3 R227, P3, PT, R72, R84, RZ ;  /* 0x0000005448e37210 */ /* 0x000fe20007f7e0ff */
[----:B------:R-:W-:-:S03]  /*6290*/  IMAD R93, R93, UR9, RZ ;  /* 0x000000095d5d7c24 */ /* 0x000fc6000f8e02ff */
[-C--:B------:R-:W-:Y:S02]  /*62a0*/  LEA.HI.X.SX32 R231, R72, R81.reuse, 0x1, P3 ;  /* 0x0000005148e77211 */ /* 0x080fe400018f0eff */
[----:B------:R-:W-:Y:S01]  /*62b0*/  IADD3 R211, P3, PT, R74, R84, RZ ;  /* 0x000000544ad37210 */ /* 0x000fe20007f7e0ff */
[----:B------:R-:W-:Y:S01]  /*62c0*/  IMAD R17, R17, UR9, RZ ;  /* 0x0000000911117c24 */ /* 0x000fe2000f8e02ff */
[----:B------:R-:W-:Y:S02]  /*62d0*/  SEL R12, R4, R12, !P2 ;  /* 0x0000000c040c7207 */ /* 0x000fe40005000000 */
[----:B------:R-:W-:Y:S02]  /*62e0*/  LEA.HI.X.SX32 R215, R74, R81, 0x1, P3 ;  /* 0x000000514ad77211 */ /* 0x000fe400018f0eff */
[----:B------:R-:W-:Y:S01]  /*62f0*/  IADD3 R195, P3, PT, R93, R84, RZ ;  /* 0x000000545dc37210 */ /* 0x000fe20007f7e0ff */
[----:B------:R-:W-:-:S03]  /*6300*/  IMAD R12, R12, UR9, RZ ;  /* 0x000000090c0c7c24 */ /* 0x000fc6000f8e02ff */
[----:B------:R-:W-:Y:S02]  /*6310*/  LEA.HI.X.SX32 R199, R93, R81, 0x1, P3 ;  /* 0x000000515dc77211 */ /* 0x000fe400018f0eff */
[-C--:B------:R-:W-:Y:S01]  /*6320*/  IADD3 R136, P3, PT, R17, R84.reuse, RZ ;  /* 0x0000005411887210 */ /* 0x080fe20007f7e0ff */
[----:B------:R-:W-:Y:S01]  /*6330*/  IMAD R10, R10, UR9, RZ ;  /* 0x000000090a0a7c24 */ /* 0x000fe2000f8e02ff */
[----:B------:R-:W-:Y:S02]  /*6340*/  ISETP.GT.U32.AND P5, PT, R5, R9, PT ;  /* 0x000000090500720c */ /* 0x000fe40003fa4070 */
[----:B------:R-:W-:Y:S02]  /*6350*/  LEA.HI.X.SX32 R154, R17, R81, 0x1, P3 ;  /* 0x00000051119a7211 */ /* 0x000fe400018f0eff */
[----:B------:R-:W-:Y:S01]  /*6360*/  IADD3 R128, P3, PT, R12, R84, RZ ;  /* 0x000000540c807210 */ /* 0x000fe20007f7e0ff */
[----:B------:R-:W-:Y:S01]  /*6370*/  VIADD R16, R8, 0x1c ;  /* 0x0000001c08107836 */ /* 0x000fe20000000000 */
[----:B------:R-:W-:-:S02]  /*6380*/  LOP3.LUT R3, R7, 0x14, RZ, 0xfc, !PT ;  /* 0x0000001407037812 */ /* 0x000fc400078efcff */
[-C--:B------:R-:W-:Y:S02]  /*6390*/  LEA.HI.X.SX32 R130, R12, R81.reuse, 0x1, P3 ;  /* 0x000000510c827211 */ /* 0x080fe400018f0eff */
[C---:B------:R-:W-:Y:S02]  /*63a0*/  IADD3 R120, P3, PT, R10.reuse, R84, RZ ;  /* 0x000000540a787210 */ /* 0x040fe40007f7e0ff */
[----:B0-----:R-:W-:Y:S02]  /*63b0*/  LOP3.LUT R163, R163, 0x1f, RZ, 0xc0, !PT ;  /* 0x0000001fa3a37812 */ /* 0x001fe400078ec0ff */
[----:B------:R-:W-:Y:S02]  /*63c0*/  LEA.HI.X.SX32 R122, R10, R81, 0x1, P3 ;  /* 0x000000510a7a7211 */ /* 0x000fe400018f0eff */
[----:B------:R-:W-:Y:S02]  /*63d0*/  IABS R10, R3 ;  /* 0x00000003000a7213 */ /* 0x000fe40000000000 */
[----:B------:R-:W-:-:S02]  /*63e0*/  IABS R12, R16 ;  /* 0x00000010000c7213 */ /* 0x000fc40000000000 */
[----:B------:R-:W-:Y:S01]  /*63f0*/  ISETP.LT.AND P0, PT, R163, R2, P0 ;  /* 0x00000002a300720c */ /* 0x000fe20000701270 */
[----:B------:R-:W-:Y:S01]  /*6400*/  @!P5 IMAD.IADD R9, R9, 0x1, -R5 ;  /* 0x000000010909d824 */ /* 0x000fe200078e0a05 */
[----:B------:R-:W-:Y:S01]  /*6410*/  ISETP.GE.AND P5, PT, R3, RZ, PT ;  /* 0x000000ff0300720c */ /* 0x000fe20003fa6270 */
[----:B------:R-:W-:-:S04]  /*6420*/  IMAD.HI.U32 R2, R6, R10, RZ ;  /* 0x0000000a06027227 */ /* 0x000fc800078e00ff */
[----:B------:R-:W-:-:S04]  /*6430*/  IMAD.HI.U32 R3, R6, R12, RZ ;  /* 0x0000000c06037227 */ /* 0x000fc800078e00ff */
[----:B------:R-:W-:Y:S02]  /*6440*/  IMAD.MOV R2, RZ, RZ, -R2 ;  /* 0x000000ffff027224 */ /* 0x000fe400078e0a02 */
[----:B------:R-:W-:Y:S01]  /*6450*/  IMAD.MOV R3, RZ, RZ, -R3 ;  /* 0x000000ffff037224 */ /* 0x000fe200078e0a03 */
[----:B------:R-:W-:Y:S01]  /*6460*/  PRMT R80, RZ, 0x7610, R80 ;  /* 0x00007610ff507816 */ /* 0x000fe20000000050 */
[C---:B------:R-:W-:Y:S02]  /*6470*/  IMAD R10, R5.reuse, R2, R10 ;  /* 0x00000002050a7224 */ /* 0x040fe400078e020a */
[C---:B------:R-:W-:Y:S02]  /*6480*/  IMAD R12, R5.reuse, R3, R12 ;  /* 0x00000003050c7224 */ /* 0x040fe400078e020c */
[----:B------:R-:W-:Y:S02]  /*6490*/  @P0 IMAD.MOV.U32 R2, RZ, RZ, R53 ;  /* 0x000000ffff020224 */ /* 0x000fe400078e0035 */
[----:B------:R-:W-:Y:S01]  /*64a0*/  @P0 IMAD.MOV.U32 R3, RZ, RZ, R54 ;  /* 0x000000ffff030224 */ /* 0x000fe200078e0036 */
[----:B------:R-:W-:-:S02]  /*64b0*/  ISETP.GT.U32.AND P4, PT, R5, R13, PT ;  /* 0x0000000d0500720c */ /* 0x000fc40003f84070 */
[----:B------:R-:W-:Y:S02]  /*64c0*/  PRMT R252, RZ, 0x7610, R252 ;  /* 0x00007610fffc7816 */ /* 0x000fe400000000fc */
[----:B------:R0:W2:Y:S01]  /*64d0*/  @P0 LDG.E.U8 R80, desc[UR24][R2.64] ;  /* 0x0000001802500981 */ /* 0x0000a2000c1e1100 */
[----:B------:R-:W-:Y:S01]  /*64e0*/  PRMT R20, RZ, 0x7610, R20 ;  /* 0x00007610ff147816 */ /* 0x000fe20000000014 */
[----:B0-----:R-:W-:Y:S02]  /*64f0*/  @P0 IMAD.MOV.U32 R2, RZ, RZ, R159 ;  /* 0x000000ffff020224 */ /* 0x001fe400078e009f */
[----:B------:R-:W-:-:S05]  /*6500*/  @P0 IMAD.MOV.U32 R3, RZ, RZ, R161 ;  /* 0x000000ffff030224 */ /* 0x000fca00078e00a1 */
[----:B------:R0:W2:Y:S01]  /*6510*/  @P0 LDG.E.U8 R252, desc[UR24][R2.64] ;  /* 0x0000001802fc0981 */ /* 0x0000a2000c1e1100 */
[----:B------:R-:W-:Y:S01]  /*6520*/  @!P4 IMAD.IADD R13, R13, 0x1, -R5 ;  /* 0x000000010d0dc824 */ /* 0x000fe200078e0a05 */
[----:B------:R-:W-:Y:S02]  /*6530*/  ISETP.GE.AND P3, PT, R19, RZ, PT ;  /* 0x000000ff1300720c */ /* 0x000fe40003f66270 */
[----:B------:R-:W-:Y:S01]  /*6540*/  PRMT R19, RZ, 0x7610, R19 ;  /* 0x00007610ff137816 */ /* 0x000fe20000000013 */
[----:B0-----:R-:W-:Y:S02]  /*6550*/  @P0 IMAD.MOV.U32 R2, RZ, RZ, R55 ;  /* 0x000000ffff020224 */ /* 0x001fe400078e0037 */
[----:B------:R-:W-:Y:S01]  /*6560*/  @P0 IMAD.MOV.U32 R3, RZ, RZ, R57 ;  /* 0x000000ffff030224 */ /* 0x000fe200078e0039 */
[----:B------:R-:W-:-:S04]  /*6570*/  ISETP.GT.U32.AND P4, PT, R5, R13, PT ;  /* 0x0000000d0500720c */ /* 0x000fc80003f84070 */
[----:B------:R0:W2:Y:S01]  /*6580*/  @P0 LDG.E.U8 R20, desc[UR24][R2.64] ;  /* 0x0000001802140981 */ /* 0x0000a2000c1e1100 */
[----:B------:R-:W-:Y:S02]  /*6590*/  LOP3.LUT R15, R7, 0x24, RZ, 0xfc, !PT ;  /* 0x00000024070f7812 */ /* 0x000fe400078efcff */
[----:B------:R-:W-:Y:S01]  /*65a0*/  PRMT R18, RZ, 0x7610, R18 ;  /* 0x00007610ff127816 */ /* 0x000fe20000000012 */
[----:B0-----:R-:W-:Y:S02]  /*65b0*/  @P0 IMAD.MOV.U32 R2, RZ, RZ, R56 ;  /* 0x000000ffff020224 */ /* 0x001fe400078e0038 */
[----:B------:R-:W-:Y:S01]  /*65c0*/  @P0 IMAD.MOV.U32 R3, RZ, RZ, R59 ;  /* 0x000000ffff030224 */ /* 0x000fe200078e003b */
[----:B------:R-:W-:-:S04]  /*65d0*/  IABS R11, R15 ;  /* 0x0000000f000b7213 */ /* 0x000fc80000000000 */
[----:B------:R0:W2:Y:S01]  /*65e0*/  @P0 LDG.E.U8 R19, desc[UR24][R2.64] ;  /* 0x0000001802130981 */ /* 0x0000a2000c1e1100 */
[----:B------:R-:W-:Y:S01]  /*65f0*/  PRMT R17, RZ, 0x7610, R17 ;  /* 0x00007610ff117816 */ /* 0x000fe20000000011 */
[----:B------:R-:W-:-:S04]  /*6600*/  IMAD.HI.U32 R14, R6, R11, RZ ;  /* 0x0000000b060e7227 */ /* 0x000fc800078e00ff */
[----:B0-----:R-:W-:Y:S02]  /*6610*/  @P0 IMAD.MOV.U32 R2, RZ, RZ, R58 ;  /* 0x000000ffff020224 */ /* 0x001fe400078e003a */
[----:B------:R-:W-:-:S05]  /*6620*/  @P0 IMAD.MOV.U32 R3, RZ, RZ, R61 ;  /* 0x000000ffff030224 */ /* 0x000fca00078e003d */
[----:B------:R0:W2:Y:S01]  /*6630*/  @P0 LDG.E.U8 R18, desc[UR24][R2.64] ;  /* 0x0000001802120981 */ /* 0x0000a2000c1e1100 */
[----:B------:R-:W-:Y:S01]  /*6640*/  @!P4 IMAD.IADD R13, R13, 0x1, -R5 ;  /* 0x000000010d0dc824 */ /* 0x000fe200078e0a05 */
[----:B------:R-:W-:Y:S01]  /*6650*/  ISETP.GE.AND P4, PT, R15, RZ, PT ;  /* 0x000000ff0f00720c */ /* 0x000fe20003f86270 */
[----:B------:R-:W-:Y:S01]  /*6660*/  IMAD.MOV R14, RZ, RZ, -R14 ;  /* 0x000000ffff0e7224 */ /* 0x000fe200078e0a0e */
[----:B------:R-:W-:Y:S01]  /*6670*/  PRMT R15, RZ, 0x7610, R15 ;  /* 0x00007610ff0f7816 */ /* 0x000fe2000000000f */
[----:B0-----:R-:W-:Y:S02]  /*6680*/  @P0 IMAD.MOV.U32 R2, RZ, RZ, R60 ;  /* 0x000000ffff020224 */ /* 0x001fe400078e003c */
[----:B------:R-:W-:-:S05]  /*6690*/  @P0 IMAD.MOV.U32 R3, RZ, RZ, R63 ;  /* 0x000000ffff030224 */ /* 0x000fca00078e003f */
[----:B------:R0:W2:Y:S01]  /*66a0*/  @P0 LDG.E.U8 R17, desc[UR24][R2.64] ;  /* 0x0000001802110981 */ /* 0x0000a2000c1e1100 */
[----:B------:R-:W-:Y:S01]  /*66b0*/  IMAD R11, R5, R14, R11 ;  /* 0x0000000e050b7224 */ /* 0x000fe200078e020b */
[----:B------:R-:W-:Y:S01]  /*66c0*/  PRMT R14, RZ, 0x7610, R14 ;  /* 0x00007610ff0e7816 */ /* 0x000fe2000000000e */
[----:B0-----:R-:W-:Y:S02]  /*66d0*/  @P0 IMAD.MOV.U32 R2, RZ, RZ, R62 ;  /* 0x000000ffff020224 */ /* 0x001fe400078e003e */
[----:B------:R-:W-:-:S05]  /*66e0*/  @P0 IMAD.MOV.U32 R3, RZ, RZ, R65 ;  /* 0x000000ffff030224 */ /* 0x000fca00078e0041 */
[----:B------:R0:W2:Y:S01]  /*66f0*/  @P0 LDG.E.U8 R15, desc[UR24][R2.64] ;  /* 0x00000018020f0981 */ /* 0x0000a2000c1e1100 */
[----:B------:R-:W-:Y:S01]  /*6700*/  @!P6 IMAD.MOV R9, RZ, RZ, -R9 ;  /* 0x000000ffff09e224 */ /* 0x000fe200078e0a09 */
[----:B------:R-:W-:Y:S02]  /*6710*/  ISETP.GE.AND P6, PT, R16, RZ, PT ;  /* 0x000000ff1000720c */ /* 0x000fe40003fc6270 */
[----:B------:R-:W-:Y:S01]  /*6720*/  PRMT R16, RZ, 0x7610, R16 ;  /* 0x00007610ff107816 */ /* 0x000fe20000000010 */
[----:B0-----:R-:W-:Y:S02]  /*6730*/  @P0 IMAD.MOV.U32 R2, RZ, RZ, R64 ;  /* 0x000000ffff020224 */ /* 0x001fe400078e0040 */
[----:B------:R-:W-:-:S05]  /*6740*/  @P0 IMAD.MOV.U32 R3, RZ, RZ, R67 ;  /* 0x000000ffff030224 */ /* 0x000fca00078e0043 */
[----:B------:R0:W2:Y:S01]  /*6750*/  @P0 LDG.E.U8 R14, desc[UR24][R2.64] ;  /* 0x00000018020e0981 */ /* 0x0000a2000c1e1100 */
        /* <DEDUP_REMOVED lines=169> */
[----:B------:R-:W-:Y:S01]  /*71f0*/  @!P3 IMAD.MOV R13, RZ, RZ, -R13 ;  /* 0x000000ffff0db224 */ /* 0x000fe200078e0a0d */
[----:B------:R-:W-:Y:S01]  /*7200*/  ISETP.GT.U32.AND P3, PT, R5, R10, PT ;  /* 0x0000000a0500720c */ /* 0x000fe20003f64070 */
        /* <DEDUP_REMOVED lines=8> */
[----:B------:R-:W-:Y:S02]  /*7290*/  @!P3 IMAD.IADD R10, R10, 0x1, -R5 ;  /* 0x000000010a0ab824 */ /* 0x000fe400078e0a05 */
[----:B0-----:R-:W-:Y:S02]  /*72a0*/  @P0 IMAD.MOV.U32 R2, RZ, RZ, R235 ;  /* 0x000000ffff020224 */ /* 0x001fe400078e00eb */
[----:B------:R-:W-:-:S05]  /*72b0*/  @P0 IMAD.MOV.U32 R3, RZ, RZ, R239 ;  /* 0x000000ffff030224 */ /* 0x000fca00078e00ef */
[----:B------:R0:W2:Y:S01]  /*72c0*/  @P0 LDG.E.U8 R204, desc[UR24][R2.64] ;  /* 0x0000001802cc0981 */ /* 0x0000a2000c1e1100 */
[----:B------:R-:W-:Y:S02]  /*72d0*/  PRMT R196, RZ, 0x7610, R196 ;  /* 0x00007610ffc47816 */ /* 0x000fe400000000c4 */
        /* <DEDUP_REMOVED lines=11> */
[----:B------:R-:W-:Y:S01]  /*7390*/  @P0 IMAD.MOV.U32 R3, RZ, RZ, R215 ;  /* 0x000000ffff030224 */ /* 0x000fe200078e00d7 */
[----:B------:R-:W-:-:S04]  /*73a0*/  ISETP.GT.U32.AND P3, PT, R5, R12, PT ;  /* 0x0000000c0500720c */ /* 0x000fc80003f64070 */
        /* <DEDUP_REMOVED lines=9> */
[----:B------:R-:W-:Y:S01]  /*7440*/  @!P3 IMAD.IADD R12, R12, 0x1, -R5 ;  /* 0x000000010c0cb824 */ /* 0x000fe200078e0a05 */
[----:B------:R-:W-:Y:S01]  /*7450*/  PRMT R236, RZ, 0x7610, R236 ;  /* 0x00007610ffec7816 */ /* 0x000fe200000000ec */
        /* <DEDUP_REMOVED lines=13> */
[----:B------:R-:W-:Y:S02]  /*7530*/  PRMT R224, RZ, 0x7610, R224 ;  /* 0x00007610ffe07816 */ /* 0x000fe400000000e0 */
[----:B------:R-:W-:Y:S01]  /*7540*/  ISETP.GT.U32.AND P3, PT, R5, R11, PT ;  /* 0x0000000b0500720c */ /* 0x000fe20003f64070 */
[----:B0-----:R-:W-:Y:S02]  /*7550*/  @P0 IMAD.MOV.U32 R2, RZ, RZ, R128 ;  /* 0x000000ffff020224 */ /* 0x001fe400078e0080 */
[----:B------:R-:W-:-:S05]  /*7560*/  @P0 IMAD.MOV.U32 R3, RZ, RZ, R130 ;  /* 0x000000ffff030224 */ /* 0x000fca00078e0082 */
[----:B------:R0:W2:Y:S01]  /*7570*/  @P0 LDG.E.U8 R248, desc[UR24][R2.64] ;  /* 0x0000001802f80981 */ /* 0x0000a2000c1e1100 */
[----:B------:R-:W-:Y:S01]  /*7580*/  PRMT R244, RZ, 0x7610, R244 ;  /* 0x00007610fff47816 */ /* 0x000fe200000000f4 */
[----:B0-----:R-:W-:Y:S02]  /*7590*/  @P0 IMAD.MOV.U32 R2, RZ, RZ, R124 ;  /* 0x000000ffff020224 */ /* 0x001fe400078e007c */
[----:B------:R-:W-:Y:S01]  /*75a0*/  @P0 IMAD.MOV.U32 R3, RZ, RZ, R126 ;  /* 0x000000ffff030224 */ /* 0x000fe200078e007e */
[----:B------:R-:W-:-:S04]  /*75b0*/  LOP3.LUT R93, R7, 0x2c, RZ, 0xfc, !PT ;  /* 0x0000002c075d7812 */ /* 0x000fc800078efcff */
[----:B------:R0:W2:Y:S01]  /*75c0*/  @P0 LDG.E.U8 R224, desc[UR24][R2.64] ;  /* 0x0000001802e00981 */ /* 0x0000a2000c1e1100 */
[----:B------:R-:W-:Y:S01]  /*75d0*/  PRMT R240, RZ, 0x7610, R240 ;  /* 0x00007610fff07816 */ /* 0x000fe200000000f0 */
[----:B------:R-:W-:Y:S01]  /*75e0*/  @!P3 IMAD.IADD R11, R11, 0x1, -R5 ;  /* 0x000000010b0bb824 */ /* 0x000fe200078e0a05 */
[----:B------:R-:W-:Y:S01]  /*75f0*/  IABS R115, R93 ;  /* 0x0000005d00737213 */ /* 0x000fe20000000000 */
[----:B0-----:R-:W-:Y:S02]  /*7600*/  @P0 IMAD.MOV.U32 R2, RZ, RZ, R120 ;  /* 0x000000ffff020224 */ /* 0x001fe400078e0078 */
[----:B------:R-:W-:-:S05]  /*7610*/  @P0 IMAD.MOV.U32 R3, RZ, RZ, R122 ;  /* 0x000000ffff030224 */ /* 0x000fca00078e007a */
[----:B------:R0:W2:Y:S01]  /*7620*/  @P0 LDG.E.U8 R244, desc[UR24][R2.64] ;  /* 0x0000001802f40981 */ /* 0x0000a2000c1e1100 */
[----:B------:R-:W-:Y:S01]  /*7630*/  @!P5 IMAD.MOV R10, RZ, RZ, -R10 ;  /* 0x000000ffff0ad224 */ /* 0x000fe200078e0a0a */
[----:B------:R-:W-:Y:S01]  /*7640*/  ISETP.GT.U32.AND P5, PT, R5, R11, PT ;  /* 0x0000000b0500720c */ /* 0x000fe20003fa4070 */
[----:B0-----:R-:W-:Y:S02]  /*7650*/  @P0 IMAD.MOV.U32 R2, RZ, RZ, R116 ;  /* 0x000000ffff020224 */ /* 0x001fe400078e0074 */
[----:B------:R-:W-:Y:S01]  /*7660*/  @P0 IMAD.MOV.U32 R3, RZ, RZ, R118 ;  /* 0x000000ffff030224 */ /* 0x000fe200078e0076 */
[----:B------:R-:W-:Y:S04]  /*7670*/  STL [R1+0x14c], R159 ;  /* 0x00014c9f01007387 */ /* 0x000fe80000100800 */
[----:B------:R0:W2:Y:S04]  /*7680*/  @P0 LDG.E.U8 R240, desc[UR24][R2.64] ;  /* 0x0000001802f00981 */ /* 0x0000a8000c1e1100 */
[----:B------:R-:W-:Y:S01]  /*7690*/  STL [R1+0x148], R161 ;  /* 0x000148a101007387 */ /* 0x000fe20000100800 */
[----:B0-----:R-:W-:Y:S01]  /*76a0*/  LOP3.LUT R2, R7, 0x34, RZ, 0xfc, !PT ;  /* 0x0000003407027812 */ /* 0x001fe200078efcff */
[----:B------:R-:W-:-:S02]  /*76b0*/  IMAD.HI.U32 R3, R6, R115, RZ ;  /* 0x0000007306037227 */ /* 0x000fc400078e00ff */
[----:B------:R-:W-:Y:S01]  /*76c0*/  STL [R1+0x4], R151 ;  /* 0x0000049701007387 */ /* 0x000fe20000100800 */
[----:B------:R-:W-:Y:S01]  /*76d0*/  IABS R114, R2 ;  /* 0x0000000200727213 */ /* 0x000fe20000000000 */
[----:B------:R-:W-:Y:S02]  /*76e0*/  IMAD.MOV R3, RZ, RZ, -R3 ;  /* 0x000000ffff037224 */ /* 0x000fe400078e0a03 */
[----:B------:R-:W-:Y:S01]  /*76f0*/  STL [R1+0x14], R135 ;  /* 0x0000148701007387 */ /* 0x000fe20000100800 */
[----:B------:R-:W-:Y:S01]  /*7700*/  ISETP.GE.AND P3, PT, R93, RZ, PT ;  /* 0x000000ff5d00720c */ /* 0x000fe20003f66270 */
[----:B------:R-:W-:Y:S02]  /*7710*/  IMAD R115, R5, R3, R115 ;  /* 0x0000000305737224 */ /* 0x000fe400078e0273 */
[----:B------:R-:W-:Y:S01]  /*7720*/  STL [R1], R155 ;  /* 0x0000009b01007387 */ /* 0x000fe20000100800 */
[----:B------:R-:W-:-:S03]  /*7730*/  IMAD.HI.U32 R93, R6, R114, RZ ;  /* 0x00000072065d7227 */ /* 0x000fc600078e00ff */
[----:B------:R-:W-:Y:S01]  /*7740*/  STL [R1+0x24], R131 ;  /* 0x0000248301007387 */ /* 0x000fe20000100800 */
[----:B------:R-:W-:-:S03]  /*7750*/  @!P5 IMAD.IADD R11, R11, 0x1, -R5 ;  /* 0x000000010b0bd824 */ /* 0x000fc600078e0a05 */
[----:B------:R-:W-:Y:S01]  /*7760*/  STL [R1+0x10], R137 ;  /* 0x0000108901007387 */ /* 0x000fe20000100800 */
[----:B------:R-:W-:-:S03]  /*7770*/  IMAD.MOV R93, RZ, RZ, -R93 ;  /* 0x000000ffff5d7224 */ /* 0x000fc600078e0a5d */
[----:B------:R-:W-:Y:S01]  /*7780*/  STL [R1+0x34], R127 ;  /* 0x0000347f01007387 */ /* 0x000fe20000100800 */
[----:B------:R-:W-:-:S03]  /*7790*/  ISETP.GT.U32.AND P5, PT, R5, R115, PT ;  /* 0x000000730500720c */ /* 0x000fc60003fa4070 */
[----:B------:R-:W-:Y:S04]  /*77a0*/  STL [R1+0x20], R133 ;  /* 0x0000208501007387 */ /* 0x000fe80000100800 */
[----:B------:R-:W-:Y:S04]  /*77b0*/  STL [R1+0x44], R123 ;  /* 0x0000447b01007387 */ /* 0x000fe80000100800 */
[----:B------:R-:W-:Y:S01]  /*77c0*/  STL [R1+0x30], R129 ;  /* 0x0000308101007387 */ /* 0x000fe20000100800 */
[----:B------:R-:W-:-:S03]  /*77d0*/  IMAD R114, R5, R93, R114 ;  /* 0x0000005d05727224 */ /* 0x000fc600078e0272 */
[----:B------:R-:W-:Y:S04]  /*77e0*/  STL [R1+0x54], R119 ;  /* 0x0000547701007387 */ /* 0x000fe80000100800 */
[----:B------:R-:W-:Y:S04]  /*77f0*/  STL [R1+0x40], R125 ;  /* 0x0000407d01007387 */ /* 0x000fe80000100800 */
[----:B------:R-:W-:Y:S04]  /*7800*/  STL [R1+0x64], R251 ;  /* 0x000064fb01007387 */ /* 0x000fe80000100800 */
[----:B------:R-:W-:Y:S01]  /*7810*/  STL [R1+0x50], R121 ;  /* 0x0000507901007387 */ /* 0x000fe20000100800 */
[----:B------:R-:W-:-:S03]  /*7820*/  @!P4 IMAD.MOV R11, RZ, RZ, -R11 ;  /* 0x000000ffff0bc224 */ /* 0x000fc600078e0a0b */
[----:B------:R-:W-:Y:S01]  /*7830*/  STL [R1+0x74], R243 ;  /* 0x000074f301007387 */ /* 0x000fe20000100800 */
[----:B------:R-:W-:-:S03]  /*7840*/  VIADD R3, R8, 0x3c ;  /* 0x0000003c08037836 */ /* 0x000fc60000000000 */
[----:B------:R0:W-:Y:S01]  /*7850*/  STL [R1+0x60], R117 ;  /* 0x0000607501007387 */ /* 0x0001e20000100800 */
[----:B------:R-:W-:-:S03]  /*7860*/  ISETP.GT.U32.AND P4, PT, R5, R114, PT ;  /* 0x000000720500720c */ /* 0x000fc60003f84070 */
[----:B------:R-:W-:Y:S04]  /*7870*/  STL [R1+0x84], R235 ;  /* 0x000084eb01007387 */ /* 0x000fe80000100800 */
[----:B------:R-:W-:Y:S04]  /*7880*/  STL [R1+0x70], R247 ;  /* 0x000070f701007387 */ /* 0x000fe80000100800 */
[----:B------:R-:W-:Y:S01]  /*7890*/  STL [R1+0x94], R227 ;  /* 0x000094e301007387 */ /* 0x000fe20000100800 */
[----:B------:R-:W-:-:S03]  /*78a0*/  @!P5 IMAD.IADD R115, R115, 0x1, -R5 ;  /* 0x000000017373d824 */ /* 0x000fc600078e0a05 */
[----:B------:R-:W-:Y:S01]  /*78b0*/  STL [R1+0x80], R239 ;  /* 0x000080ef01007387 */ /* 0x000fe20000100800 */
[----:B0-----:R-:W-:-:S03]  /*78c0*/  IABS R117, R3 ;  /* 0x0000000300757213 */ /* 0x001fc60000000000 */
[----:B------:R-:W-:Y:S04]  /*78d0*/  STL [R1+0xa4], R219 ;  /* 0x0000a4db01007387 */ /* 0x000fe80000100800 */
[----:B------:R-:W-:Y:S04]  /*78e0*/  STL [R1+0x90], R231 ;  /* 0x000090e701007387 */ /* 0x000fe80000100800 */
[----:B------:R-:W-:Y:S01]  /*78f0*/  STL [R1+0xb4], R211 ;  /* 0x0000b4d301007387 */ /* 0x000fe20000100800 */
[----:B------:R-:W-:-:S03]  /*7900*/  @!P6 IMAD.MOV R12, RZ, RZ, -R12 ;  /* 0x000000ffff0ce224 */ /* 0x000fc600078e0a0c */
[----:B------:R-:W-:Y:S01]  /*7910*/  STL [R1+0xa0], R223 ;  /* 0x0000a0df01007387 */ /* 0x000fe20000100800 */
[----:B------:R-:W-:-:S03]  /*7920*/  ISETP.GE.AND P6, PT, R2, RZ, PT ;  /* 0x000000ff0200720c */ /* 0x000fc60003fc6270 */
[----:B------:R-:W-:Y:S01]  /*7930*/  STL [R1+0xc4], R203 ;  /* 0x0000c4cb01007387 */ /* 0x000fe20000100800 */
[----:B------:R-:W-:-:S03]  /*7940*/  ISETP.GT.U32.AND P5, PT, R5, R115, PT ;  /* 0x000000730500720c */ /* 0x000fc60003fa4070 */
[----:B------:R-:W-:Y:S01]  /*7950*/  STL [R1+0xb0], R215 ;  /* 0x0000b0d701007387 */ /* 0x000fe20000100800 */
[----:B------:R-:W-:-:S03]  /*7960*/  IMAD.HI.U32 R2, R6, R117, RZ ;  /* 0x0000007506027227 */ /* 0x000fc600078e00ff */
[----:B------:R-:W-:Y:S04]  /*7970*/  STL [R1+0xd4], R195 ;  /* 0x0000d4c301007387 */ /* 0x000fe80000100800 */
[----:B------:R-:W-:Y:S01]  /*7980*/  STL [R1+0xc0], R207 ;  /* 0x0000c0cf01007387 */ /* 0x000fe20000100800 */
[----:B------:R-:W-:-:S03]  /*7990*/  @!P4 IMAD.IADD R114, R114, 0x1, -R5 ;  /* 0x000000017272c824 */ /* 0x000fc600078e0a05 */
[----:B------:R-:W-:Y:S01]  /*79a0*/  STL [R1+0xe4], R187 ;  /* 0x0000e4bb01007387 */ /* 0x000fe20000100800 */
[----:B------:R-:W-:-:S03]  /*79b0*/  IMAD.MOV R2, RZ, RZ, -R2 ;  /* 0x000000ffff027224 */ /* 0x000fc600078e0a02 */
[----:B------:R-:W-:Y:S04]  /*79c0*/  STL [R1+0xd0], R199 ;  /* 0x0000d0c701007387 */ /* 0x000fe80000100800 */
[----:B------:R-:W-:Y:S04]  /*79d0*/  STL [R1+0xf4], R136 ;  /* 0x0000f48801007387 */ /* 0x000fe80000100800 */
[----:B------:R-:W-:Y:S04]  /*79e0*/  STL [R1+0xe0], R191 ;  /* 0x0000e0bf01007387 */ /* 0x000fe80000100800 */
[----:B------:R-:W-:Y:S01]  /*79f0*/  STL [R1+0x104], R132 ;  /* 0x0001048401007387 */ /* 0x000fe20000100800 */
[----:B------:R-:W-:-:S03]  /*7a00*/  IMAD R117, R5, R2, R117 ;  /* 0x0000000205757224 */ /* 0x000fc600078e0275 */
[----:B------:R-:W-:Y:S01]  /*7a10*/  STL [R1+0xf0], R154 ;  /* 0x0000f09a01007387 */ /* 0x000fe20000100800 */
[----:B------:R-:W-:-:S03]  /*7a20*/  ISETP.GT.U32.AND P4, PT, R5, R114, PT ;  /* 0x000000720500720c */ /* 0x000fc60003f84070 */
[----:B------:R-:W-:Y:S01]  /*7a30*/  STL [R1+0x114], R128 ;  /* 0x0001148001007387 */ /* 0x000fe20000100800 */
[----:B------:R-:W-:-:S03]  /*7a40*/  LOP3.LUT R2, R7, 0x44, RZ, 0xfc, !PT ;  /* 0x0000004407027812 */ /* 0x000fc600078efcff */
[----:B------:R-:W-:Y:S04]  /*7a50*/  STL [R1+0x100], R134 ;  /* 0x0001008601007387 */ /* 0x000fe80000100800 */
[----:B------:R-:W-:Y:S01]  /*7a60*/  STL [R1+0x12c], R124 ;  /* 0x00012c7c01007387 */ /* 0x000fe20000100800 */
[----:B------:R-:W-:-:S03]  /*7a70*/  @!P5 IMAD.IADD R115, R115, 0x1, -R5 ;  /* 0x000000017373d824 */ /* 0x000fc600078e0a05 */
[----:B------:R-:W-:Y:S01]  /*7a80*/  STL [R1+0x110], R130 ;  /* 0x0001108201007387 */ /* 0x000fe20000100800 */
[----:B------:R-:W-:-:S03]  /*7a90*/  ISETP.GT.U32.AND P5, PT, R5, R117, PT ;  /* 0x000000750500720c */ /* 0x000fc60003fa4070 */
[----:B------:R-:W-:Y:S04]  /*7aa0*/  STL [R1+0x13c], R120 ;  /* 0x00013c7801007387 */ /* 0x000fe80000100800 */
[----:B------:R-:W-:Y:S04]  /*7ab0*/  STL [R1+0x128], R126 ;  /* 0x0001287e01007387 */ /* 0x000fe80000100800 */
[----:B------:R0:W-:Y:S01]  /*7ac0*/  STL [R1+0x144], R116 ;  /* 0x0001447401007387 */ /* 0x0001e20000100800 */
[----:B------:R-:W-:Y:S01]  /*7ad0*/  @!P4 IMAD.IADD R114, R114, 0x1, -R5 ;  /* 0x000000017272c824 */ /* 0x000fe200078e0a05 */
[----:B0-----:R-:W-:-:S05]  /*7ae0*/  IABS R116, R2 ;  /* 0x0000000200747213 */ /* 0x001fca0000000000 */
[----:B------:R-:W-:-:S04]  /*7af0*/  IMAD.HI.U32 R93, R6, R116, RZ ;  /* 0x00000074065d7227 */ /* 0x000fc800078e00ff */
[----:B------:R-:W-:Y:S02]  /*7b00*/  IMAD.MOV R93, RZ, RZ, -R93 ;  /* 0x000000ffff5d7224 */ /* 0x000fe400078e0a5d */
[----:B------:R-:W-:Y:S01]  /*7b10*/  @!P6 IMAD.MOV R114, RZ, RZ, -R114 ;  /* 0x000000ffff72e224 */ /* 0x000fe200078e0a72 */
[----:B------:R-:W-:Y:S01]  /*7b20*/  ISETP.GE.AND P6, PT, R2, RZ, PT ;  /* 0x000000ff0200720c */ /* 0x000fe20003fc6270 */
[----:B------:R-:W-:Y:S01]  /*7b30*/  IMAD R116, R5, R93, R116 ;  /* 0x0000005d05747224 */ /* 0x000fe200078e0274 */
[----:B------:R-:W-:Y:S01]  /*7b40*/  LOP3.LUT R2, R7, 0x4c, RZ, 0xfc, !PT ;  /* 0x0000004c07027812 */ /* 0x000fe200078efcff */
[----:B------:R-:W-:Y:S02]  /*7b50*/  @!P5 IMAD.IADD R117, R117, 0x1, -R5 ;  /* 0x000000017575d824 */ /* 0x000fe400078e0a05 */
[----:B------:R-:W-:Y:S01]  /*7b60*/  @!P3 IMAD.MOV R115, RZ, RZ, -R115 ;  /* 0x000000ffff73b224 */ /* 0x000fe200078e0a73 */
[C---:B------:R-:W-:Y:S02]  /*7b70*/  ISETP.GT.U32.AND P3, PT, R5.reuse, R116, PT ;  /* 0x000000740500720c */ /* 0x040fe40003f64070 */
[----:B------:R-:W-:-:S02]  /*7b80*/  ISETP.GT.U32.AND P5, PT, R5, R117, PT ;  /* 0x000000750500720c */ /* 0x000fc40003fa4070 */
[----:B------:R-:W-:Y:S02]  /*7b90*/  IABS R119, R2 ;  /* 0x0000000200777213 */ /* 0x000fe40000000000 */
[----:B------:R-:W-:-:S03]  /*7ba0*/  ISETP.GE.AND P4, PT, R3, RZ, PT ;  /* 0x000000ff0300720c */ /* 0x000fc60003f86270 */
[----:B------:R-:W-:-:S04]  /*7bb0*/  IMAD.HI.U32 R3, R6, R119, RZ ;  /* 0x0000007706037227 */ /* 0x000fc800078e00ff */
[----:B------:R-:W-:Y:S02]  /*7bc0*/  IMAD.MOV R3, RZ, RZ, -R3 ;  /* 0x000000ffff037224 */ /* 0x000fe400078e0a03 */
[--C-:B------:R-:W-:Y:S01]  /*7bd0*/  @!P5 IMAD.IADD R117, R117, 0x1, -R5.reuse ;  /* 0x000000017575d824 */ /* 0x100fe200078e0a05 */
[----:B------:R-:W-:Y:S01]  /*7be0*/  ISETP.GE.AND P5, PT, R2, RZ, PT ;  /* 0x000000ff0200720c */ /* 0x000fe20003fa6270 */
[----:B------:R-:W-:Y:S02]  /*7bf0*/  @!P3 IMAD.IADD R116, R116, 0x1, -R5 ;  /* 0x000000017474b824 */ /* 0x000fe400078e0a05 */
[----:B------:R-:W-:Y:S01]  /*7c00*/  IMAD R119, R5, R3, R119 ;  /* 0x0000000305777224 */ /* 0x000fe200078e0277 */
[----:B------:R-:W-:Y:S01]  /*7c10*/  LOP3.LUT R2, R7, 0x54, RZ, 0xfc, !PT ;  /* 0x0000005407027812 */ /* 0x000fe200078efcff */
[----:B------:R-:W-:Y:S01]  /*7c20*/  STL [R1+0x138], R122 ;  /* 0x0001387a01007387 */ /* 0x000fe20000100800 */
[----:B------:R-:W-:Y:S01]  /*7c30*/  @!P4 IMAD.MOV R117, RZ, RZ, -R117 ;  /* 0x000000ffff75c224 */ /* 0x000fe200078e0a75 */
[----:B------:R-:W-:-:S02]  /*7c40*/  ISETP.GT.U32.AND P3, PT, R5, R116, PT ;  /* 0x000000740500720c */ /* 0x000fc40003f64070 */
[----:B------:R0:W-:Y:S01]  /*7c50*/  STL [R1+0x140], R118 ;  /* 0x0001407601007387 */ /* 0x0001e20000100800 */
[----:B------:R-:W-:Y:S02]  /*7c60*/  ISETP.GT.U32.AND P4, PT, R5, R119, PT ;  /* 0x000000770500720c */ /* 0x000fe40003f84070 */
[----:B0-----:R-:W-:-:S05]  /*7c70*/  IABS R118, R2 ;  /* 0x0000000200767213 */ /* 0x001fca0000000000 */
[----:B------:R-:W-:-:S04]  /*7c80*/  IMAD.HI.U32 R3, R6, R118, RZ ;  /* 0x0000007606037227 */ /* 0x000fc800078e00ff */
[----:B------:R-:W-:Y:S02]  /*7c90*/  IMAD.MOV R3, RZ, RZ, -R3 ;  /* 0x000000ffff037224 */ /* 0x000fe400078e0a03 */
[--C-:B------:R-:W-:Y:S01]  /*7ca0*/  @!P3 IMAD.IADD R116, R116, 0x1, -R5.reuse ;  /* 0x000000017474b824 */ /* 0x100fe200078e0a05 */
[----:B------:R-:W-:Y:S01]  /*7cb0*/  ISETP.GE.AND P3, PT, R2, RZ, PT ;  /* 0x000000ff0200720c */ /* 0x000fe20003f66270 */
[----:B------:R-:W-:Y:S02]  /*7cc0*/  @!P4 IMAD.IADD R119, R119, 0x1, -R5 ;  /* 0x000000017777c824 */ /* 0x000fe400078e0a05 */
[C---:B------:R-:W-:Y:S02]  /*7cd0*/  IMAD R118, R5.reuse, R3, R118 ;  /* 0x0000000305767224 */ /* 0x040fe400078e0276 */
[----:B------:R-:W-:Y:S01]  /*7ce0*/  VIADD R2, R8, 0x5c ;  /* 0x0000005c08027836 */ /* 0x000fe20000000000 */
[C---:B------:R-:W-:Y:S01]  /*7cf0*/  ISETP.GT.U32.AND P4, PT, R5.reuse, R119, PT ;  /* 0x000000770500720c */ /* 0x040fe20003f84070 */
[----:B------:R-:W-:Y:S01]  /*7d00*/  @!P6 IMAD.MOV R116, RZ, RZ, -R116 ;  /* 0x000000ffff74e224 */ /* 0x000fe200078e0a74 */
[----:B------:R-:W-:-:S02]  /*7d10*/  ISETP.GT.U32.AND P6, PT, R5, R118, PT ;  /* 0x000000760500720c */ /* 0x000fc40003fc4070 */
[----:B------:R-:W-:-:S05]  /*7d20*/  IABS R121, R2 ;  /* 0x0000000200797213 */ /* 0x000fca0000000000 */
[----:B------:R-:W-:-:S04]  /*7d30*/  IMAD.HI.U32 R3, R6, R121, RZ ;  /* 0x0000007906037227 */ /* 0x000fc800078e00ff */
[----:B------:R-:W-:Y:S02]  /*7d40*/  IMAD.MOV R3, RZ, RZ, -R3 ;  /* 0x000000ffff037224 */ /* 0x000fe400078e0a03 */
[--C-:B------:R-:W-:Y:S01]  /*7d50*/  @!P4 IMAD.IADD R119, R119, 0x1, -R5.reuse ;  /* 0x000000017777c824 */ /* 0x100fe200078e0a05 */
[----:B------:R-:W-:Y:S01]  /*7d60*/  ISETP.GE.AND P4, PT, R2, RZ, PT ;  /* 0x000000ff0200720c */ /* 0x000fe20003f86270 */
[----:B------:R-:W-:Y:S01]  /*7d70*/  @!P6 IMAD.IADD R118, R118, 0x1, -R5 ;  /* 0x000000017676e824 */ /* 0x000fe200078e0a05 */
[----:B------:R-:W-:Y:S01]  /*7d80*/  LOP3.LUT R2, R7, 0x64, RZ, 0xfc, !PT ;  /* 0x0000006407027812 */ /* 0x000fe200078efcff */
[C---:B------:R-:W-:Y:S02]  /*7d90*/  IMAD R121, R5.reuse, R3, R121 ;  /* 0x0000000305797224 */ /* 0x040fe400078e0279 */
[----:B------:R-:W-:Y:S01]  /*7da0*/  @!P5 IMAD.MOV R119, RZ, RZ, -R119 ;  /* 0x000000ffff77d224 */ /* 0x000fe200078e0a77 */
[----:B------:R-:W-:Y:S02]  /*7db0*/  IABS R120, R2 ;  /* 0x0000000200787213 */ /* 0x000fe40000000000 */
[----:B------:R-:W-:-:S02]  /*7dc0*/  ISETP.GT.U32.AND P6, PT, R5, R118, PT ;  /* 0x000000760500720c */ /* 0x000fc40003fc4070 */
[----:B------:R-:W-:Y:S01]  /*7dd0*/  ISETP.GT.U32.AND P5, PT, R5, R121, PT ;  /* 0x000000790500720c */ /* 0x000fe20003fa4070 */
[----:B------:R-:W-:-:S04]  /*7de0*/  IMAD.HI.U32 R3, R6, R120, RZ ;  /* 0x0000007806037227 */ /* 0x000fc800078e00ff */
[----:B------:R-:W-:-:S04]  /*7df0*/  IMAD.MOV R3, RZ, RZ, -R3 ;  /* 0x000000ffff037224 */ /* 0x000fc800078e0a03 */
[----:B------:R-:W-:Y:S02]  /*7e00*/  IMAD R120, R5, R3, R120 ;  /* 0x0000000305787224 */ /* 0x000fe400078e0278 */
[--C-:B------:R-:W-:Y:S01]  /*7e10*/  @!P6 IMAD.IADD R118, R118, 0x1, -R5.reuse ;  /* 0x000000017676e824 */ /* 0x100fe200078e0a05 */
[----:B------:R-:W-:Y:S01]  /*7e20*/  ISETP.GE.AND P6, PT, R2, RZ, PT ;  /* 0x000000ff0200720c */ /* 0x000fe20003fc6270 */
[----:B------:R-:W-:Y:S01]  /*7e30*/  @!P5 IMAD.IADD R121, R121, 0x1, -R5 ;  /* 0x000000017979d824 */ /* 0x000fe200078e0a05 */
[----:B------:R-:W-:Y:S01]  /*7e40*/  LOP3.LUT R2, R7, 0x6c, RZ, 0xfc, !PT ;  /* 0x0000006c07027812 */ /* 0x000fe200078efcff */
[----:B------:R-:W-:Y:S01]  /*7e50*/  @!P3 IMAD.MOV R118, RZ, RZ, -R118 ;  /* 0x000000ffff76b224 */ /* 0x000fe200078e0a76 */
[C---:B------:R-:W-:Y:S02]  /*7e60*/  ISETP.GT.U32.AND P3, PT, R5.reuse, R120, PT ;  /* 0x000000780500720c */ /* 0x040fe40003f64070 */
[----:B------:R-:W-:Y:S02]  /*7e70*/  ISETP.GT.U32.AND P5, PT, R5, R121, PT ;  /* 0x000000790500720c */ /* 0x000fe40003fa4070 */
[----:B------:R-:W-:-:S05]  /*7e80*/  IABS R123, R2 ;  /* 0x00000002007b7213 */ /* 0x000fca0000000000 */
[----:B------:R-:W-:-:S04]  /*7e90*/  IMAD.HI.U32 R3, R6, R123, RZ ;  /* 0x0000007b06037227 */ /* 0x000fc800078e00ff */
[----:B------:R-:W-:Y:S02]  /*7ea0*/  IMAD.MOV R3, RZ, RZ, -R3 ;  /* 0x000000ffff037224 */ /* 0x000fe400078e0a03 */
[--C-:B------:R-:W-:Y:S02]  /*7eb0*/  @!P3 IMAD.IADD R120, R120, 0x1, -R5.reuse ;  /* 0x000000017878b824 */ /* 0x100fe400078e0a05 */
[----:B------:R-:W-:Y:S01]  /*7ec0*/  @!P5 IMAD.IADD R121, R121, 0x1, -R5 ;  /* 0x000000017979d824 */ /* 0x000fe200078e0a05 */
[----:B------:R-:W-:Y:S01]  /*7ed0*/  ISETP.GE.AND P5, PT, R2, RZ, PT ;  /* 0x000000ff0200720c */ /* 0x000fe20003fa6270 */
[----:B------:R-:W-:Y:S01]  /*7ee0*/  IMAD R123, R5, R3, R123 ;  /* 0x00000003057b7224 */ /* 0x000fe200078e027b */
[----:B------:R-:W-:Y:S01]  /*7ef0*/  LOP3.LUT R2, R7, 0x74, RZ, 0xfc, !PT ;  /* 0x0000007407027812 */ /* 0x000fe200078efcff */
[----:B------:R-:W-:Y:S01]  /*7f00*/  @!P4 IMAD.MOV R121, RZ, RZ, -R121 ;  /* 0x000000ffff79c224 */ /* 0x000fe200078e0a79 */
[C---:B------:R-:W-:Y:S02]  /*7f10*/  ISETP.GT.U32.AND P3, PT, R5.reuse, R120, PT ;  /* 0x000000780500720c */ /* 0x040fe40003f64070 */
[----:B------:R-:W-:-:S02]  /*7f20*/  ISETP.GT.U32.AND P4, PT, R5, R123, PT ;  /* 0x0000007b0500720c */ /* 0x000fc40003f84070 */
[----:B------:R-:W-:-:S05]  /*7f30*/  IABS R122, R2 ;  /* 0x00000002007a7213 */ /* 0x000fca0000000000 */
        /* <DEDUP_REMOVED lines=13> */
[----:B------:R-:W-:Y:S01]  /*8010*/  @!P4 IMAD.IADD R123, R123, 0x1, -R5 ;  /* 0x000000017b7bc824 */ /* 0x000fe200078e0a05 */
[----:B------:R-:W-:Y:S01]  /*8020*/  ISETP.GE.AND P4, PT, R2, RZ, PT ;  /* 0x000000ff0200720c */ /* 0x000fe20003f86270 */
[----:B------:R-:W-:Y:S01]  /*8030*/  IMAD R125, R5, R3, R125 ;  /* 0x00000003057d7224 */ /* 0x000fe200078e027d */
[----:B------:R-:W-:Y:S01]  /*8040*/  LOP3.LUT R2, R7, 0x84, RZ, 0xfc, !PT ;  /* 0x0000008407027812 */ /* 0x000fe200078efcff */
[----:B------:R-:W-:Y:S02]  /*8050*/  @!P6 IMAD.IADD R122, R122, 0x1, -R5 ;  /* 0x000000017a7ae824 */ /* 0x000fe400078e0a05 */
[----:B------:R-:W-:Y:S01]  /*8060*/  @!P5 IMAD.MOV R123, RZ, RZ, -R123 ;  /* 0x000000ffff7bd224 */ /* 0x000fe200078e0a7b */
[----:B------:R-:W-:Y:S02]  /*8070*/  IABS R124, R2 ;  /* 0x00000002007c7213 */ /* 0x000fe40000000000 */
[----:B------:R-:W-:-:S02]  /*8080*/  ISETP.GT.U32.AND P6, PT, R5, R122, PT ;  /* 0x0000007a0500720c */ /* 0x000fc40003fc4070 */
[----:B------:R-:W-:Y:S01]  /*8090*/  ISETP.GT.U32.AND P5, PT, R5, R125, PT ;  /* 0x0000007d0500720c */ /* 0x000fe20003fa4070 */
[----:B------:R-:W-:-:S04]  /*80a0*/  IMAD.HI.U32 R3, R6, R124, RZ ;  /* 0x0000007c06037227 */ /* 0x000fc800078e00ff */
[----:B------:R-:W-:-:S04]  /*80b0*/  IMAD.MOV R3, RZ, RZ, -R3 ;  /* 0x000000ffff037224 */ /* 0x000fc800078e0a03 */
[----:B------:R-:W-:Y:S02]  /*80c0*/  IMAD R124, R5, R3, R124 ;  /* 0x00000003057c7224 */ /* 0x000fe400078e027c */
[--C-:B------:R-:W-:Y:S02]  /*80d0*/  @!P6 IMAD.IADD R122, R122, 0x1, -R5.reuse ;  /* 0x000000017a7ae824 */ /* 0x100fe400078e0a05 */
[----:B------:R-:W-:Y:S01]  /*80e0*/  @!P5 IMAD.IADD R125, R125, 0x1, -R5 ;  /* 0x000000017d7dd824 */ /* 0x000fe200078e0a05 */
[----:B------:R-:W-:Y:S01]  /*80f0*/  ISETP.GE.AND P6, PT, R2, RZ, PT ;  /* 0x000000ff0200720c */ /* 0x000fe20003fc6270 */
[----:B------:R-:W-:Y:S01]  /*8100*/  @!P3 IMAD.MOV R122, RZ, RZ, -R122 ;  /* 0x000000ffff7ab224 */ /* 0x000fe200078e0a7a */
[----:B------:R-:W-:Y:S02]  /*8110*/  LOP3.LUT R2, R7, 0x8c, RZ, 0xfc, !PT ;  /* 0x0000008c07027812 */ /* 0x000fe400078efcff */
[C---:B------:R-:W-:Y:S02]  /*8120*/  ISETP.GT.U32.AND P5, PT, R5.reuse, R125, PT ;  /* 0x0000007d0500720c */ /* 0x040fe40003fa4070 */
        /* <DEDUP_REMOVED lines=10> */
[----:B------:R-:W-:Y:S02]  /*81d0*/  ISETP.GT.U32.AND P3, PT, R5, R124, PT ;  /* 0x0000007c0500720c */ /* 0x000fe40003f64070 */
[----:B------:R-:W-:-:S02]  /*81e0*/  IABS R126, R2 ;  /* 0x00000002007e7213 */ /* 0x000fc40000000000 */
[----:B------:R-:W-:-:S03]  /*81f0*/  ISETP.GT.U32.AND P4, PT, R5, R127, PT ;  /* 0x0000007f0500720c */ /* 0x000fc60003f84070 */
[----:B------:R-:W-:-:S04]  /*8200*/  IMAD.HI.U32 R3, R6, R126, RZ ;  /* 0x0000007e06037227 */ /* 0x000fc800078e00ff */
[----:B------:R-:W-:Y:S02]  /*8210*/  IMAD.MOV R3, RZ, RZ, -R3 ;  /* 0x000000ffff037224 */ /* 0x000fe400078e0a03 */
[--C-:B------:R-:W-:Y:S01]  /*8220*/  @!P3 IMAD.IADD R124, R124, 0x1, -R5.reuse ;  /* 0x000000017c7cb824 */ /* 0x100fe200078e0a05 */
[----:B------:R-:W-:Y:S01]  /*8230*/  ISETP.GE.AND P3, PT, R2, RZ, PT ;  /* 0x000000ff0200720c */ /* 0x000fe20003f66270 */
[----:B------:R-:W-:Y:S02]  /*8240*/  IMAD R126, R5, R3, R126 ;  /* 0x00000003057e7224 */ /* 0x000fe400078e027e */
[----:B------:R-:W-:Y:S02]  /*8250*/  VIADD R2, R8, 0x9c ;  /* 0x0000009c08027836 */ /* 0x000fe40000000000 */
[----:B------:R-:W-:Y:S02]  /*8260*/  @!P4 IMAD.IADD R127, R127, 0x1, -R5 ;  /* 0x000000017f7fc824 */ /* 0x000fe400078e0a05 */
[----:B------:R-:W-:Y:S01]  /*8270*/  @!P6 IMAD.MOV R124, RZ, RZ, -R124 ;  /* 0x000000ffff7ce224 */ /* 0x000fe200078e0a7c */
[----:B------:R-:W-:-:S02]  /*8280*/  ISETP.GT.U32.AND P6, PT, R5, R126, PT ;  /* 0x0000007e0500720c */ /* 0x000fc40003fc4070 */
[----:B------:R-:W-:Y:S02]  /*8290*/  IABS R129, R2 ;  /* 0x0000000200817213 */ /* 0x000fe40000000000 */
[----:B------:R-:W-:-:S03]  /*82a0*/  ISETP.GT.U32.AND P4, PT, R5, R127, PT ;  /* 0x0000007f0500720c */ /* 0x000fc60003f84070 */
[----:B------:R-:W-:-:S04]  /*82b0*/  IMAD.HI.U32 R3, R6, R129, RZ ;  /* 0x0000008106037227 */ /* 0x000fc800078e00ff */
[----:B------:R-:W-:Y:S02]  /*82c0*/  IMAD.MOV R3, RZ, RZ, -R3 ;  /* 0x000000ffff037224 */ /* 0x000fe400078e0a03 */
[----:B------:R-:W-:Y:S02]  /*82d0*/  @!P6 IMAD.IADD R126, R126, 0x1, -R5 ;  /* 0x000000017e7ee824 */ /* 0x000fe400078e0a05 */
[----:B------:R-:W-:Y:S02]  /*82e0*/  IMAD R129, R5, R3, R129 ;  /* 0x0000000305817224 */ /* 0x000fe400078e0281 */
[----:B------:R-:W-:Y:S01]  /*82f0*/  @!P4 IMAD.IADD R127, R127, 0x1, -R5 ;  /* 0x000000017f7fc824 */ /* 0x000fe200078e0a05 */
[----:B------:R-:W-:Y:S02]  /*8300*/  ISETP.GE.AND P4, PT, R2, RZ, PT ;  /* 0x000000ff0200720c */ /* 0x000fe40003f86270 */
[----:B------:R-:W-:Y:S01]  /*8310*/  LOP3.LUT R2, R7, 0xa4, RZ, 0xfc, !PT ;  /* 0x000000a407027812 */ /* 0x000fe200078efcff */
[----:B------:R-:W-:Y:S01]  /*8320*/  @!P5 IMAD.MOV R127, RZ, RZ, -R127 ;  /* 0x000000ffff7fd224 */ /* 0x000fe200078e0a7f */
[----:B------:R-:W-:-:S02]  /*8330*/  ISETP.GT.U32.AND P6, PT, R5, R126, PT ;  /* 0x0000007e0500720c */ /* 0x000fc40003fc4070 */
[----:B------:R-:W-:Y:S02]  /*8340*/  ISETP.GT.U32.AND P5, PT, R5, R129, PT ;  /* 0x000000810500720c */ /* 0x000fe40003fa4070 */
        /* <DEDUP_REMOVED lines=20> */
[----:B------:R-:W-:Y:S02]  /*8490*/  ISETP.GT.U32.AND P4, PT, R5, R131, PT ;  /* 0x000000830500720c */ /* 0x000fe40003f84070 */
[----:B------:R-:W-:-:S02]  /*84a0*/  IABS R130, R2 ;  /* 0x0000000200827213 */ /* 0x000fc40000000000 */
[----:B------:R-:W-:-:S03]  /*84b0*/  ISETP.GT.U32.AND P3, PT, R5, R128, PT ;  /* 0x000000800500720c */ /* 0x000fc60003f64070 */
[----:B------:R-:W-:-:S04]  /*84c0*/  IMAD.HI.U32 R3, R6, R130, RZ ;  /* 0x0000008206037227 */ /* 0x000fc800078e00ff */
[----:B------:R-:W-:Y:S02]  /*84d0*/  IMAD.MOV R3, RZ, RZ, -R3 ;  /* 0x000000ffff037224 */ /* 0x000fe400078e0a03 */
[--C-:B------:R-:W-:Y:S02]  /*84e0*/  @!P4 IMAD.IADD R131, R131, 0x1, -R5.reuse ;  /* 0x000000018383c824 */ /* 0x100fe400078e0a05 */
[C---:B------:R-:W-:Y:S02]  /*84f0*/  IMAD R130, R5.reuse, R3, R130 ;  /* 0x0000000305827224 */ /* 0x040fe400078e0282 */
[----:B------:R-:W-:Y:S01]  /*8500*/  @!P3 IMAD.IADD R128, R128, 0x1, -R5 ;  /* 0x000000018080b824 */ /* 0x000fe200078e0a05 */
[----:B------:R-:W-:Y:S01]  /*8510*/  ISETP.GE.AND P3, PT, R2, RZ, PT ;  /* 0x000000ff0200720c */ /* 0x000fe20003f66270 */
        /* <DEDUP_REMOVED lines=30> */
[----:B------:R-:W-:Y:S02]  /*8700*/  @!P5 IMAD.IADD R133, R133, 0x1, -R5 ;  /* 0x000000018585d824 */ /* 0x000fe400078e0a05 */
[----:B------:R-:W-:Y:S01]  /*8710*/  IMAD R134, R5, R93, R134 ;  /* 0x0000005d05867224 */ /* 0x000fe200078e0286 */
[----:B------:R-:W-:Y:S01]  /*8720*/  ISETP.GE.AND P5, PT, R2, RZ, PT ;  /* 0x000000ff0200720c */ /* 0x000fe20003fa6270 */
[----:B------:R-:W-:Y:S01]  /*8730*/  @!P4 IMAD.MOV R133, RZ, RZ, -R133 ;  /* 0x000000ffff85c224 */ /* 0x000fe200078e0a85 */
[----:B------:R-:W-:Y:S02]  /*8740*/  LOP3.LUT R2, R7, 0xd4, RZ, 0xfc, !PT ;  /* 0x000000d407027812 */ /* 0x000fe400078efcff */
[----:B------:R-:W-:-:S02]  /*8750*/  ISETP.GT.U32.AND P3, PT, R5, R132, PT ;  /* 0x000000840500720c */ /* 0x000fc40003f64070 */
[----:B------:R-:W-:Y:S02]  /*8760*/  ISETP.GT.U32.AND P4, PT, R5, R134, PT ;  /* 0x000000860500720c */ /* 0x000fe40003f84070 */
[----:B------:R-:W-:-:S05]  /*8770*/  IABS R3, R2 ;  /* 0x0000000200037213 */ /* 0x000fca0000000000 */
[----:B------:R-:W-:-:S04]  /*8780*/  IMAD.HI.U32 R93, R6, R3, RZ ;  /* 0x00000003065d7227 */ /* 0x000fc800078e00ff */
[----:B------:R-:W-:Y:S02]  /*8790*/  IMAD.MOV R93, RZ, RZ, -R93 ;  /* 0x000000ffff5d7224 */ /* 0x000fe400078e0a5d */
[--C-:B------:R-:W-:Y:S01]  /*87a0*/  @!P3 IMAD.IADD R132, R132, 0x1, -R5.reuse ;  /* 0x000000018484b824 */ /* 0x100fe200078e0a05 */
[----:B------:R-:W-:Y:S01]  /*87b0*/  ISETP.GE.AND P3, PT, R2, RZ, PT ;  /* 0x000000ff0200720c */ /* 0x000fe20003f66270 */
[----:B------:R-:W-:Y:S02]  /*87c0*/  VIADD R2, R8, 0xdc ;  /* 0x000000dc08027836 */ /* 0x000fe40000000000 */
[----:B------:R-:W-:Y:S02]  /*87d0*/  @!P4 IMAD.IADD R134, R134, 0x1, -R5 ;  /* 0x000000018686c824 */ /* 0x000fe400078e0a05 */
[C---:B------:R-:W-:Y:S01]  /*87e0*/  IMAD R3, R5.reuse, R93, R3 ;  /* 0x0000005d05037224 */ /* 0x040fe200078e0203 */
[----:B------:R-:W-:Y:S01]  /*87f0*/  IABS R136, R2 ;  /* 0x0000000200887213 */ /* 0x000fe20000000000 */
[----:B------:R-:W-:Y:S01]  /*8800*/  @!P6 IMAD.MOV R132, RZ, RZ, -R132 ;  /* 0x000000ffff84e224 */ /* 0x000fe200078e0a84 */
        /* <DEDUP_REMOVED lines=12> */
[----:B------:R-:W-:Y:S01]  /*88d0*/  IABS R93, R2 ;  /* 0x00000002005d7213 */ /* 0x000fe20000000000 */
[----:B--2---:R-:W-:-:S04]  /*88e0*/  @!UP1 UIADD3 UR4, UPT, UPT, -UR6, 0x100000, URZ ;  /* 0x0010000006049890 */ /* 0x004fc8000fffe1ff */
[----:B------:R-:W-:Y:S02]  /*88f0*/  @!UP1 USHF.L.U32 UR5, UR4, 0xb, URZ ;  /* 0x0000000b04059899 */ /* 0x000fe400080006ff */
[----:B------:R-:W-:Y:S01]  /*8900*/  @!UP1 USHF.L.U32 UR4, UR4, 0x1, URZ ;  /* 0x0000000104049899 */ /* 0x000fe200080006ff */
[----:B------:R-:W-:-:S04]  /*8910*/  IMAD.HI.U32 R135, R6, R93, RZ ;  /* 0x0000005d06877227 */ /* 0x000fc800078e00ff */
[----:B------:R-:W-:Y:S02]  /*8920*/  IMAD.MOV R135, RZ, RZ, -R135 ;  /* 0x000000ffff877224 */ /* 0x000fe400078e0a87 */
[--C-:B------:R-:W-:Y:S02]  /*8930*/  @!P5 IMAD.IADD R136, R136, 0x1, -R5.reuse ;  /* 0x000000018888d824 */ /* 0x100fe400078e0a05 */
[----:B------:R-:W-:Y:S01]  /*8940*/  @!P6 IMAD.IADD R3, R3, 0x1, -R5 ;  /* 0x000000010303e824 */ /* 0x000fe200078e0a05 */
[----:B------:R-:W-:Y:S01]  /*8950*/  ISETP.GE.AND P6, PT, R2, RZ, PT ;  /* 0x000000ff0200720c */ /* 0x000fe20003fc6270 */
[----:B------:R-:W-:Y:S01]  /*8960*/  IMAD R2, R5, R135, R93 ;  /* 0x0000008705027224 */ /* 0x000fe200078e025d */
[----:B------:R-:W-:Y:S01]  /*8970*/  LOP3.LUT R93, R7, 0xec, RZ, 0xfc, !PT ;  /* 0x000000ec075d7812 */ /* 0x000fe200078efcff */
[----:B------:R-:W-:Y:S01]  /*8980*/  VOTEU.ALL UP1, P1 ;  /* 0x0000000000ff7886 */ /* 0x000fe20000820000 */
[----:B------:R-:W-:Y:S02]  /*8990*/  ISETP.GT.U32.AND P5, PT, R5, R136, PT ;  /* 0x000000880500720c */ /* 0x000fe40003fa4070 */
[----:B------:R-:W-:-:S02]  /*89a0*/  IABS R135, R93 ;  /* 0x0000005d00877213 */ /* 0x000fc40000000000 */
[----:B------:R0:W1:Y:S01]  /*89b0*/  @!UP1 SYNCS.EXCH.64 URZ, [UR11+0xa008], UR4 ;  /* 0x00a008040bff95b2 */ /* 0x0000620008000100 */
[----:B------:R2:W-:Y:S02]  /*89c0*/  STS.U8 [R51+UR11+0x8000], R79 ;  /* 0x0080004f33007988 */ /* 0x0005e4000800000b */
[----:B--2---:R-:W-:Y:S02]  /*89d0*/  IMAD.MOV.U32 R79, RZ, RZ, R3 ;  /* 0x000000ffff4f7224 */ /* 0x004fe400078e0003 */
[----:B------:R-:W-:Y:S01]  /*89e0*/  IMAD.HI.U32 R3, R6, R135, RZ ;  /* 0x0000008706037227 */ /* 0x000fe200078e00ff */
[----:B------:R2:W-:Y:S03]  /*89f0*/  STS.U8 [R51+UR11+0x8400], R78 ;  /* 0x0084004e33007988 */ /* 0x0005e6000800000b */
[----:B------:R-:W-:Y:S02]  /*8a00*/  IMAD.MOV R3, RZ, RZ, -R3 ;  /* 0x000000ffff037224 */ /* 0x000fe400078e0a03 */
[----:B------:R-:W-:-:S02]  /*8a10*/  @!P5 IMAD.IADD R136, R136, 0x1, -R5 ;  /* 0x000000018888d824 */ /* 0x000fc400078e0a05 */
[C---:B------:R-:W-:Y:S02]  /*8a20*/  IMAD R3, R5.reuse, R3, R135 ;  /* 0x0000000305037224 */ /* 0x040fe400078e0287 */
[----:B--2---:R-:W-:Y:S02]  /*8a30*/  IMAD.MOV.U32 R78, RZ, RZ, R136 ;  /* 0x000000ffff4e7224 */ /* 0x004fe400078e0088 */
[----:B------:R-:W-:Y:S01]  /*8a40*/  @!P3 IMAD.MOV R79, RZ, RZ, -R79 ;  /* 0x000000ffff4fb224 */ /* 0x000fe200078e0a4f */
[C---:B------:R-:W-:Y:S01]  /*8a50*/  ISETP.GT.U32.AND P3, PT, R5.reuse, R2, PT ;  /* 0x000000020500720c */ /* 0x040fe20003f64070 */
[----:B------:R-:W-:Y:S01]  /*8a60*/  @!P4 IMAD.MOV R78, RZ, RZ, -R78 ;  /* 0x000000ffff4ec224 */ /* 0x000fe200078e0a4e */
[----:B------:R-:W-:Y:S02]  /*8a70*/  ISETP.GT.U32.AND P4, PT, R5, R3, PT ;  /* 0x000000030500720c */ /* 0x000fe40003f84070 */
[----:B------:R-:W-:Y:S02]  /*8a80*/  ISETP.GE.AND P5, PT, R93, RZ, PT ;  /* 0x000000ff5d00720c */ /* 0x000fe40003fa6270 */
[----:B------:R-:W-:-:S04]  /*8a90*/  LOP3.LUT R93, R7, 0xf4, RZ, 0xfc, !PT ;  /* 0x000000f4075d7812 */ /* 0x000fc800078efcff */
[----:B------:R-:W-:-:S03]  /*8aa0*/  IABS R135, R93 ;  /* 0x0000005d00877213 */ /* 0x000fc60000000000 */
[--C-:B------:R-:W-:Y:S02]  /*8ab0*/  @!P3 IMAD.IADD R2, R2, 0x1, -R5.reuse ;  /* 0x000000010202b824 */ /* 0x100fe400078e0a05 */
[----:B------:R-:W-:-:S03]  /*8ac0*/  @!P4 IMAD.IADD R3, R3, 0x1, -R5 ;  /* 0x000000010303c824 */ /* 0x000fc600078e0a05 */
[C---:B------:R-:W-:Y:S01]  /*8ad0*/  ISETP.GT.U32.AND P3, PT, R5.reuse, R2, PT ;  /* 0x000000020500720c */ /* 0x040fe20003f64070 */
[----:B------:R-:W-:Y:S01]  /*8ae0*/  IMAD.HI.U32 R137, R6, R135, RZ ;  /* 0x0000008706897227 */ /* 0x000fe200078e00ff */
[----:B------:R-:W-:-:S03]  /*8af0*/  ISETP.GT.U32.AND P4, PT, R5, R3, PT ;  /* 0x000000030500720c */ /* 0x000fc60003f84070 */
[----:B------:R-:W-:-:S04]  /*8b00*/  IMAD.MOV R137, RZ, RZ, -R137 ;  /* 0x000000ffff897224 */ /* 0x000fc800078e0a89 */
[----:B------:R-:W-:-:S04]  /*8b10*/  IMAD R135, R5, R137, R135 ;  /* 0x0000008905877224 */ /* 0x000fc800078e0287 */
[--C-:B------:R-:W-:Y:S01]  /*8b20*/  @!P3 IMAD.IADD R2, R2, 0x1, -R5.reuse ;  /* 0x000000010202b824 */ /* 0x100fe200078e0a05 */
[----:B------:R-:W-:Y:S01]  /*8b30*/  ISETP.GE.AND P3, PT, R93, RZ, PT ;  /* 0x000000ff5d00720c */ /* 0x000fe20003f66270 */
[----:B------:R-:W-:Y:S02]  /*8b40*/  VIADD R93, R8, 0xfc ;  /* 0x000000fc085d7836 */ /* 0x000fe40000000000 */
[----:B------:R-:W-:Y:S01]  /*8b50*/  @!P4 IMAD.IADD R3, R3, 0x1, -R5 ;  /* 0x000000010303c824 */ /* 0x000fe200078e0a05 */
[----:B------:R-:W-:Y:S02]  /*8b60*/  ISETP.GT.U32.AND P4, PT, R5, R135, PT ;  /* 0x000000870500720c */ /* 0x000fe40003f84070 */
[----:B------:R-:W-:-:S05]  /*8b70*/  IABS R136, R93 ;  /* 0x0000005d00887213 */ /* 0x000fca0000000000 */
[----:B------:R-:W-:Y:S01]  /*8b80*/  IMAD.HI.U32 R137, R6, R136, RZ ;  /* 0x0000008806897227 */ /* 0x000fe200078e00ff */
[----:B------:R2:W-:Y:S03]  /*8b90*/  STS.U8 [R51+UR11+0x8800], R77 ;  /* 0x0088004d33007988 */ /* 0x0005e6000800000b */
[----:B------:R-:W-:Y:S02]  /*8ba0*/  IMAD.MOV R137, RZ, RZ, -R137 ;  /* 0x000000ffff897224 */ /* 0x000fe400078e0a89 */
[----:B------:R-:W-:Y:S02]  /*8bb0*/  @!P4 IMAD.IADD R135, R135, 0x1, -R5 ;  /* 0x000000018787c824 */ /* 0x000fe400078e0a05 */
[----:B--2---:R-:W-:-:S03]  /*8bc0*/  IMAD.MOV.U32 R77, RZ, RZ, R2 ;  /* 0x000000ffff4d7224 */ /* 0x004fc600078e0002 */
[C---:B------:R-:W-:Y:S01]  /*8bd0*/  ISETP.GT.U32.AND P4, PT, R5.reuse, R135, PT ;  /* 0x000000870500720c */ /* 0x040fe20003f84070 */
[----:B------:R-:W-:Y:S01]  /*8be0*/  IMAD R2, R5, R137, R136 ;  /* 0x0000008905027224 */ /* 0x000fe200078e0288 */
[----:B------:R-:W-:Y:S01]  /*8bf0*/  LOP3.LUT R136, R7, 0x104, RZ, 0xfc, !PT ;  /* 0x0000010407887812 */ /* 0x000fe200078efcff */
[----:B------:R2:W-:Y:S03]  /*8c00*/  STS.U8 [R51+UR11+0x8c00], R76 ;  /* 0x008c004c33007988 */ /* 0x0005e6000800000b */
[----:B------:R-:W-:Y:S01]  /*8c10*/  IABS R137, R136 ;  /* 0x0000008800897213 */ /* 0x000fe20000000000 */
[----:B------:R-:W-:Y:S01]  /*8c20*/  @!P6 IMAD.MOV R77, RZ, RZ, -R77 ;  /* 0x000000ffff4de224 */ /* 0x000fe200078e0a4d */
[----:B------:R-:W-:Y:S02]  /*8c30*/  ISETP.GE.AND P6, PT, R93, RZ, PT ;  /* 0x000000ff5d00720c */ /* 0x000fe40003fc6270 */
[----:B------:R-:W-:Y:S01]  /*8c40*/  LOP3.LUT R93, R51, 0x10, RZ, 0x3c, !PT ;  /* 0x00000010335d7812 */ /* 0x000fe200078e3cff */
[----:B--2---:R-:W-:-:S02]  /*8c50*/  IMAD.MOV.U32 R76, RZ, RZ, R3 ;  /* 0x000000ffff4c7224 */ /* 0x004fc400078e0003 */
[----:B------:R-:W-:Y:S02]  /*8c60*/  IMAD.HI.U32 R3, R6, R137, RZ ;  /* 0x0000008906037227 */ /* 0x000fe400078e00ff */
[----:B------:R2:W-:Y:S02]  /*8c70*/  STS.U8 [R93+UR11+0x8480], R106 ;  /* 0x0084806a5d007988 */ /* 0x0005e4000800000b */
[----:B------:R-:W-:Y:S02]  /*8c80*/  IMAD.MOV R3, RZ, RZ, -R3 ;  /* 0x000000ffff037224 */ /* 0x000fe400078e0a03 */
[----:B------:R-:W-:Y:S02]  /*8c90*/  @!P4 IMAD.IADD R135, R135, 0x1, -R5 ;  /* 0x000000018787c824 */ /* 0x000fe400078e0a05 */
[----:B------:R-:W-:Y:S01]  /*8ca0*/  @!P5 IMAD.MOV R76, RZ, RZ, -R76 ;  /* 0x000000ffff4cd224 */ /* 0x000fe200078e0a4c */
[C---:B------:R-:W-:Y:S01]  /*8cb0*/  ISETP.GT.U32.AND P5, PT, R5.reuse, R2, PT ;  /* 0x000000020500720c */ /* 0x040fe20003fa4070 */
[----:B------:R-:W-:-:S02]  /*8cc0*/  IMAD R3, R5, R3, R137 ;  /* 0x0000000305037224 */ /* 0x000fc400078e0289 */
[----:B--2---:R-:W-:-:S04]  /*8cd0*/  IMAD.MOV.U32 R106, RZ, RZ, R135 ;  /* 0x000000ffff6a7224 */ /* 0x004fc800078e0087 */
[----:B------:R-:W-:Y:S01]  /*8ce0*/  @!P3 IMAD.MOV R106, RZ, RZ, -R106 ;  /* 0x000000ffff6ab224 */ /* 0x000fe200078e0a6a */
[----:B------:R-:W-:Y:S01]  /*8cf0*/  ISETP.GT.U32.AND P3, PT, R5, R3, PT ;  /* 0x000000030500720c */ /* 0x000fe20003f64070 */
[----:B------:R2:W-:Y:S04]  /*8d00*/  STS.U8 [R93+UR11+0x8080], R113 ;  /* 0x008080715d007988 */ /* 0x0005e8000800000b */
[----:B------:R-:W-:Y:S01]  /*8d10*/  @!P5 IMAD.IADD R2, R2, 0x1, -R5 ;  /* 0x000000010202d824 */ /* 0x000fe200078e0a05 */
[----:B------:R-:W-:Y:S02]  /*8d20*/  ISETP.GE.AND P4, PT, R136, RZ, PT ;  /* 0x000000ff8800720c */ /* 0x000fe40003f86270 */
[----:B--2---:R-:W-:Y:S02]  /*8d30*/  LOP3.LUT R113, R7, 0x10c, RZ, 0xfc, !PT ;  /* 0x0000010c07717812 */ /* 0x004fe400078efcff */
[----:B------:R-:W-:-:S03]  /*8d40*/  ISETP.GT.U32.AND P5, PT, R5, R2, PT ;  /* 0x000000020500720c */ /* 0x000fc60003fa4070 */
[----:B------:R-:W-:Y:S01]  /*8d50*/  @!P3 IMAD.IADD R3, R3, 0x1, -R5 ;  /* 0x000000010303b824 */ /* 0x000fe200078e0a05 */
[----:B------:R-:W-:-:S04]  /*8d60*/  IABS R136, R113 ;  /* 0x0000007100887213 */ /* 0x000fc80000000000 */
[----:B------:R-:W-:Y:S01]  /*8d70*/  ISETP.GT.U32.AND P3, PT, R5, R3, PT ;  /* 0x000000030500720c */ /* 0x000fe20003f64070 */
[----:B------:R-:W-:-:S04]  /*8d80*/  IMAD.HI.U32 R137, R6, R136, RZ ;  /* 0x0000008806897227 */ /* 0x000fc800078e00ff */
[----:B------:R-:W-:Y:S02]  /*8d90*/  IMAD.MOV R137, RZ, RZ, -R137 ;  /* 0x000000ffff897224 */ /* 0x000fe400078e0a89 */
[----:B------:R-:W-:Y:S01]  /*8da0*/  @!P5 IMAD.IADD R2, R2, 0x1, -R5 ;  /* 0x000000010202d824 */ /* 0x000fe200078e0a05 */
[----:B------:R-:W-:Y:S01]  /*8db0*/  ISETP.GE.AND P5, PT, R113, RZ, PT ;  /* 0x000000ff7100720c */ /* 0x000fe20003fa6270 */
[----:B------:R-:W-:-:S04]  /*8dc0*/  IMAD R113, R5, R137, R136 ;  /* 0x0000008905717224 */ /* 0x000fc800078e0288 */
[----:B------:R-:W-:Y:S01]  /*8dd0*/  @!P3 IMAD.IADD R3, R3, 0x1, -R5 ;  /* 0x000000010303b824 */ /* 0x000fe200078e0a05 */
[----:B------:R-:W-:Y:S02]  /*8de0*/  ISETP.GT.U32.AND P3, PT, R5, R113, PT ;  /* 0x000000710500720c */ /* 0x000fe40003f64070 */
[----:B------:R-:W-:Y:S01]  /*8df0*/  LOP3.LUT R135, R7, 0x114, RZ, 0xfc, !PT ;  /* 0x0000011407877812 */ /* 0x000fe200078efcff */
[----:B------:R2:W-:Y:S03]  /*8e00*/  STS.U8 [R93+UR11+0x8880], R99 ;  /* 0x008880635d007988 */ /* 0x0005e6000800000b */
[----:B------:R-:W-:-:S05]  /*8e10*/  IABS R136, R135 ;  /* 0x0000008700887213 */ /* 0x000fca0000000000 */
[----:B------:R-:W-:-:S04]  /*8e20*/  IMAD.HI.U32 R137, R6, R136, RZ ;  /* 0x0000008806897227 */ /* 0x000fc800078e00ff */
[----:B--2---:R-:W-:Y:S02]  /*8e30*/  IMAD.MOV.U32 R99, RZ, RZ, R2 ;  /* 0x000000ffff637224 */ /* 0x004fe400078e0002 */
[----:B------:R-:W-:Y:S02]  /*8e40*/  @!P3 IMAD.IADD R113, R113, 0x1, -R5 ;  /* 0x000000017171b824 */ /* 0x000fe400078e0a05 */
[----:B------:R-:W-:Y:S01]  /*8e50*/  @!P6 IMAD.MOV R99, RZ, RZ, -R99 ;  /* 0x000000ffff63e224 */ /* 0x000fe200078e0a63 */
[----:B------:R-:W-:Y:S01]  /*8e60*/  ISETP.GE.AND P6, PT, R135, RZ, PT ;  /* 0x000000ff8700720c */ /* 0x000fe20003fc6270 */
[----:B------:R-:W-:Y:S01]  /*8e70*/  IMAD.MOV R137, RZ, RZ, -R137 ;  /* 0x000000ffff897224 */ /* 0x000fe200078e0a89 */
[C---:B------:R-:W-:Y:S01]  /*8e80*/  ISETP.GT.U32.AND P3, PT, R5.reuse, R113, PT ;  /* 0x000000710500720c */ /* 0x040fe20003f64070 */
[----:B------:R-:W-:Y:S02]  /*8e90*/  VIADD R135, R8, 0x11c ;  /* 0x0000011c08877836 */ /* 0x000fe40000000000 */
[----:B------:R-:W-:-:S03]  /*8ea0*/  IMAD R2, R5, R137, R136 ;  /* 0x0000008905027224 */ /* 0x000fc600078e0288 */
[----:B------:R-:W-:Y:S01]  /*8eb0*/  IABS R136, R135 ;  /* 0x0000008700887213 */ /* 0x000fe20000000000 */
[----:B------:R2:W-:Y:S01]  /*8ec0*/  STS.U8 [R93+UR11+0x8c80], R91 ;  /* 0x008c805b5d007988 */ /* 0x0005e2000800000b */
[----:B------:R-:W-:Y:S01]  /*8ed0*/  LOP3.LUT R151, R51, 0x20, RZ, 0x3c, !PT ;  /* 0x0000002033977812 */ /* 0x000fe200078e3cff */
[----:B--2---:R-:W-:Y:S02]  /*8ee0*/  IMAD.MOV.U32 R91, RZ, RZ, R3 ;  /* 0x000000ffff5b7224 */ /* 0x004fe400078e0003 */
[----:B------:R-:W-:Y:S02]  /*8ef0*/  IMAD.HI.U32 R3, R6, R136, RZ ;  /* 0x0000008806037227 */ /* 0x000fe400078e00ff */
[----:B------:R-:W-:Y:S02]  /*8f00*/  STS.U8 [R151+UR11+0x8100], R112 ;  /* 0x0081007097007988 */ /* 0x000fe4000800000b */
[----:B------:R-:W-:Y:S02]  /*8f10*/  IMAD.MOV R3, RZ, RZ, -R3 ;  /* 0x000000ffff037224 */ /* 0x000fe400078e0a03 */
[----:B------:R-:W-:Y:S01]  /*8f20*/  @!P3 IMAD.IADD R113, R113, 0x1, -R5 ;  /* 0x000000017171b824 */ /* 0x000fe200078e0a05 */
[----:B------:R2:W-:Y:S01]  /*8f30*/  STS.U8 [R151+UR11+0x8500], R105 ;  /* 0x0085006997007988 */ /* 0x0005e2000800000b */
[----:B------:R-:W-:Y:S01]  /*8f40*/  @!P4 IMAD.MOV R91, RZ, RZ, -R91 ;  /* 0x000000ffff5bc224 */ /* 0x000fe200078e0a5b */
[C---:B------:R-:W-:Y:S01]  /*8f50*/  ISETP.GT.U32.AND P4, PT, R5.reuse, R2, PT ;  /* 0x000000020500720c */ /* 0x040fe20003f84070 */
[----:B------:R-:W-:-:S02]  /*8f60*/  IMAD R3, R5, R3, R136 ;  /* 0x0000000305037224 */ /* 0x000fc400078e0288 */
[----:B--2---:R-:W-:-:S04]  /*8f70*/  IMAD.MOV.U32 R105, RZ, RZ, R113 ;  /* 0x000000ffff697224 */ /* 0x004fc800078e0071 */
[----:B------:R-:W-:Y:S01]  /*8f80*/  @!P5 IMAD.MOV R105, RZ, RZ, -R105 ;  /* 0x000000ffff69d224 */ /* 0x000fe200078e0a69 */
[----:B------:R-:W-:-:S05]  /*8f90*/  ISETP.GT.U32.AND P5, PT, R5, R3, PT ;  /* 0x000000030500720c */ /* 0x000fca0003fa4070 */
[--C-:B------:R-:W-:Y:S01]  /*8fa0*/  @!P4 IMAD.IADD R2, R2, 0x1, -R5.reuse ;  /* 0x000000010202c824 */ /* 0x100fe200078e0a05 */
[----:B------:R-:W-:Y:S02]  /*8fb0*/  LOP3.LUT R112, R7, 0x124, RZ, 0xfc, !PT ;  /* 0x0000012407707812 */ /* 0x000fe400078efcff */
[----:B------:R-:W-:Y:S02]  /*8fc0*/  ISETP.GE.AND P3, PT, R135, RZ, PT ;  /* 0x000000ff8700720c */ /* 0x000fe40003f66270 */
[----:B------:R-:W-:Y:S02]  /*8fd0*/  ISETP.GT.U32.AND P4, PT, R5, R2, PT ;  /* 0x000000020500720c */ /* 0x000fe40003f84070 */
[----:B------:R-:W-:Y:S01]  /*8fe0*/  IABS R135, R112 ;  /* 0x0000007000877213 */ /* 0x000fe20000000000 */
[----:B------:R-:W-:-:S04]  /*8ff0*/  @!P5 IMAD.IADD R3, R3, 0x1, -R5 ;  /* 0x000000010303d824 */ /* 0x000fc800078e0a05 */
[----:B------:R-:W-:Y:S01]  /*9000*/  IMAD.HI.U32 R136, R6, R135, RZ ;  /* 0x0000008706887227 */ /* 0x000fe200078e00ff */
[----:B------:R-:W-:-:S03]  /*9010*/  ISETP.GT.U32.AND P5, PT, R5, R3, PT ;  /* 0x000000030500720c */ /* 0x000fc60003fa4070 */
[----:B------:R-:W-:Y:S02]  /*9020*/  IMAD.MOV R136, RZ, RZ, -R136 ;  /* 0x000000ffff887224 */ /* 0x000fe400078e0a88 */
[----:B------:R-:W-:Y:S01]  /*9030*/  @!P4 IMAD.IADD R2, R2, 0x1, -R5 ;  /* 0x000000010202c824 */ /* 0x000fe200078e0a05 */
[----:B------:R-:W-:Y:S01]  /*9040*/  ISETP.GE.AND P4, PT, R112, RZ, PT ;  /* 0x000000ff7000720c */ /* 0x000fe20003f86270 */
[----:B------:R-:W-:Y:S01]  /*9050*/  IMAD R112, R5, R136, R135 ;  /* 0x0000008805707224 */ /* 0x000fe200078e0287 */
[----:B------:R-:W-:-:S05]  /*9060*/  LOP3.LUT R113, R7, 0x12c, RZ, 0xfc, !PT ;  /* 0x0000012c07717812 */ /* 0x000fca00078efcff */
[----:B------:R-:W-:Y:S01]  /*9070*/  @!P5 IMAD.IADD R3, R3, 0x1, -R5 ;  /* 0x000000010303d824 */ /* 0x000fe200078e0a05 */
[----:B------:R-:W-:Y:S02]  /*9080*/  ISETP.GT.U32.AND P5, PT, R5, R112, PT ;  /* 0x000000700500720c */ /* 0x000fe40003fa4070 */
[----:B------:R-:W-:Y:S01]  /*9090*/  IABS R135, R113 ;  /* 0x0000007100877213 */ /* 0x000fe20000000000 */
[----:B------:R2:W-:Y:S04]  /*90a0*/  STS.U8 [R151+UR11+0x8900], R98 ;  /* 0x0089006297007988 */ /* 0x0005e8000800000b */
[----:B------:R-:W-:-:S04]  /*90b0*/  IMAD.HI.U32 R136, R6, R135, RZ ;  /* 0x0000008706887227 */ /* 0x000fc800078e00ff */
[----:B--2---:R-:W-:Y:S02]  /*90c0*/  IMAD.MOV.U32 R98, RZ, RZ, R2 ;  /* 0x000000ffff627224 */ /* 0x004fe400078e0002 */
[----:B------:R-:W-:Y:S02]  /*90d0*/  @!P5 IMAD.IADD R112, R112, 0x1, -R5 ;  /* 0x000000017070d824 */ /* 0x000fe400078e0a05 */
[----:B------:R-:W-:Y:S01]  /*90e0*/  @!P6 IMAD.MOV R98, RZ, RZ, -R98 ;  /* 0x000000ffff62e224 */ /* 0x000fe200078e0a62 */
[----:B------:R-:W-:Y:S01]  /*90f0*/  ISETP.GE.AND P6, PT, R113, RZ, PT ;  /* 0x000000ff7100720c */ /* 0x000fe20003fc6270 */
[----:B------:R-:W-:Y:S01]  /*9100*/  IMAD.MOV R136, RZ, RZ, -R136 ;  /* 0x000000ffff887224 */ /* 0x000fe200078e0a88 */
[----:B------:R-:W-:Y:S02]  /*9110*/  LOP3.LUT R113, R7, 0x134, RZ, 0xfc, !PT ;  /* 0x0000013407717812 */ /* 0x000fe400078efcff */
[C---:B------:R-:W-:Y:S01]  /*9120*/  ISETP.GT.U32.AND P5, PT, R5.reuse, R112, PT ;  /* 0x000000700500720c */ /* 0x040fe20003fa4070 */
[----:B------:R-:W-:Y:S01]  /*9130*/  IMAD R2, R5, R136, R135 ;  /* 0x0000008805027224 */ /* 0x000fe200078e0287 */
[----:B------:R-:W-:Y:S01]  /*9140*/  IABS R135, R113 ;  /* 0x0000007100877213 */ /* 0x000fe20000000000 */
[----:B------:R2:W-:Y:S01]  /*9150*/  STS.U8 [R151+UR11+0x8d00], R90 ;  /* 0x008d005a97007988 */ /* 0x0005e2000800000b */
[----:B------:R-:W-:Y:S01]  /*9160*/  LOP3.LUT R136, R51, 0x30, RZ, 0x3c, !PT ;  /* 0x0000003033887812 */ /* 0x000fe200078e3cff */
[----:B--2---:R-:W-:-:S02]  /*9170*/  IMAD.MOV.U32 R90, RZ, RZ, R3 ;  /* 0x000000ffff5a7224 */ /* 0x004fc400078e0003 */
        /* <DEDUP_REMOVED lines=11> */
[--C-:B------:R-:W-:Y:S02]  /*9230*/  @!P3 IMAD.IADD R2, R2, 0x1, -R5.reuse ;  /* 0x000000010202b824 */ /* 0x100fe400078e0a05 */
[----:B------:R-:W-:Y:S01]  /*9240*/  VIADD R111, R8, 0x13c ;  /* 0x0000013c086f7836 */ /* 0x000fe20000000000 */
        /* <DEDUP_REMOVED lines=50> */
[----:B------:R-:W-:Y:S02]  /*9570*/  IMAD R110, R5, R113, R112 ;  /* 0x00000071056e7224 */ /* 0x000fe400078e0270 */
[----:B------:R-:W-:-:S04]  /*9580*/  VIADD R111, R8, 0x15c ;  /* 0x0000015c086f7836 */ /* 0x000fc80000000000 */
        /* <DEDUP_REMOVED lines=14> */
[----:B------:R2:W-:Y:S02]  /*9670*/  STS.U8 [R135+UR11+0x8e00], R88 ;  /* 0x008e005887007988 */ /* 0x0005e4000800000b */
[----:B--2---:R-:W-:Y:S01]  /*9680*/  IMAD.MOV.U32 R88, RZ, RZ, R3 ;  /* 0x000000ffff587224 */ /* 0x004fe200078e0003 */
[----:B------:R-:W-:Y:S01]  /*9690*/  LOP3.LUT R135, R51, 0x50, RZ, 0x3c, !PT ;  /* 0x0000005033877812 */ /* 0x000fe200078e3cff */
[----:B------:R-:W-:-:S04]  /*96a0*/  IMAD.HI.U32 R3, R6, R112, RZ ;  /* 0x0000007006037227 */ /* 0x000fc800078e00ff */
[----:B------:R-:W-:Y:S02]  /*96b0*/  IMAD.MOV R3, RZ, RZ, -R3 ;  /* 0x000000ffff037224 */ /* 0x000fe400078e0a03 */
[----:B------:R-:W-:Y:S01]  /*96c0*/  @!P3 IMAD.IADD R110, R110, 0x1, -R5 ;  /* 0x000000016e6eb824 */ /* 0x000fe200078e0a05 */
[----:B------:R-:W-:Y:S01]  /*96d0*/  STS.U8 [R135+UR11+0x8280], R109 ;  /* 0x0082806d87007988 */ /* 0x000fe2000800000b */
[----:B------:R-:W-:Y:S01]  /*96e0*/  @!P4 IMAD.MOV R88, RZ, RZ, -R88 ;  /* 0x000000ffff58c224 */ /* 0x000fe200078e0a58 */
[C---:B------:R-:W-:Y:S01]  /*96f0*/  ISETP.GT.U32.AND P4, PT, R5.reuse, R2, PT ;  /* 0x000000020500720c */ /* 0x040fe20003f84070 */
[----:B------:R-:W-:Y:S01]  /*9700*/  IMAD R3, R5, R3, R112 ;  /* 0x0000000305037224 */ /* 0x000fe200078e0270 */
[----:B---3--:R2:W-:Y:S02]  /*9710*/  STS.U8 [R135+UR11+0x8680], R102 ;  /* 0x0086806687007988 */ /* 0x0085e4000800000b */
[----:B--2---:R-:W-:-:S04]  /*9720*/  IMAD.MOV.U32 R102, RZ, RZ, R110 ;  /* 0x000000ffff667224 */ /* 0x004fc800078e006e */
[----:B------:R-:W-:Y:S01]  /*9730*/  @!P5 IMAD.MOV R102, RZ, RZ, -R102 ;  /* 0x000000ffff66d224 */ /* 0x000fe200078e0a66 */
[----:B------:R-:W-:-:S04]  /*9740*/  ISETP.GT.U32.AND P5, PT, R5, R3, PT ;  /* 0x000000030500720c */ /* 0x000fc80003fa4070 */
[--C-:B------:R-:W-:Y:S01]  /*9750*/  @!P4 IMAD.IADD R2, R2, 0x1, -R5.reuse ;  /* 0x000000010202c824 */ /* 0x100fe200078e0a05 */
[----:B------:R-:W-:Y:S02]  /*9760*/  LOP3.LUT R109, R7, 0x16c, RZ, 0xfc, !PT ;  /* 0x0000016c076d7812 */ /* 0x000fe400078efcff */
[----:B------:R-:W-:Y:S02]  /*9770*/  ISETP.GE.AND P3, PT, R111, RZ, PT ;  /* 0x000000ff6f00720c */ /* 0x000fe40003f66270 */
[----:B------:R-:W-:Y:S02]  /*9780*/  ISETP.GT.U32.AND P4, PT, R5, R2, PT ;  /* 0x000000020500720c */ /* 0x000fe40003f84070 */
[----:B------:R-:W-:Y:S02]  /*9790*/  IABS R111, R109 ;  /* 0x0000006d006f7213 */ /* 0x000fe40000000000 */
[----:B------:R-:W-:-:S03]  /*97a0*/  @!P5 IMAD.IADD R3, R3, 0x1, -R5 ;  /* 0x000000010303d824 */ /* 0x000fc600078e0a05 */
[----:B------:R-:W-:Y:S02]  /*97b0*/  IMAD.HI.U32 R112, R6, R111, RZ ;  /* 0x0000006f06707227 */ /* 0x000fe400078e00ff */
[----:B------:R-:W-:Y:S02]  /*97c0*/  ISETP.GT.U32.AND P5, PT, R5, R3, PT ;  /* 0x000000030500720c */ /* 0x000fe40003fa4070 */
[----:B------:R-:W-:Y:S02]  /*97d0*/  IMAD.MOV R112, RZ, RZ, -R112 ;  /* 0x000000ffff707224 */ /* 0x000fe400078e0a70 */
[----:B------:R-:W-:Y:S01]  /*97e0*/  @!P4 IMAD.IADD R2, R2, 0x1, -R5 ;  /* 0x000000010202c824 */ /* 0x000fe200078e0a05 */
[----:B------:R-:W-:Y:S01]  /*97f0*/  ISETP.GE.AND P4, PT, R109, RZ, PT ;  /* 0x000000ff6d00720c */ /* 0x000fe20003f86270 */
[----:B------:R-:W-:Y:S01]  /*9800*/  IMAD R109, R5, R112, R111 ;  /* 0x00000070056d7224 */ /* 0x000fe200078e026f */
[----:B------:R-:W-:-:S06]  /*9810*/  LOP3.LUT R110, R7, 0x174, RZ, 0xfc, !PT ;  /* 0x00000174076e7812 */ /* 0x000fcc00078efcff */
[----:B------:R-:W-:Y:S01]  /*9820*/  @!P5 IMAD.IADD R3, R3, 0x1, -R5 ;  /* 0x000000010303d824 */ /* 0x000fe200078e0a05 */
[----:B------:R-:W-:Y:S02]  /*9830*/  ISETP.GT.U32.AND P5, PT, R5, R109, PT ;  /* 0x0000006d0500720c */ /* 0x000fe40003fa4070 */
[----:B------:R-:W-:Y:S01]  /*9840*/  IABS R111, R110 ;  /* 0x0000006e006f7213 */ /* 0x000fe20000000000 */
[----:B----4-:R2:W-:Y:S04]  /*9850*/  STS.U8 [R135+UR11+0x8a80], R95 ;  /* 0x008a805f87007988 */ /* 0x0105e8000800000b */
        /* <DEDUP_REMOVED lines=20> */
[----:B-----5:R2:W-:Y:S02]  /*99a0*/  STS.U8 [R135+UR11+0x8700], R101 ;  /* 0x0087006587007988 */ /* 0x0205e4000800000b */
        /* <DEDUP_REMOVED lines=10> */
[C---:B------:R-:W-:Y:S02]  /*9a50*/  ISETP.GT.U32.AND P4, PT, R5.reuse, R3, PT ;  /* 0x000000030500720c */ /* 0x040fe40003f84070 */
        /* <DEDUP_REMOVED lines=8> */
[----:B------:R2:W-:Y:S04]  /*9ae0*/  STS.U8 [R135+UR11+0x8b00], R94 ;  /* 0x008b005e87007988 */ /* 0x0005e8000800000b */
[----:B------:R-:W-:Y:S01]  /*9af0*/  IMAD.HI.U32 R111, R6, R110, RZ ;  /* 0x0000006e066f7227 */ /* 0x000fe200078e00ff */
[----:B------:R3:W-:Y:S03]  /*9b00*/  STS.U8 [R135+UR11+0x8f00], R86 ;  /* 0x008f005687007988 */ /* 0x0007e6000800000b */
[----:B------:R-:W-:-:S02]  /*9b10*/  IMAD.MOV R111, RZ, RZ, -R111 ;  /* 0x000000ffff6f7224 */ /* 0x000fc400078e0a6f */
[----:B--2---:R-:W-:Y:S02]  /*9b20*/  IMAD.MOV.U32 R94, RZ, RZ, R2 ;  /* 0x000000ffff5e7224 */ /* 0x004fe400078e0002 */
[----:B------:R-:W-:Y:S02]  /*9b30*/  @!P4 IMAD.IADD R108, R108, 0x1, -R5 ;  /* 0x000000016c6cc824 */ /* 0x000fe400078e0a05 */
[----:B------:R-:W-:Y:S01]  /*9b40*/  @!P6 IMAD.MOV R94, RZ, RZ, -R94 ;  /* 0x000000ffff5ee224 */ /* 0x000fe200078e0a5e */
[----:B------:R-:W-:Y:S01]  /*9b50*/  ISETP.GE.AND P6, PT, R109, RZ, PT ;  /* 0x000000ff6d00720c */ /* 0x000fe20003fc6270 */
[----:B------:R-:W-:Y:S01]  /*9b60*/  IMAD R2, R5, R111, R110 ;  /* 0x0000006f05027224 */ /* 0x000fe200078e026e */
[----:B------:R-:W-:Y:S01]  /*9b70*/  LOP3.LUT R109, R7, 0x194, RZ, 0xfc, !PT ;  /* 0x00000194076d7812 */ /* 0x000fe200078efcff */
[----:B---3--:R-:W-:Y:S01]  /*9b80*/  IMAD.MOV.U32 R86, RZ, RZ, R3 ;  /* 0x000000ffff567224 */ /* 0x008fe200078e0003 */
[----:B------:R-:W-:Y:S02]  /*9b90*/  ISETP.GT.U32.AND P4, PT, R5, R108, PT ;  /* 0x0000006c0500720c */ /* 0x000fe40003f84070 */
[----:B------:R-:W-:Y:S01]  /*9ba0*/  LOP3.LUT R111, R51, 0x70, RZ, 0x3c, !PT ;  /* 0x00000070336f7812 */ /* 0x000fe200078e3cff */
[----:B------:R-:W-:Y:S01]  /*9bb0*/  @!P5 IMAD.MOV R86, RZ, RZ, -R86 ;  /* 0x000000ffff56d224 */ /* 0x000fe200078e0a56 */
[----:B------:R-:W-:-:S02]  /*9bc0*/  IABS R110, R109 ;  /* 0x0000006d006e7213 */ /* 0x000fc40000000000 */
[----:B------:R-:W-:Y:S01]  /*9bd0*/  ISETP.GT.U32.AND P5, PT, R5, R2, PT ;  /* 0x000000020500720c */ /* 0x000fe20003fa4070 */
[----:B------:R2:W-:Y:S06]  /*9be0*/  STS.U8 [R111+UR11+0x8380], R107 ;  /* 0x0083806b6f007988 */ /* 0x0005ec000800000b */
[----:B------:R-:W-:Y:S02]  /*9bf0*/  @!P4 IMAD.IADD R108, R108, 0x1, -R5 ;  /* 0x000000016c6cc824 */ /* 0x000fe400078e0a05 */
[----:B--2---:R-:W-:Y:S01]  /*9c00*/  IMAD.HI.U32 R107, R6, R110, RZ ;  /* 0x0000006e066b7227 */ /* 0x004fe200078e00ff */
[----:B------:R2:W-:Y:S03]  /*9c10*/  STS.U8 [R111+UR11+0x8780], R100 ;  /* 0x008780646f007988 */ /* 0x0005e6000800000b */
[----:B------:R-:W-:-:S02]  /*9c20*/  IMAD.MOV R107, RZ, RZ, -R107 ;  /* 0x000000ffff6b7224 */ /* 0x000fc400078e0a6b */
[----:B------:R-:W-:Y:S02]  /*9c30*/  @!P5 IMAD.IADD R2, R2, 0x1, -R5 ;  /* 0x000000010202d824 */ /* 0x000fe400078e0a05 */
[C---:B------:R-:W-:Y:S02]  /*9c40*/  IMAD R3, R5.reuse, R107, R110 ;  /* 0x0000006b05037224 */ /* 0x040fe400078e026e */
[----:B--2---:R-:W-:Y:S01]  /*9c50*/  IMAD.MOV.U32 R100, RZ, RZ, R108 ;  /* 0x000000ffff647224 */ /* 0x004fe200078e006c */
[C---:B------:R-:W-:Y:S01]  /*9c60*/  ISETP.GT.U32.AND P5, PT, R5.reuse, R2, PT ;  /* 0x000000020500720c */ /* 0x040fe20003fa4070 */
[----:B------:R-:W-:Y:S02]  /*9c70*/  VIADD R107, R8, 0x19c ;  /* 0x0000019c086b7836 */ /* 0x000fe40000000000 */
[----:B------:R-:W-:Y:S01]  /*9c80*/  @!P3 IMAD.MOV R100, RZ, RZ, -R100 ;  /* 0x000000ffff64b224 */ /* 0x000fe200078e0a64 */
[----:B------:R-:W-:Y:S02]  /*9c90*/  ISETP.GT.U32.AND P3, PT, R5, R3, PT ;  /* 0x000000030500720c */ /* 0x000fe40003f64070 */
[----:B------:R-:W-:-:S02]  /*9ca0*/  ISETP.GE.AND P4, PT, R109, RZ, PT ;  /* 0x000000ff6d00720c */ /* 0x000fc40003f86270 */
[----:B------:R-:W-:-:S05]  /*9cb0*/  IABS R109, R107 ;  /* 0x0000006b006d7213 */ /* 0x000fca0000000000 */
[----:B------:R-:W-:-:S04]  /*9cc0*/  IMAD.HI.U32 R110, R6, R109, RZ ;  /* 0x0000006d066e7227 */ /* 0x000fc800078e00ff */
[--C-:B------:R-:W-:Y:S02]  /*9cd0*/  @!P3 IMAD.IADD R3, R3, 0x1, -R5.reuse ;  /* 0x000000010303b824 */ /* 0x100fe400078e0a05 */
[----:B------:R-:W-:Y:S02]  /*9ce0*/  IMAD.MOV R110, RZ, RZ, -R110 ;  /* 0x000000ffff6e7224 */ /* 0x000fe400078e0a6e */
[----:B------:R-:W-:Y:S01]  /*9cf0*/  @!P5 IMAD.IADD R2, R2, 0x1, -R5 ;  /* 0x000000010202d824 */ /* 0x000fe200078e0a05 */
[----:B------:R-:W-:Y:S01]  /*9d00*/  ISETP.GE.AND P5, PT, R107, RZ, PT ;  /* 0x000000ff6b00720c */ /* 0x000fe20003fa6270 */
[----:B------:R2:W-:Y:S01]  /*9d10*/  STS.U8 [R111+UR11+0x8b80], R92 ;  /* 0x008b805c6f007988 */ /* 0x0005e2000800000b */
[----:B------:R-:W-:Y:S01]  /*9d20*/  IMAD R107, R5, R110, R109 ;  /* 0x0000006e056b7224 */ /* 0x000fe200078e026d */
[----:B------:R-:W-:Y:S02]  /*9d30*/  LOP3.LUT R108, R7, 0x1a4, RZ, 0xfc, !PT ;  /* 0x000001a4076c7812 */ /* 0x000fe400078efcff */
[----:B------:R-:W-:-:S02]  /*9d40*/  ISETP.GT.U32.AND P3, PT, R5, R3, PT ;  /* 0x000000030500720c */ /* 0x000fc40003f64070 */
[----:B------:R-:W-:Y:S01]  /*9d50*/  IABS R109, R108 ;  /* 0x0000006c006d7213 */ /* 0x000fe20000000000 */
[----:B--2---:R-:W-:-:S04]  /*9d60*/  IMAD.MOV.U32 R92, RZ, RZ, R2 ;  /* 0x000000ffff5c7224 */ /* 0x004fc800078e0002 */
[----:B------:R-:W-:Y:S01]  /*9d70*/  @!P6 IMAD.MOV R92, RZ, RZ, -R92 ;  /* 0x000000ffff5ce224 */ /* 0x000fe200078e0a5c */
[----:B------:R-:W-:Y:S01]  /*9d80*/  ISETP.GT.U32.AND P6, PT, R5, R107, PT ;  /* 0x0000006b0500720c */ /* 0x000fe20003fc4070 */
[----:B------:R-:W-:Y:S01]  /*9d90*/  IMAD.HI.U32 R110, R6, R109, RZ ;  /* 0x0000006d066e7227 */ /* 0x000fe200078e00ff */
[----:B------:R2:W-:Y:S03]  /*9da0*/  STS.U8 [R111+UR11+0x8f80], R85 ;  /* 0x008f80556f007988 */ /* 0x0005e6000800000b */
[----:B------:R-:W-:Y:S02]  /*9db0*/  IMAD.MOV R110, RZ, RZ, -R110 ;  /* 0x000000ffff6e7224 */ /* 0x000fe400078e0a6e */
[----:B------:R-:W-:Y:S01]  /*9dc0*/  @!P3 IMAD.IADD R3, R3, 0x1, -R5 ;  /* 0x000000010303b824 */ /* 0x000fe200078e0a05 */
[----:B------:R-:W-:Y:S01]  /*9dd0*/  ISETP.GE.AND P3, PT, R108, RZ, PT ;  /* 0x000000ff6c00720c */ /* 0x000fe20003f66270 */
[----:B------:R-:W-:-:S02]  /*9de0*/  IMAD R108, R5, R110, R109 ;  /* 0x0000006e056c7224 */ /* 0x000fc400078e026d */
[----:B--2---:R-:W-:Y:S02]  /*9df0*/  IMAD.MOV.U32 R85, RZ, RZ, R3 ;  /* 0x000000ffff557224 */ /* 0x004fe400078e0003 */
[----:B------:R-:W-:Y:S02]  /*9e00*/  @!P6 IMAD.IADD R107, R107, 0x1, -R5 ;  /* 0x000000016b6be824 */ /* 0x000fe400078e0a05 */
[----:B------:R-:W-:Y:S01]  /*9e10*/  @!P4 IMAD.MOV R85, RZ, RZ, -R85 ;  /* 0x000000ffff55c224 */ /* 0x000fe200078e0a55 */
[----:B------:R-:W-:Y:S02]  /*9e20*/  ISETP.GT.U32.AND P4, PT, R5, R108, PT ;  /* 0x0000006c0500720c */ /* 0x000fe40003f84070 */
[----:B------:R-:W-:Y:S02]  /*9e30*/  LOP3.LUT R2, R7, 0x1ac, RZ, 0xfc, !PT ;  /* 0x000001ac07027812 */ /* 0x000fe400078efcff */
[----:B------:R-:W-:Y:S02]  /*9e40*/  ISETP.GT.U32.AND P6, PT, R5, R107, PT ;  /* 0x0000006b0500720c */ /* 0x000fe40003fc4070 */
[----:B------:R-:W-:-:S05]  /*9e50*/  IABS R109, R2 ;  /* 0x00000002006d7213 */ /* 0x000fca0000000000 */
[----:B------:R-:W-:-:S04]  /*9e60*/  IMAD.HI.U32 R110, R6, R109, RZ ;  /* 0x0000006d066e7227 */ /* 0x000fc800078e00ff */
[--C-:B------:R-:W-:Y:S02]  /*9e70*/  @!P4 IMAD.IADD R108, R108, 0x1, -R5.reuse ;  /* 0x000000016c6cc824 */ /* 0x100fe400078e0a05 */
[----:B------:R-:W-:Y:S02]  /*9e80*/  IMAD.MOV R110, RZ, RZ, -R110 ;  /* 0x000000ffff6e7224 */ /* 0x000fe400078e0a6e */
[----:B------:R-:W-:Y:S01]  /*9e90*/  @!P6 IMAD.IADD R107, R107, 0x1, -R5 ;  /* 0x000000016b6be824 */ /* 0x000fe200078e0a05 */
[----:B------:R-:W-:Y:S02]  /*9ea0*/  ISETP.GE.AND P6, PT, R2, RZ, PT ;  /* 0x000000ff0200720c */ /* 0x000fe40003fc6270 */
[----:B------:R-:W-:Y:S01]  /*9eb0*/  LOP3.LUT R2, R7, 0x1b4, RZ, 0xfc, !PT ;  /* 0x000001b407027812 */ /* 0x000fe200078efcff */
[C---:B------:R-:W-:Y:S01]  /*9ec0*/  IMAD R109, R5.reuse, R110, R109 ;  /* 0x0000006e056d7224 */ /* 0x040fe200078e026d */
[C---:B------:R-:W-:Y:S02]  /*9ed0*/  ISETP.GT.U32.AND P4, PT, R5.reuse, R108, PT ;  /* 0x0000006c0500720c */ /* 0x040fe40003f84070 */
[----:B------:R-:W-:Y:S01]  /*9ee0*/  IABS R3, R2 ;  /* 0x0000000200037213 */ /* 0x000fe20000000000 */
[----:B------:R-:W-:Y:S01]  /*9ef0*/  @!P5 IMAD.MOV R107, RZ, RZ, -R107 ;  /* 0x000000ffff6bd224 */ /* 0x000fe200078e0a6b */
[----:B------:R-:W-:Y:S01]  /*9f00*/  ISETP.GT.U32.AND P5, PT, R5, R109, PT ;  /* 0x0000006d0500720c */ /* 0x000fe20003fa4070 */
[----:B------:R2:W-:Y:S02]  /*9f10*/  STS.U8 [R51+UR11], R80 ;  /* 0x0000005033007988 */ /* 0x0005e4000800000b */
[----:B--2---:R-:W-:-:S04]  /*9f20*/  IMAD.HI.U32 R80, R6, R3, RZ ;  /* 0x0000000306507227 */ /* 0x004fc800078e00ff */
[----:B------:R-:W-:Y:S02]  /*9f30*/  IMAD.MOV R80, RZ, RZ, -R80 ;  /* 0x000000ffff507224 */ /* 0x000fe400078e0a50 */
[----:B------:R-:W-:Y:S01]  /*9f40*/  @!P4 IMAD.IADD R108, R108, 0x1, -R5 ;  /* 0x000000016c6cc824 */ /* 0x000fe200078e0a05 */
[----:B------:R-:W-:Y:S01]  /*9f50*/  ISETP.GE.AND P4, PT, R2, RZ, PT ;  /* 0x000000ff0200720c */ /* 0x000fe20003f86270 */
[----:B------:R-:W-:Y:S02]  /*9f60*/  IMAD R2, R5, R80, R3 ;  /* 0x0000005005027224 */ /* 0x000fe400078e0203 */
[----:B------:R-:W-:Y:S02]  /*9f70*/  @!P5 IMAD.IADD R109, R109, 0x1, -R5 ;  /* 0x000000016d6dd824 */ /* 0x000fe400078e0a05 */
[----:B------:R-:W-:Y:S01]  /*9f80*/  @!P3 IMAD.MOV R108, RZ, RZ, -R108 ;  /* 0x000000ffff6cb224 */ /* 0x000fe200078e0a6c */
[C---:B------:R-:W-:Y:S01]  /*9f90*/  ISETP.GT.U32.AND P3, PT, R5.reuse, R2, PT ;  /* 0x000000020500720c */ /* 0x040fe20003f64070 */
[----:B------:R-:W-:Y:S01]  /*9fa0*/  VIADD R3, R8, 0x1bc ;  /* 0x000001bc08037836 */ /* 0x000fe20000000000 */
[----:B------:R-:W-:Y:S01]  /*9fb0*/  ISETP.GT.U32.AND P5, PT, R5, R109, PT ;  /* 0x0000006d0500720c */ /* 0x000fe20003fa4070 */
[----:B------:R2:W-:Y:S03]  /*9fc0*/  STS.U8 [R51+UR11+0x100], R20 ;  /* 0x0001001433007988 */ /* 0x0005e6000800000b */
[----:B--2---:R-:W-:-:S07]  /*9fd0*/  IABS R20, R3 ;  /* 0x0000000300147213 */ /* 0x004fce0000000000 */
[----:B------:R-:W-:Y:S02]  /*9fe0*/  @!P3 IMAD.IADD R2, R2, 0x1, -R5 ;  /* 0x000000010202b824 */ /* 0x000fe400078e0a05 */
[----:B------:R-:W-:-:S03]  /*9ff0*/  IMAD.HI.U32 R80, R6, R20, RZ ;  /* 0x0000001406507227 */ /* 0x000fc600078e00ff */
[----:B------:R-:W-:Y:S01]  /*a000*/  ISETP.GT.U32.AND P3, PT, R5, R2, PT ;  /* 0x000000020500720c */ /* 0x000fe20003f64070 */
[----:B------:R-:W-:Y:S01]  /*a010*/  @!P5 IMAD.IADD R109, R109, 0x1, -R5 ;  /* 0x000000016d6dd824 */ /* 0x000fe200078e0a05 */
[----:B------:R-:W-:Y:S01]  /*a020*/  ISETP.GE.AND P5, PT, R3, RZ, PT ;  /* 0x000000ff0300720c */ /* 0x000fe20003fa6270 */
[----:B------:R-:W-:Y:S01]  /*a030*/  IMAD.MOV R80, RZ, RZ, -R80 ;  /* 0x000000ffff507224 */ /* 0x000fe200078e0a50 */
[----:B------:R-:W-:-:S03]  /*a040*/  LOP3.LUT R3, R7, 0x1c4, RZ, 0xfc, !PT ;  /* 0x000001c407037812 */ /* 0x000fc600078efcff */
[C---:B------:R-:W-:Y:S01]  /*a050*/  IMAD R20, R5.reuse, R80, R20 ;  /* 0x0000005005147224 */ /* 0x040fe200078e0214 */
[----:B------:R-:W-:Y:S01]  /*a060*/  IABS R80, R3 ;  /* 0x0000000300507213 */ /* 0x000fe20000000000 */
[----:B------:R2:W-:Y:S04]  /*a070*/  STS.U8 [R51+UR11+0x200], R19 ;  /* 0x0002001333007988 */ /* 0x0005e8000800000b */
[----:B------:R-:W-:Y:S02]  /*a080*/  @!P3 IMAD.IADD R2, R2, 0x1, -R5 ;  /* 0x000000010202b824 */ /* 0x000fe400078e0a05 */
[----:B------:R-:W-:Y:S02]  /*a090*/  @!P6 IMAD.MOV R109, RZ, RZ, -R109 ;  /* 0x000000ffff6de224 */ /* 0x000fe400078e0a6d */
[----:B--2---:R-:W-:Y:S01]  /*a0a0*/  IMAD.HI.U32 R19, R6, R80, RZ ;  /* 0x0000005006137227 */ /* 0x004fe200078e00ff */
[----:B------:R-:W-:-:S03]  /*a0b0*/  ISETP.GT.U32.AND P6, PT, R5, R20, PT ;  /* 0x000000140500720c */ /* 0x000fc60003fc4070 */
[----:B------:R-:W-:Y:S01]  /*a0c0*/  IMAD.MOV R19, RZ, RZ, -R19 ;  /* 0x000000ffff137224 */ /* 0x000fe200078e0a13 */
[----:B------:R2:W-:Y:S03]  /*a0d0*/  STS.U8 [R51+UR11+0x300], R18 ;  /* 0x0003001233007988 */ /* 0x0005e6000800000b */
[----:B------:R-:W-:Y:S02]  /*a0e0*/  IMAD R19, R5, R19, R80 ;  /* 0x0000001305137224 */ /* 0x000fe400078e0250 */
[----:B--2---:R-:W-:-:S04]  /*a0f0*/  IMAD.MOV.U32 R18, RZ, RZ, R2 ;  /* 0x000000ffff127224 */ /* 0x004fc800078e0002 */
[----:B------:R-:W-:Y:S01]  /*a100*/  @!P4 IMAD.MOV R18, RZ, RZ, -R18 ;  /* 0x000000ffff12c224 */ /* 0x000fe200078e0a12 */
[----:B------:R-:W-:Y:S01]  /*a110*/  ISETP.GT.U32.AND P4, PT, R5, R19, PT ;  /* 0x000000130500720c */ /* 0x000fe20003f84070 */
[----:B------:R-:W-:Y:S01]  /*a120*/  @!P6 IMAD.IADD R20, R20, 0x1, -R5 ;  /* 0x000000011414e824 */ /* 0x000fe200078e0a05 */
[----:B------:R-:W-:Y:S02]  /*a130*/  ISETP.GE.AND P3, PT, R3, RZ, PT ;  /* 0x000000ff0300720c */ /* 0x000fe40003f66270 */
[----:B------:R-:W-:Y:S02]  /*a140*/  LOP3.LUT R3, R7, 0x1cc, RZ, 0xfc, !PT ;  /* 0x000001cc07037812 */ /* 0x000fe400078efcff */
[----:B------:R-:W-:Y:S02]  /*a150*/  ISETP.GT.U32.AND P6, PT, R5, R20, PT ;  /* 0x000000140500720c */ /* 0x000fe40003fc4070 */
[----:B------:R-:W-:-:S05]  /*a160*/  IABS R80, R3 ;  /* 0x0000000300507213 */ /* 0x000fca0000000000 */
[----:B------:R-:W-:Y:S02]  /*a170*/  @!P4 IMAD.IADD R19, R19, 0x1, -R5 ;  /* 0x000000011313c824 */ /* 0x000fe400078e0a05 */
[----:B------:R-:W-:-:S03]  /*a180*/  IMAD.HI.U32 R2, R6, R80, RZ ;  /* 0x0000005006027227 */ /* 0x000fc600078e00ff */
[----:B------:R-:W-:Y:S01]  /*a190*/  ISETP.GT.U32.AND P4, PT, R5, R19, PT ;  /* 0x000000130500720c */ /* 0x000fe20003f84070 */
[----:B------:R-:W-:Y:S02]  /*a1a0*/  IMAD.MOV R2, RZ, RZ, -R2 ;  /* 0x000000ffff027224 */ /* 0x000fe400078e0a02 */
[----:B------:R-:W-:Y:S01]  /*a1b0*/  @!P6 IMAD.IADD R20, R20, 0x1, -R5 ;  /* 0x000000011414e824 */ /* 0x000fe200078e0a05 */
[----:B------:R-:W-:Y:S01]  /*a1c0*/  ISETP.GE.AND P6, PT, R3, RZ, PT ;  /* 0x000000ff0300720c */ /* 0x000fe20003fc6270 */
[----:B------:R-:W-:-:S08]  /*a1d0*/  IMAD R3, R5, R2, R80 ;  /* 0x0000000205037224 */ /* 0x000fd000078e0250 */
[----:B------:R-:W-:Y:S01]  /*a1e0*/  @!P4 IMAD.IADD R19, R19, 0x1, -R5 ;  /* 0x000000011313c824 */ /* 0x000fe200078e0a05 */
[----:B------:R-:W-:Y:S01]  /*a1f0*/  ISETP.GT.U32.AND P4, PT, R5, R3, PT ;  /* 0x000000030500720c */ /* 0x000fe20003f84070 */
[----:B------:R-:W-:Y:S01]  /*a200*/  VIADD R110, R8, 0x1dc ;  /* 0x000001dc086e7836 */ /* 0x000fe20000000000 */
[----:B------:R-:W-:-:S11]  /*a210*/  LOP3.LUT R80, R7, 0x1d4, RZ, 0xfc, !PT ;  /* 0x000001d407507812 */ /* 0x000fd600078efcff */
[----:B------:R-:W-:Y:S01]  /*a220*/  @!P4 IMAD.IADD R3, R3, 0x1, -R5 ;  /* 0x000000010303c824 */ /* 0x000fe200078e0a05 */
[----:B------:R-:W-:-:S04]  /*a230*/  IABS R111, R110 ;  /* 0x0000006e006f7213 */ /* 0x000fc80000000000 */
[----:B------:R-:W-:Y:S01]  /*a240*/  ISETP.GT.U32.AND P4, PT, R5, R3, PT ;  /* 0x000000030500720c */ /* 0x000fe20003f84070 */
[----:B------:R-:W-:Y:S01]  /*a250*/  IMAD.MOV.U32 R8, RZ, RZ, R19 ;  /* 0x000000ffff087224 */ /* 0x000fe200078e0013 */
[----:B------:R-:W-:Y:S01]  /*a260*/  IABS R2, R80 ;  /* 0x0000005000027213 */ /* 0x000fe20000000000 */
[----:B------:R-:W-:Y:S01]  /*a270*/  IMAD.HI.U32 R19, R6, R111, RZ ;  /* 0x0000006f06137227 */ /* 0x000fe200078e00ff */
[----:B------:R2:W-:Y:S03]  /*a280*/  STS.U8 [R51+UR11+0x400], R17 ;  /* 0x0004001133007988 */ /* 0x0005e6000800000b */
[----:B------:R-:W-:Y:S01]  /*a290*/  IMAD.MOV R19, RZ, RZ, -R19 ;  /* 0x000000ffff137224 */ /* 0x000fe200078e0a13 */
[----:B------:R3:W-:Y:S05]  /*a2a0*/  STS.U8 [R51+UR11+0x500], R15 ;  /* 0x0005000f33007988 */ /* 0x0007ea000800000b */
[----:B------:R-:W-:-:S02]  /*a2b0*/  @!P4 IMAD.IADD R3, R3, 0x1, -R5 ;  /* 0x000000010303c824 */ /* 0x000fc400078e0a05 */
[----:B--2---:R-:W-:Y:S01]  /*a2c0*/  IMAD.HI.U32 R17, R6, R2, RZ ;  /* 0x0000000206117227 */ /* 0x004fe200078e00ff */
[----:B------:R-:W-:-:S03]  /*a2d0*/  ISETP.GE.AND P4, PT, R110, RZ, PT ;  /* 0x000000ff6e00720c */ /* 0x000fc60003f86270 */
[C---:B------:R-:W-:Y:S02]  /*a2e0*/  IMAD R110, R5.reuse, R19, R111 ;  /* 0x00000013056e7224 */ /* 0x040fe400078e026f */
[----:B---3--:R-:W-:Y:S02]  /*a2f0*/  IMAD.MOV.U32 R15, RZ, RZ, R3 ;  /* 0x000000ffff0f7224 */ /* 0x008fe400078e0003 */
[----:B------:R-:W-:Y:S02]  /*a300*/  IMAD.MOV R17, RZ, RZ, -R17 ;  /* 0x000000ffff117224 */ /* 0x000fe400078e0a11 */
[----:B------:R-:W-:Y:S01]  /*a310*/  @!P6 IMAD.MOV R15, RZ, RZ, -R15 ;  /* 0x000000ffff0fe224 */ /* 0x000fe200078e0a0f */
[C---:B------:R-:W-:Y:S01]  /*a320*/  ISETP.GT.U32.AND P6, PT, R5.reuse, R110, PT ;  /* 0x0000006e0500720c */ /* 0x040fe20003fc4070 */
[----:B------:R-:W-:Y:S02]  /*a330*/  IMAD R2, R5, R17, R2 ;  /* 0x0000001105027224 */ /* 0x000fe400078e0202 */
[----:B------:R-:W-:-:S03]  /*a340*/  @!P3 IMAD.MOV R8, RZ, RZ, -R8 ;  /* 0x000000ffff08b224 */ /* 0x000fc600078e0a08 */
[----:B------:R-:W-:Y:S02]  /*a350*/  ISETP.GT.U32.AND P3, PT, R5, R2, PT ;  /* 0x000000020500720c */ /* 0x000fe40003f64070 */
[----:B------:R-:W-:Y:S01]  /*a360*/  LOP3.LUT R19, R7, 0x1e4, RZ, 0xfc, !PT ;  /* 0x000001e407137812 */ /* 0x000fe200078efcff */
[----:B------:R-:W-:-:S03]  /*a370*/  IMAD.MOV.U32 R17, RZ, RZ, R20 ;  /* 0x000000ffff117224 */ /* 0x000fc600078e0014 */
[----:B------:R-:W-:Y:S01]  /*a380*/  IABS R20, R19 ;  /* 0x0000001300147213 */ /* 0x000fe20000000000 */
[----:B------:R-:W-:-:S04]  /*a390*/  @!P6 IMAD.IADD R110, R110, 0x1, -R5 ;  /* 0x000000016e6ee824 */ /* 0x000fc800078e0a05 */
[----:B------:R-:W-:Y:S01]  /*a3a0*/  IMAD.HI.U32 R3, R6, R20, RZ ;  /* 0x0000001406037227 */ /* 0x000fe200078e00ff */
[----:B------:R-:W-:-:S03]  /*a3b0*/  ISETP.GT.U32.AND P6, PT, R5, R110, PT ;  /* 0x0000006e0500720c */ /* 0x000fc60003fc4070 */
[----:B------:R-:W-:Y:S02]  /*a3c0*/  @!P3 IMAD.IADD R2, R2, 0x1, -R5 ;  /* 0x000000010202b824 */ /* 0x000fe400078e0a05 */
[----:B------:R-:W-:-:S03]  /*a3d0*/  IMAD.MOV R3, RZ, RZ, -R3 ;  /* 0x000000ffff037224 */ /* 0x000fc600078e0a03 */
[C---:B------:R-:W-:Y:S01]  /*a3e0*/  ISETP.GT.U32.AND P3, PT, R5.reuse, R2, PT ;  /* 0x000000020500720c */ /* 0x040fe20003f64070 */
[----:B------:R-:W-:Y:S01]  /*a3f0*/  @!P5 IMAD.MOV R17, RZ, RZ, -R17 ;  /* 0x000000ffff11d224 */ /* 0x000fe200078e0a11 */
[----:B------:R-:W-:Y:S01]  /*a400*/  ISETP.GE.AND P5, PT, R80, RZ, PT ;  /* 0x000000ff5000720c */ /* 0x000fe20003fa6270 */
[----:B------:R-:W-:Y:S02]  /*a410*/  IMAD R80, R5, R3, R20 ;  /* 0x0000000305507224 */ /* 0x000fe400078e0214 */
[----:B------:R-:W-:-:S03]  /*a420*/  @!P6 IMAD.IADD R110, R110, 0x1, -R5 ;  /* 0x000000016e6ee824 */ /* 0x000fc600078e0a05 */
[----:B------:R-:W-:-:S05]  /*a430*/  ISETP.GT.U32.AND P6, PT, R5, R80, PT ;  /* 0x000000500500720c */ /* 0x000fca0003fc4070 */
[--C-:B------:R-:W-:Y:S01]  /*a440*/  @!P3 IMAD.IADD R2, R2, 0x1, -R5.reuse ;  /* 0x000000010202b824 */ /* 0x100fe200078e0a05 */
[----:B------:R-:W-:Y:S02]  /*a450*/  ISETP.GE.AND P3, PT, R19, RZ, PT ;  /* 0x000000ff1300720c */ /* 0x000fe40003f66270 */
[----:B------:R-:W-:Y:S01]  /*a460*/  LOP3.LUT R19, R7, 0x1ec, RZ, 0xfc, !PT ;  /* 0x000001ec07137812 */ /* 0x000fe200078efcff */
[----:B------:R2:W-:Y:S04]  /*a470*/  STS.U8 [R51+UR11+0x600], R14 ;  /* 0x0006000e33007988 */ /* 0x0005e8000800000b */
[----:B------:R-:W-:Y:S01]  /*a480*/  @!P6 IMAD.IADD R80, R80, 0x1, -R5 ;  /* 0x000000015050e824 */ /* 0x000fe200078e0a05 */
[----:B--2---:R-:W-:-:S04]  /*a490*/  IABS R14, R19 ;  /* 0x00000013000e7213 */ /* 0x004fc80000000000 */
[----:B------:R-:W-:Y:S01]  /*a4a0*/  ISETP.GT.U32.AND P6, PT, R5, R80, PT ;  /* 0x000000500500720c */ /* 0x000fe20003fc4070 */
[----:B------:R-:W-:-:S04]  /*a4b0*/  IMAD.HI.U32 R3, R6, R14, RZ ;  /* 0x0000000e06037227 */ /* 0x000fc800078e00ff */
[----:B------:R-:W-:-:S04]  /*a4c0*/  IMAD.MOV R3, RZ, RZ, -R3 ;  /* 0x000000ffff037224 */ /* 0x000fc800078e0a03 */
[----:B------:R-:W-:Y:S01]  /*a4d0*/  IMAD R14, R5, R3, R14 ;  /* 0x00000003050e7224 */ /* 0x000fe200078e020e */
[----:B------:R-:W-:-:S03]  /*a4e0*/  LOP3.LUT R3, R7, 0x1f4, RZ, 0xfc, !PT ;  /* 0x000001f407037812 */ /* 0x000fc600078efcff */
[----:B------:R-:W-:Y:S01]  /*a4f0*/  @!P6 IMAD.IADD R80, R80, 0x1, -R5 ;  /* 0x000000015050e824 */ /* 0x000fe200078e0a05 */
[----:B------:R-:W-:Y:S02]  /*a500*/  IABS R7, R3 ;  /* 0x0000000300077213 */ /* 0x000fe40000000000 */
[----:B------:R-:W-:-:S03]  /*a510*/  ISETP.GT.U32.AND P6, PT, R5, R14, PT ;  /* 0x0000000e0500720c */ /* 0x000fc60003fc4070 */
[----:B------:R-:W-:-:S04]  /*a520*/  IMAD.HI.U32 R6, R6, R7, RZ ;  /* 0x0000000706067227 */ /* 0x000fc800078e00ff */
[----:B------:R-:W-:-:S04]  /*a530*/  IMAD.MOV R6, RZ, RZ, -R6 ;  /* 0x000000ffff067224 */ /* 0x000fc800078e0a06 */
[----:B------:R-:W-:Y:S02]  /*a540*/  IMAD R6, R5, R6, R7 ;  /* 0x0000000605067224 */ /* 0x000fe400078e0207 */
[----:B------:R-:W-:-:S03]  /*a550*/  @!P6 IMAD.IADD R14, R14, 0x1, -R5 ;  /* 0x000000010e0ee824 */ /* 0x000fc600078e0a05 */
[----:B------:R-:W-:Y:S01]  /*a560*/  ISETP.GT.U32.AND P6, PT, R5, R6, PT ;  /* 0x000000060500720c */ /* 0x000fe20003fc4070 */
[----:B------:R-:W-:-:S04]  /*a570*/  IMAD.MOV.U32 R7, RZ, RZ, R2 ;  /* 0x000000ffff077224 */ /* 0x000fc800078e0002 */
[----:B------:R-:W-:-:S08]  /*a580*/  @!P5 IMAD.MOV R7, RZ, RZ, -R7 ;  /* 0x000000ffff07d224 */ /* 0x000fd000078e0a07 */
[----:B------:R-:W-:Y:S01]  /*a590*/  @!P6 IMAD.IADD R6, R6, 0x1, -R5 ;  /* 0x000000010606e824 */ /* 0x000fe200078e0a05 */
[----:B------:R-:W-:-:S04]  /*a5a0*/  ISETP.GT.U32.AND P6, PT, R5, R14, PT ;  /* 0x0000000e0500720c */ /* 0x000fc80003fc4070 */
[----:B------:R-:W-:Y:S02]  /*a5b0*/  ISETP.GT.U32.AND P5, PT, R5, R6, PT ;  /* 0x000000060500720c */ /* 0x000fe40003fa4070 */
[----:B------:R-:W-:-:S05]  /*a5c0*/  SEL R2, R4, R9, !P2 ;  /* 0x0000000904027207 */ /* 0x000fca0005000000 */
[----:B------:R-:W-:Y:S02]  /*a5d0*/  IMAD R2, R2, UR9, RZ ;  /* 0x0000000902027c24 */ /* 0x000fe4000f8e02ff */
[----:B------:R-:W-:-:S04]  /*a5e0*/  @!P6 IMAD.IADD R14, R14, 0x1, -R5 ;  /* 0x000000010e0ee824 */ /* 0x000fc800078e0a05 */
[----:B------:R-:W-:Y:S01]  /*a5f0*/  @!P5 IMAD.IADD R6, R6, 0x1, -R5 ;  /* 0x000000010606d824 */ /* 0x000fe200078e0a05 */
[C---:B------:R-:W-:Y:S02]  /*a600*/  IADD3 R20, P5, PT, R2.reuse, R84, RZ ;  /* 0x0000005402147210 */ /* 0x040fe40007fbe0ff */
[----:B------:R-:W-:Y:S02]  /*a610*/  ISETP.GE.AND P6, PT, R19, RZ, PT ;  /* 0x000000ff1300720c */ /* 0x000fe40003fc6270 */
[----:B------:R-:W-:Y:S02]  /*a620*/  LEA.HI.X.SX32 R19, R2, R81, 0x1, P5 ;  /* 0x0000005102137211 */ /* 0x000fe400028f0eff */
[----:B------:R-:W-:Y:S01]  /*a630*/  ISETP.GE.AND P5, PT, R3, RZ, PT ;  /* 0x000000ff0300720c */ /* 0x000fe20003fa6270 */
[----:B------:R-:W-:Y:S01]  /*a640*/  @P0 IMAD.MOV.U32 R2, RZ, RZ, R20 ;  /* 0x000000ffff020224 */ /* 0x000fe200078e0014 */
[----:B------:R-:W-:Y:S01]  /*a650*/  PRMT R112, RZ, 0x7610, R112 ;  /* 0x00007610ff707816 */ /* 0x000fe20000000070 */
[----:B------:R-:W-:Y:S01]  /*a660*/  @P0 IMAD.MOV.U32 R3, RZ, RZ, R19 ;  /* 0x000000ffff030224 */ /* 0x000fe200078e0013 */
[----:B------:R-:W-:Y:S01]  /*a670*/  SEL R13, R4, R13, !P2 ;  /* 0x0000000d040d7207 */ /* 0x000fe20005000000 */
[----:B------:R-:W-:-:S02]  /*a680*/  IMAD.MOV.U32 R9, RZ, RZ, R14 ;  /* 0x000000ffff097224 */ /* 0x000fc400078e000e */
[----:B------:R-:W-:Y:S01]  /*a690*/  IMAD.MOV.U32 R14, RZ, RZ, R6 ;  /* 0x000000ffff0e7224 */ /* 0x000fe200078e0006 */
[----:B------:R2:W3:Y:S01]  /*a6a0*/  @P0 LDG.E.U8 R112, desc[UR24][R2.64] ;  /* 0x0000001802700981 */ /* 0x0004e2000c1e1100 */
[----:B------:R-:W-:Y:S01]  /*a6b0*/  @!P6 IMAD.MOV R9, RZ, RZ, -R9 ;  /* 0x000000ffff09e224 */ /* 0x000fe200078e0a09 */
[----:B------:R-:W-:Y:S01]  /*a6c0*/  SEL R10, R4, R10, !P2 ;  /* 0x0000000a040a7207 */ /* 0x000fe20005000000 */
[----:B------:R-:W-:Y:S02]  /*a6d0*/  IMAD R13, R13, UR9, RZ ;  /* 0x000000090d0d7c24 */ /* 0x000fe4000f8e02ff */
[----:B------:R-:W-:Y:S02]  /*a6e0*/  @!P5 IMAD.MOV R14, RZ, RZ, -R14 ;  /* 0x000000ffff0ed224 */ /* 0x000fe400078e0a0e */
[----:B--2---:R-:W-:Y:S02]  /*a6f0*/  IMAD.MOV.U32 R3, RZ, RZ, R110 ;  /* 0x000000ffff037224 */ /* 0x004fe400078e006e */
[----:B------:R-:W-:-:S02]  /*a700*/  IMAD.MOV.U32 R2, RZ, RZ, R80 ;  /* 0x000000ffff027224 */ /* 0x000fc400078e0050 */
[----:B------:R-:W-:Y:S02]  /*a710*/  @!P4 IMAD.MOV R3, RZ, RZ, -R3 ;  /* 0x000000ffff03c224 */ /* 0x000fe400078e0a03 */
[----:B------:R-:W-:Y:S01]  /*a720*/  @!P3 IMAD.MOV R2, RZ, RZ, -R2 ;  /* 0x000000ffff02b224 */ /* 0x000fe200078e0a02 */
[C---:B------:R-:W-:Y:S02]  /*a730*/  SEL R187, R4.reuse, R79, !P2 ;  /* 0x0000004f04bb7207 */ /* 0x040fe40005000000 */
[C---:B------:R-:W-:Y:S02]  /*a740*/  SEL R191, R4.reuse, R78, !P2 ;  /* 0x0000004e04bf7207 */ /* 0x040fe40005000000 */
[C---:B------:R-:W-:Y:S02]  /*a750*/  SEL R195, R4.reuse, R77, !P2 ;  /* 0x0000004d04c37207 */ /* 0x040fe40005000000 */
[C---:B------:R-:W-:Y:S02]  /*a760*/  SEL R199, R4.reuse, R76, !P2 ;  /* 0x0000004c04c77207 */ /* 0x040fe40005000000 */
[----:B------:R-:W-:-:S02]  /*a770*/  SEL R203, R4, R106, !P2 ;  /* 0x0000006a04cb7207 */ /* 0x000fc40005000000 */
[C---:B------:R-:W-:Y:S02]  /*a780*/  SEL R207, R4.reuse, R99, !P2 ;  /* 0x0000006304cf7207 */ /* 0x040fe40005000000 */
        /* <DEDUP_REMOVED lines=53> */
[----:B------:R-:W-:Y:S01]  /*aae0*/  SEL R76, R4, R14, !P2 ;  /* 0x0000000e044c7207 */ /* 0x000fe20005000000 */
[----:B------:R-:W-:Y:S01]  /*aaf0*/  IMAD R10, R10, UR9, RZ ;  /* 0x000000090a0a7c24 */ /* 0x000fe2000f8e02ff */
[CC--:B------:R-:W-:Y:S01]  /*ab00*/  IADD3 R18, P2, PT, R13.reuse, R84.reuse, RZ ;  /* 0x000000540d127210 */ /* 0x0c0fe20007f5e0ff */
[----:B------:R2:W-:Y:S03]  /*ab10*/  STS.U8 [R51+UR11+0x700], R16 ;  /* 0x0007001033007988 */ /* 0x0005e6000800000b */
[----:B------:R-:W-:Y:S01]  /*ab20*/  LEA.HI.X.SX32 R17, R13, R81, 0x1, P2 ;  /* 0x000000510d117211 */ /* 0x000fe200010f0eff */
[----:B------:R-:W-:Y:S01]  /*ab30*/  @P0 IMAD.MOV.U32 R2, RZ, RZ, R18 ;  /* 0x000000ffff020224 */ /* 0x000fe200078e0012 */
[----:B------:R-:W-:Y:S02]  /*ab40*/  PRMT R113, RZ, 0x7610, R113 ;  /* 0x00007610ff717816 */ /* 0x000fe40000000071 */
[----:B--2---:R-:W-:Y:S01]  /*ab50*/  IADD3 R16, P2, PT, R10, R84, RZ ;  /* 0x000000540a107210 */ /* 0x004fe20007f5e0ff */
[----:B------:R-:W-:-:S03]  /*ab60*/  @P0 IMAD.MOV.U32 R3, RZ, RZ, R17 ;  /* 0x000000ffff030224 */ /* 0x000fc600078e0011 */
[----:B------:R-:W-:Y:S02]  /*ab70*/  LEA.HI.X.SX32 R15, R10, R81, 0x1, P2 ;  /* 0x000000510a0f7211 */ /* 0x000fe400010f0eff */
[----:B------:R2:W4:Y:S01]  /*ab80*/  @P0 LDG.E.U8 R113, desc[UR24][R2.64] ;  /* 0x0000001802710981 */ /* 0x000522000c1e1100 */
[----:B------:R-:W-:Y:S01]  /*ab90*/  PRMT R116, RZ, 0x7610, R116 ;  /* 0x00007610ff747816 */ /* 0x000fe20000000074 */
[----:B--2---:R-:W-:Y:S02]  /*aba0*/  @P0 IMAD.MOV.U32 R2, RZ, RZ, R16 ;  /* 0x000000ffff020224 */ /* 0x004fe400078e0010 */
[----:B------:R-:W-:-:S05]  /*abb0*/  @P0 IMAD.MOV.U32 R3, RZ, RZ, R15 ;  /* 0x000000ffff030224 */ /* 0x000fca00078e000f */
[----:B------:R2:W5:Y:S01]  /*abc0*/  @P0 LDG.E.U8 R116, desc[UR24][R2.64] ;  /* 0x0000001802740981 */ /* 0x000562000c1e1100 */
[----:B------:R-:W-:Y:S02]  /*abd0*/  IMAD R12, R12, UR9, RZ ;  /* 0x000000090c0c7c24 */ /* 0x000fe4000f8e02ff */
[----:B------:R-:W-:-:S03]  /*abe0*/  IMAD R11, R11, UR9, RZ ;  /* 0x000000090b0b7c24 */ /* 0x000fc6000f8e02ff */
[----:B------:R-:W-:Y:S01]  /*abf0*/  IADD3 R14, P2, PT, R12, R84, RZ ;  /* 0x000000540c0e7210 */ /* 0x000fe20007f5e0ff */
[----:B------:R-:W-:-:S03]  /*ac00*/  IMAD R115, R115, UR9, RZ ;  /* 0x0000000973737c24 */ /* 0x000fc6000f8e02ff */
[-C--:B------:R-:W-:Y:S02]  /*ac10*/  LEA.HI.X.SX32 R13, R12, R81.reuse, 0x1, P2 ;  /* 0x000000510c0d7211 */ /* 0x080fe400010f0eff */
[CC--:B------:R-:W-:Y:S01]  /*ac20*/  IADD3 R12, P2, PT, R11.reuse, R84.reuse, RZ ;  /* 0x000000540b0c7210 */ /* 0x0c0fe20007f5e0ff */
[----:B--2---:R-:W-:Y:S01]  /*ac30*/  @P0 IMAD.MOV.U32 R2, RZ, RZ, R14 ;  /* 0x000000ffff020224 */ /* 0x004fe200078e000e */
[----:B------:R-:W-:Y:S01]  /*ac40*/  PRMT R118, RZ, 0x7610, R118 ;  /* 0x00007610ff767816 */ /* 0x000fe20000000076 */
[----:B------:R-:W-:Y:S01]  /*ac50*/  @P0 IMAD.MOV.U32 R3, RZ, RZ, R13 ;  /* 0x000000ffff030224 */ /* 0x000fe200078e000d */
[----:B------:R-:W-:Y:S01]  /*ac60*/  LEA.HI.X.SX32 R11, R11, R81, 0x1, P2 ;  /* 0x000000510b0b7211 */ /* 0x000fe200010f0eff */
[----:B------:R-:W-:Y:S01]  /*ac70*/  IMAD R6, R6, UR9, RZ ;  /* 0x0000000906067c24 */ /* 0x000fe2000f8e02ff */
[----:B------:R-:W-:Y:S02]  /*ac80*/  IADD3 R10, P2, PT, R115, R84, RZ ;  /* 0x00000054730a7210 */ /* 0x000fe40007f5e0ff */
[----:B------:R2:W3:Y:S01]  /*ac90*/  @P0 LDG.E.U8 R118, desc[UR24][R2.64] ;  /* 0x0000001802760981 */ /* 0x0004e2000c1e1100 */
[----:B------:R-:W-:-:S02]  /*aca0*/  PRMT R117, RZ, 0x7610, R117 ;  /* 0x00007610ff757816 */ /* 0x000fc40000000075 */
[-C--:B------:R-:W-:Y:S01]  /*acb0*/  LEA.HI.X.SX32 R9, R115, R81.reuse, 0x1, P2 ;  /* 0x0000005173097211 */ /* 0x080fe200010f0eff */
[----:B------:R-:W-:Y:S01]  /*acc0*/  IMAD R5, R5, UR9, RZ ;  /* 0x0000000905057c24 */ /* 0x000fe2000f8e02ff */
[CC--:B------:R-:W-:Y:S01]  /*acd0*/  IADD3 R8, P2, PT, R6.reuse, R84.reuse, RZ ;  /* 0x0000005406087210 */ /* 0x0c0fe20007f5e0ff */
[----:B--2---:R-:W-:Y:S02]  /*ace0*/  @P0 IMAD.MOV.U32 R2, RZ, RZ, R12 ;  /* 0x000000ffff020224 */ /* 0x004fe400078e000c */
[----:B------:R-:W-:Y:S01]  /*acf0*/  @P0 IMAD.MOV.U32 R3, RZ, RZ, R11 ;  /* 0x000000ffff030224 */ /* 0x000fe200078e000b */
[----:B------:R-:W-:Y:S02]  /*ad00*/  PRMT R114, RZ, 0x7610, R114 ;  /* 0x00007610ff727816 */ /* 0x000fe40000000072 */
[----:B------:R-:W-:Y:S02]  /*ad10*/  LEA.HI.X.SX32 R7, R6, R81, 0x1, P2 ;  /* 0x0000005106077211 */ /* 0x000fe400010f0eff */
[----:B------:R2:W3:Y:S01]  /*ad20*/  @P0 LDG.E.U8 R117, desc[UR24][R2.64] ;  /* 0x0000001802750981 */ /* 0x0004e2000c1e1100 */
[----:B------:R-:W-:-:S02]  /*ad30*/  IADD3 R6, P2, PT, R5, R84, RZ ;  /* 0x0000005405067210 */ /* 0x000fc40007f5e0ff */
[----:B------:R-:W-:Y:S01]  /*ad40*/  PRMT R115, RZ, 0x7610, R115 ;  /* 0x00007610ff737816 */ /* 0x000fe20000000073 */
[----:B--2---:R-:W-:Y:S02]  /*ad50*/  @P0 IMAD.MOV.U32 R2, RZ, RZ, R10 ;  /* 0x000000ffff020224 */ /* 0x004fe400078e000a */
[----:B------:R-:W-:Y:S01]  /*ad60*/  @P0 IMAD.MOV.U32 R3, RZ, RZ, R9 ;  /* 0x000000ffff030224 */ /* 0x000fe200078e0009 */
[----:B------:R-:W-:Y:S01]  /*ad70*/  LEA.HI.X.SX32 R5, R5, R81, 0x1, P2 ;  /* 0x0000005105057211 */ /* 0x000fe200010f0eff */
[----:B------:R-:W-:-:S03]  /*ad80*/  IMAD R80, R80, UR9, RZ ;  /* 0x0000000950507c24 */ /* 0x000fc6000f8e02ff */
[----:B------:R2:W3:Y:S01]  /*ad90*/  @P0 LDG.E.U8 R114, desc[UR24][R2.64] ;  /* 0x0000001802720981 */ /* 0x0004e2000c1e1100 */
[----:B------:R-:W-:Y:S02]  /*ada0*/  PRMT R110, RZ, 0x7610, R110 ;  /* 0x00007610ff6e7816 */ /* 0x000fe4000000006e */
[----:B------:R-:W-:Y:S01]  /*adb0*/  IADD3 R4, P2, PT, R80, R84, RZ ;  /* 0x0000005450047210 */ /* 0x000fe20007f5e0ff */
[----:B--2---:R-:W-:Y:S02]  /*adc0*/  @P0 IMAD.MOV.U32 R2, RZ, RZ, R8 ;  /* 0x000000ffff020224 */ /* 0x004fe400078e0008 */
[----:B------:R-:W-:-:S05]  /*add0*/  @P0 IMAD.MOV.U32 R3, RZ, RZ, R7 ;  /* 0x000000ffff030224 */ /* 0x000fca00078e0007 */
[----:B------:R2:W3:Y:S01]  /*ade0*/  @P0 LDG.E.U8 R115, desc[UR24][R2.64] ;  /* 0x0000001802730981 */ /* 0x0004e2000c1e1100 */
[----:B------:R-:W-:Y:S01]  /*adf0*/  PRMT R111, RZ, 0x7610, R111 ;  /* 0x00007610ff6f7816 */ /* 0x000fe2000000006f */
[----:B------:R-:W-:Y:S02]  /*ae00*/  IMAD R119, R119, UR9, RZ ;  /* 0x0000000977777c24 */ /* 0x000fe4000f8e02ff */
[----:B--2---:R-:W-:Y:S02]  /*ae10*/  @P0 IMAD.MOV.U32 R2, RZ, RZ, R6 ;  /* 0x000000ffff020224 */ /* 0x004fe400078e0006 */
[----:B------:R-:W-:-:S05]  /*ae20*/  @P0 IMAD.MOV.U32 R3, RZ, RZ, R5 ;  /* 0x000000ffff030224 */ /* 0x000fca00078e0005 */
[----:B------:R2:W3:Y:S01]  /*ae30*/  @P0 LDG.E.U8 R110, desc[UR24][R2.64] ;  /* 0x00000018026e0981 */ /* 0x0004e2000c1e1100 */
[----:B------:R-:W-:Y:S01]  /*ae40*/  IMAD R135, R135, UR9, RZ ;  /* 0x0000000987877c24 */ /* 0x000fe2000f8e02ff */
[----:B--2---:R-:W-:Y:S01]  /*ae50*/  LEA.HI.X.SX32 R3, R80, R81, 0x1, P2 ;  /* 0x0000005150037211 */ /* 0x004fe200010f0eff */
[----:B------:R-:W-:-:S05]  /*ae60*/  @P0 IMAD.MOV.U32 R2, RZ, RZ, R4 ;  /* 0x000000ffff020224 */ /* 0x000fca00078e0004 */
[----:B------:R2:W3:Y:S01]  /*ae70*/  @P0 LDG.E.U8 R111, desc[UR24][R2.64] ;  /* 0x00000018026f0981 */ /* 0x0004e2000c1e1100 */
[----:B------:R-:W-:Y:S01]  /*ae80*/  IMAD R121, R121, UR9, RZ ;  /* 0x0000000979797c24 */ /* 0x000fe2000f8e02ff */
[----:B------:R-:W-:Y:S02]  /*ae90*/  PRMT R94, RZ, 0x7610, R94 ;  /* 0x00007610ff5e7816 */ /* 0x000fe4000000005e */
[----:B--2---:R-:W-:-:S04]  /*aea0*/  IADD3 R2, P2, PT, R119, R84, RZ ;  /* 0x0000005477027210 */ /* 0x004fc80007f5e0ff */
[-C--:B------:R-:W-:Y:S02]  /*aeb0*/  LEA.HI.X.SX32 R96, R119, R81.reuse, 0x1, P2 ;  /* 0x0000005177607211 */ /* 0x080fe400010f0eff */
[C---:B------:R-:W-:Y:S01]  /*aec0*/  IADD3 R80, P2, PT, R135.reuse, R84, RZ ;  /* 0x0000005487507210 */ /* 0x040fe20007f5e0ff */
[----:B------:R2:W-:Y:S04]  /*aed0*/  STS.U8 [R51+UR11+0xb00], R70 ;  /* 0x000b004633007988 */ /* 0x0005e8000800000b */
[----:B------:R0:W-:Y:S01]  /*aee0*/  STS.U8 [R51+UR11+0xd00], R71 ;  /* 0x000d004733007988 */ /* 0x0001e2000800000b */
[----:B------:R-:W-:-:S03]  /*aef0*/  LEA.HI.X.SX32 R97, R135, R81, 0x1, P2 ;  /* 0x0000005187617211 */ /* 0x000fc600010f0eff */
[----:B------:R1:W-:Y:S01]  /*af00*/  STS.U8 [R51+UR11+0x1500], R141 ;  /* 0x0015008d33007988 */ /* 0x0003e2000800000b */
[----:B--2---:R-:W-:Y:S02]  /*af10*/  @P0 IMAD.MOV.U32 R70, RZ, RZ, R2 ;  /* 0x000000ffff460224 */ /* 0x004fe400078e0002 */
[----:B0-----:R-:W-:Y:S01]  /*af20*/  @P0 IMAD.MOV.U32 R71, RZ, RZ, R96 ;  /* 0x000000ffff470224 */ /* 0x001fe200078e0060 */
[----:B------:R0:W-:Y:S01]  /*af30*/  STS.U8 [R51+UR11+0x1200], R144 ;  /* 0x0012009033007988 */ /* 0x0001e2000800000b */
[----:B------:R-:W-:Y:S02]  /*af40*/  IMAD R120, R120, UR9, RZ ;  /* 0x0000000978787c24 */ /* 0x000fe4000f8e02ff */
[----:B-1----:R-:W-:Y:S01]  /*af50*/  IMAD.MOV.U32 R141, RZ, RZ, R79 ;  /* 0x000000ffff8d7224 */ /* 0x002fe200078e004f */
[----:B------:R-:W-:Y:S01]  /*af60*/  IADD3 R79, P2, PT, R121, R84, RZ ;  /* 0x00000054794f7210 */ /* 0x000fe20007f5e0ff */
[----:B------:R1:W2:Y:S01]  /*af70*/  @P0 LDG.E.U8 R94, desc[UR24][R70.64] ;  /* 0x00000018465e0981 */ /* 0x0002a2000c1e1100 */
[----:B------:R-:W-:-:S03]  /*af80*/  PRMT R95, RZ, 0x7610, R95 ;  /* 0x00007610ff5f7816 */ /* 0x000fc6000000005f */
[----:B------:R1:W-:Y:S01]  /*af90*/  STS.U8 [R51+UR11+0x1000], R142 ;  /* 0x0010008e33007988 */ /* 0x0003e2000800000b */
[----:B0-----:R-:W-:Y:S01]  /*afa0*/  IMAD.MOV.U32 R144, RZ, RZ, R98 ;  /* 0x000000ffff907224 */ /* 0x001fe200078e0062 */
[----:B------:R-:W-:Y:S01]  /*afb0*/  LEA.HI.X.SX32 R98, R121, R81, 0x1, P2 ;  /* 0x0000005179627211 */ /* 0x000fe200010f0eff */
[----:B-1----:R-:W-:Y:S02]  /*afc0*/  @P0 IMAD.MOV.U32 R70, RZ, RZ, R80 ;  /* 0x000000ffff460224 */ /* 0x002fe400078e0050 */
[----:B------:R-:W-:Y:S02]  /*afd0*/  @P0 IMAD.MOV.U32 R71, RZ, RZ, R97 ;  /* 0x000000ffff470224 */ /* 0x000fe400078e0061 */
[----:B------:R-:W-:Y:S01]  /*afe0*/  IMAD.MOV.U32 R142, RZ, RZ, R78 ;  /* 0x000000ffff8e7224 */ /* 0x000fe200078e004e */
[----:B------:R-:W-:Y:S01]  /*aff0*/  IADD3 R78, P2, PT, R120, R84, RZ ;  /* 0x00000054784e7210 */ /* 0x000fe20007f5e0ff */
[----:B------:R-:W-:Y:S01]  /*b000*/  IMAD R123, R123, UR9, RZ ;  /* 0x000000097b7b7c24 */ /* 0x000fe2000f8e02ff */
[----:B------:R0:W-:Y:S01]  /*b010*/  STS.U8 [R51+UR11+0x1700], R143 ;  /* 0x0017008f33007988 */ /* 0x0001e2000800000b */
[----:B------:R-:W-:-:S03]  /*b020*/  PRMT R91, RZ, 0x7610, R91 ;  /* 0x00007610ff5b7816 */ /* 0x000fc6000000005b */
[----:B------:R1:W2:Y:S01]  /*b030*/  @P0 LDG.E.U8 R95, desc[UR24][R70.64] ;  /* 0x00000018465f0981 */ /* 0x0002a2000c1e1100 */
[----:B------:R-:W-:-:S03]  /*b040*/  IMAD R122, R122, UR9, RZ ;  /* 0x000000097a7a7c24 */ /* 0x000fc6000f8e02ff */
[----:B------:R1:W-:Y:S01]  /*b050*/  STS.U8 [R51+UR11+0x1300], R139 ;  /* 0x0013008b33007988 */ /* 0x0003e2000800000b */
[----:B0-----:R-:W-:Y:S01]  /*b060*/  IMAD.MOV.U32 R143, RZ, RZ, R99 ;  /* 0x000000ffff8f7224 */ /* 0x001fe200078e0063 */
[----:B------:R-:W-:Y:S01]  /*b070*/  LEA.HI.X.SX32 R99, R120, R81, 0x1, P2 ;  /* 0x0000005178637211 */ /* 0x000fe200010f0eff */
[----:B-1----:R-:W-:Y:S02]  /*b080*/  @P0 IMAD.MOV.U32 R70, RZ, RZ, R79 ;  /* 0x000000ffff460224 */ /* 0x002fe400078e004f */
[----:B------:R-:W-:Y:S02]  /*b090*/  @P0 IMAD.MOV.U32 R71, RZ, RZ, R98 ;  /* 0x000000ffff470224 */ /* 0x000fe400078e0062 */
[----:B------:R-:W-:Y:S01]  /*b0a0*/  IMAD.MOV.U32 R139, RZ, RZ, R77 ;  /* 0x000000ffff8b7224 */ /* 0x000fe200078e004d */
[----:B------:R-:W-:Y:S02]  /*b0b0*/  IADD3 R77, P2, PT, R123, R84, RZ ;  /* 0x000000547b4d7210 */ /* 0x000fe40007f5e0ff */
[----:B------:R0:W2:Y:S01]  /*b0c0*/  @P0 LDG.E.U8 R91, desc[UR24][R70.64] ;  /* 0x00000018465b0981 */ /* 0x0000a2000c1e1100 */
[----:B------:R-:W-:-:S02]  /*b0d0*/  PRMT R92, RZ, 0x7610, R92 ;  /* 0x00007610ff5c7816 */ /* 0x000fc4000000005c */
[----:B------:R-:W-:Y:S01]  /*b0e0*/  LEA.HI.X.SX32 R100, R123, R81, 0x1, P2 ;  /* 0x000000517b647211 */ /* 0x000fe200010f0eff */
[----:B------:R1:W-:Y:S01]  /*b0f0*/  STS.U8 [R51+UR11+0xc00], R138 ;  /* 0x000c008a33007988 */ /* 0x0003e2000800000b */
[----:B------:R-:W-:Y:S02]  /*b100*/  IMAD R125, R125, UR9, RZ ;  /* 0x000000097d7d7c24 */ /* 0x000fe4000f8e02ff */
[----:B0-----:R-:W-:Y:S02]  /*b110*/  @P0 IMAD.MOV.U32 R70, RZ, RZ, R78 ;  /* 0x000000ffff460224 */ /* 0x001fe400078e004e */
[----:B------:R-:W-:Y:S02]  /*b120*/  @P0 IMAD.MOV.U32 R71, RZ, RZ, R99 ;  /* 0x000000ffff470224 */ /* 0x000fe400078e0063 */
[----:B-1----:R-:W-:Y:S01]  /*b130*/  IMAD.MOV.U32 R138, RZ, RZ, R76 ;  /* 0x000000ffff8a7224 */ /* 0x002fe200078e004c */
[----:B------:R-:W-:Y:S02]  /*b140*/  IADD3 R76, P2, PT, R122, R84, RZ ;  /* 0x000000547a4c7210 */ /* 0x000fe40007f5e0ff */
[----:B------:R0:W2:Y:S01]  /*b150*/  @P0 LDG.E.U8 R92, desc[UR24][R70.64] ;  /* 0x00000018465c0981 */ /* 0x0000a2000c1e1100 */
[----:B------:R-:W-:-:S02]  /*b160*/  PRMT R89, RZ, 0x7610, R89 ;  /* 0x00007610ff597816 */ /* 0x000fc40000000059 */
[-C--:B------:R-:W-:Y:S01]  /*b170*/  LEA.HI.X.SX32 R101, R122, R81.reuse, 0x1, P2 ;  /* 0x000000517a657211 */ /* 0x080fe200010f0eff */
[----:B------:R1:W-:Y:S01]  /*b180*/  STS.U8 [R51+UR11+0x1100], R75 ;  /* 0x0011004b33007988 */ /* 0x0003e2000800000b */
[----:B------:R-:W-:Y:S02]  /*b190*/  IMAD R124, R124, UR9, RZ ;  /* 0x000000097c7c7c24 */ /* 0x000fe4000f8e02ff */
[----:B0-----:R-:W-:Y:S02]  /*b1a0*/  @P0 IMAD.MOV.U32 R70, RZ, RZ, R77 ;  /* 0x000000ffff460224 */ /* 0x001fe400078e004d */
[----:B------:R-:W-:Y:S01]  /*b1b0*/  @P0 IMAD.MOV.U32 R71, RZ, RZ, R100 ;  /* 0x000000ffff470224 */ /* 0x000fe200078e0064 */
[C---:B-1----:R-:W-:Y:S02]  /*b1c0*/  IADD3 R75, P2, PT, R125.reuse, R84, RZ ;  /* 0x000000547d4b7210 */ /* 0x042fe40007f5e0ff */
[----:B------:R-:W-:Y:S02]  /*b1d0*/  PRMT R90, RZ, 0x7610, R90 ;  /* 0x00007610ff5a7816 */ /* 0x000fe4000000005a */
[----:B------:R0:W2:Y:S01]  /*b1e0*/  @P0 LDG.E.U8 R89, desc[UR24][R70.64] ;  /* 0x0000001846590981 */ /* 0x0000a2000c1e1100 */
[----:B------:R-:W-:Y:S01]  /*b1f0*/  LEA.HI.X.SX32 R102, R125, R81, 0x1, P2 ;  /* 0x000000517d667211 */ /* 0x000fe200010f0eff */
[----:B------:R-:W-:-:S02]  /*b200*/  IMAD R127, R127, UR9, RZ ;  /* 0x000000097f7f7c24 */ /* 0x000fc4000f8e02ff */
[----:B------:R1:W-:Y:S01]  /*b210*/  STS.U8 [R51+UR11+0xa00], R74 ;  /* 0x000a004a33007988 */ /* 0x0003e2000800000b */
[----:B------:R-:W-:Y:S01]  /*b220*/  PRMT R87, RZ, 0x7610, R87 ;  /* 0x00007610ff577816 */ /* 0x000fe20000000057 */
[----:B0-----:R-:W-:Y:S02]  /*b230*/  @P0 IMAD.MOV.U32 R70, RZ, RZ, R76 ;  /* 0x000000ffff460224 */ /* 0x001fe400078e004c */
[----:B------:R-:W-:Y:S01]  /*b240*/  @P0 IMAD.MOV.U32 R71, RZ, RZ, R101 ;  /* 0x000000ffff470224 */ /* 0x000fe200078e0065 */
[----:B-1----:R-:W-:-:S04]  /*b250*/  IADD3 R74, P2, PT, R124, R84, RZ ;  /* 0x000000547c4a7210 */ /* 0x002fc80007f5e0ff */
[----:B------:R0:W2:Y:S01]  /*b260*/  @P0 LDG.E.U8 R90, desc[UR24][R70.64] ;  /* 0x00000018465a0981 */ /* 0x0000a2000c1e1100 */
[----:B------:R-:W-:Y:S01]  /*b270*/  LEA.HI.X.SX32 R103, R124, R81, 0x1, P2 ;  /* 0x000000517c677211 */ /* 0x000fe200010f0eff */
[----:B------:R-:W-:Y:S02]  /*b280*/  IMAD R126, R126, UR9, RZ ;  /* 0x000000097e7e7c24 */ /* 0x000fe4000f8e02ff */
[----:B------:R1:W-:Y:S01]  /*b290*/  STS.U8 [R51+UR11+0xf00], R73 ;  /* 0x000f004933007988 */ /* 0x0003e2000800000b */
[----:B------:R-:W-:Y:S01]  /*b2a0*/  PRMT R88, RZ, 0x7610, R88 ;  /* 0x00007610ff587816 */ /* 0x000fe20000000058 */
[----:B0-----:R-:W-:Y:S02]  /*b2b0*/  @P0 IMAD.MOV.U32 R70, RZ, RZ, R75 ;  /* 0x000000ffff460224 */ /* 0x001fe400078e004b */
[----:B------:R-:W-:Y:S01]  /*b2c0*/  @P0 IMAD.MOV.U32 R71, RZ, RZ, R102 ;  /* 0x000000ffff470224 */ /* 0x000fe200078e0066 */
[----:B-1----:R-:W-:Y:S01]  /*b2d0*/  IADD3 R73, P2, PT, R127, R84, RZ ;  /* 0x000000547f497210 */ /* 0x002fe20007f5e0ff */
[----:B------:R0:W-:Y:S04]  /*b2e0*/  STS.U8 [R51+UR11+0x1600], R148 ;  /* 0x0016009433007988 */ /* 0x0001e8000800000b */
[----:B------:R1:W2:Y:S01]  /*b2f0*/  @P0 LDG.E.U8 R87, desc[UR24][R70.64] ;  /* 0x0000001846570981 */ /* 0x0002a2000c1e1100 */
[----:B------:R-:W-:-:S03]  /*b300*/  PRMT R85, RZ, 0x7610, R85 ;  /* 0x00007610ff557816 */ /* 0x000fc60000000055 */
[----:B------:R1:W-:Y:S01]  /*b310*/  STS.U8 [R51+UR11+0x800], R72 ;  /* 0x0008004833007988 */ /* 0x0003e2000800000b */
[----:B0-----:R-:W-:Y:S01]  /*b320*/  IMAD.MOV.U32 R148, RZ, RZ, R104 ;  /* 0x000000ffff947224 */ /* 0x001fe200078e0068 */
[-C--:B------:R-:W-:Y:S01]  /*b330*/  LEA.HI.X.SX32 R104, R127, R81.reuse, 0x1, P2 ;  /* 0x000000517f687211 */ /* 0x080fe200010f0eff */
[----:B-1----:R-:W-:Y:S02]  /*b340*/  @P0 IMAD.MOV.U32 R70, RZ, RZ, R74 ;  /* 0x000000ffff460224 */ /* 0x002fe400078e004a */
[----:B------:R-:W-:Y:S01]  /*b350*/  @P0 IMAD.MOV.U32 R71, RZ, RZ, R103 ;  /* 0x000000ffff470224 */ /* 0x000fe200078e0067 */
[C---:B------:R-:W-:Y:S01]  /*b360*/  IADD3 R72, P2, PT, R126.reuse, R84, RZ ;  /* 0x000000547e487210 */ /* 0x040fe20007f5e0ff */
[----:B------:R0:W-:Y:S04]  /*b370*/  STS.U8 [R51+UR11+0xe00], R140 ;  /* 0x000e008c33007988 */ /* 0x0001e8000800000b */
[----:B------:R1:W2:Y:S01]  /*b380*/  @P0 LDG.E.U8 R88, desc[UR24][R70.64] ;  /* 0x0000001846580981 */ /* 0x0002a2000c1e1100 */
[----:B------:R-:W-:Y:S01]  /*b390*/  PRMT R86, RZ, 0x7610, R86 ;  /* 0x00007610ff567816 */ /* 0x000fe20000000056 */
[----:B0-----:R-:W-:Y:S01]  /*b3a0*/  IMAD.MOV.U32 R140, RZ, RZ, R105 ;  /* 0x000000ffff8c7224 */ /* 0x001fe200078e0069 */
[----:B------:R-:W-:Y:S01]  /*b3b0*/  LEA.HI.X.SX32 R105, R126, R81, 0x1, P2 ;  /* 0x000000517e697211 */ /* 0x000fe200010f0eff */
[----:B-1----:R-:W-:-:S02]  /*b3c0*/  @P0 IMAD.MOV.U32 R70, RZ, RZ, R73 ;  /* 0x000000ffff460224 */ /* 0x002fc400078e0049 */
[----:B------:R-:W-:-:S05]  /*b3d0*/  @P0 IMAD.MOV.U32 R71, RZ, RZ, R104 ;  /* 0x000000ffff470224 */ /* 0x000fca00078e0068 */
[----:B------:R0:W2:Y:S01]  /*b3e0*/  @P0 LDG.E.U8 R85, desc[UR24][R70.64] ;  /* 0x0000001846550981 */ /* 0x0000a2000c1e1100 */
[----:B------:R-:W-:Y:S02]  /*b3f0*/  IMAD R129, R129, UR9, RZ ;  /* 0x0000000981817c24 */ /* 0x000fe4000f8e02ff */
[----:B0-----:R-:W-:Y:S02]  /*b400*/  @P0 IMAD.MOV.U32 R70, RZ, RZ, R72 ;  /* 0x000000ffff460224 */ /* 0x001fe400078e0048 */
[----:B------:R-:W-:-:S05]  /*b410*/  @P0 IMAD.MOV.U32 R71, RZ, RZ, R105 ;  /* 0x000000ffff470224 */ /* 0x000fca00078e0069 */
[----:B------:R0:W2:Y:S01]  /*b420*/  @P0 LDG.E.U8 R86, desc[UR24][R70.64] ;  /* 0x0000001846560981 */ /* 0x0000a2000c1e1100 */
[----:B------:R-:W-:-:S03]  /*b430*/  IMAD R128, R128, UR9, RZ ;  /* 0x0000000980807c24 */ /* 0x000fc6000f8e02ff */
[----:B------:R1:W-:Y:S01]  /*b440*/  STS.U8 [R51+UR11+0x1400], R146 ;  /* 0x0014009233007988 */ /* 0x0003e2000800000b */
[----:B0-----:R-:W-:Y:S01]  /*b450*/  IADD3 R71, P2, PT, R129, R84, RZ ;  /* 0x0000005481477210 */ /* 0x001fe20007f5e0ff */
[----:B-1----:R-:W-:-:S03]  /*b460*/  IMAD.MOV.U32 R146, RZ, RZ, R106 ;  /* 0x000000ffff927224 */ /* 0x002fc600078e006a */
[-C--:B------:R-:W-:Y:S01]  /*b470*/  LEA.HI.X.SX32 R106, R129, R81.reuse, 0x1, P2 ;  /* 0x00000051816a7211 */ /* 0x080fe200010f0eff */
[----:B------:R0:W-:Y:S01]  /*b480*/  STS.U8 [R51+UR11+0x1800], R150 ;  /* 0x0018009633007988 */ /* 0x0001e2000800000b */
[C---:B------:R-:W-:Y:S01]  /*b490*/  IADD3 R70, P2, PT, R128.reuse, R84, RZ ;  /* 0x0000005480467210 */ /* 0x040fe20007f5e0ff */
[----:B------:R-:W-:Y:S01]  /*b4a0*/  @P0 IMAD.MOV.U32 R108, RZ, RZ, R71 ;  /* 0x000000ffff6c0224 */ /* 0x000fe200078e0047 */
[----:B------:R-:W-:Y:S02]  /*b4b0*/  PRMT R120, RZ, 0x7610, R120 ;  /* 0x00007610ff787816 */ /* 0x000fe40000000078 */
[----:B------:R-:W-:Y:S01]  /*b4c0*/  LEA.HI.X.SX32 R107, R128, R81, 0x1, P2 ;  /* 0x00000051806b7211 */ /* 0x000fe200010f0eff */
[----:B------:R-:W-:Y:S02]  /*b4d0*/  IMAD R131, R131, UR9, RZ ;  /* 0x0000000983837c24 */ /* 0x000fe4000f8e02ff */
[----:B0-----:R-:W-:Y:S02]  /*b4e0*/  IMAD.MOV.U32 R150, RZ, RZ, R109 ;  /* 0x000000ffff967224 */ /* 0x001fe400078e006d */
[----:B------:R-:W-:Y:S01]  /*b4f0*/  @P0 IMAD.MOV.U32 R109, RZ, RZ, R106 ;  /* 0x000000ffff6d0224 */ /* 0x000fe200078e006a */
[----:B------:R-:W-:Y:S01]  /*b500*/  PRMT R119, RZ, 0x7610, R119 ;  /* 0x00007610ff777816 */ /* 0x000fe20000000077 */
[----:B------:R0:W-:Y:S01]  /*b510*/  STS.U8 [R51+UR11+0x900], R69 ;  /* 0x0009004533007988 */ /* 0x0001e2000800000b */
[----:B------:R-:W-:-:S03]  /*b520*/  IMAD R130, R130, UR9, RZ ;  /* 0x0000000982827c24 */ /* 0x000fc6000f8e02ff */
[----:B------:R1:W2:Y:S01]  /*b530*/  @P0 LDG.E.U8 R120, desc[UR24][R108.64] ;  /* 0x000000186c780981 */ /* 0x0002a2000c1e1100 */
[----:B------:R-:W-:Y:S01]  /*b540*/  IMAD R133, R133, UR9, RZ ;  /* 0x0000000985857c24 */ /* 0x000fe2000f8e02ff */
[----:B0-----:R-:W-:Y:S01]  /*b550*/  IADD3 R69, P2, PT, R131, R84, RZ ;  /* 0x0000005483457210 */ /* 0x001fe20007f5e0ff */
[----:B-1----:R-:W-:Y:S02]  /*b560*/  @P0 IMAD.MOV.U32 R108, RZ, RZ, R70 ;  /* 0x000000ffff6c0224 */ /* 0x002fe400078e0046 */
[----:B------:R-:W-:Y:S01]  /*b570*/  @P0 IMAD.MOV.U32 R109, RZ, RZ, R107 ;  /* 0x000000ffff6d0224 */ /* 0x000fe200078e006b */
[----:B------:R0:W-:Y:S04]  /*b580*/  STS.U8 [R51+UR11+0x2900], R171 ;  /* 0x002900ab33007988 */ /* 0x0001e8000800000b */
[----:B------:R1:W2:Y:S01]  /*b590*/  @P0 LDG.E.U8 R119, desc[UR24][R108.64] ;  /* 0x000000186c770981 */ /* 0x0002a2000c1e1100 */
[----:B------:R-:W-:-:S03]  /*b5a0*/  IMAD R132, R132, UR9, RZ ;  /* 0x0000000984847c24 */ /* 0x000fc6000f8e02ff */
[----:B------:R4:W-:Y:S01]  /*b5b0*/  STS.U8 [R51+UR11+0x2800], R175 ;  /* 0x002800af33007988 */ /* 0x0009e2000800000b */
[----:B-1----:R-:W-:Y:S02]  /*b5c0*/  LEA.HI.X.SX32 R108, R131, R81, 0x1, P2 ;  /* 0x00000051836c7211 */ /* 0x002fe400010f0eff */
[----:B0-----:R-:W-:-:S04]  /*b5d0*/  IADD3 R171, P2, PT, R130, R84, RZ ;  /* 0x0000005482ab7210 */ /* 0x001fc80007f5e0ff */
[----:B------:R-:W-:Y:S02]  /*b5e0*/  LEA.HI.X.SX32 R109, R130, R81, 0x1, P2 ;  /* 0x00000051826d7211 */ /* 0x000fe400010f0eff */
[----:B----4-:R-:W-:Y:S01]  /*b5f0*/  IADD3 R175, P2, PT, R133, R84, RZ ;  /* 0x0000005485af7210 */ /* 0x010fe20007f5e0ff */
[----:B------:R0:W-:Y:S01]  /*b600*/  STS.U8 [R51+UR11+0x2600], R174 ;  /* 0x002600ae33007988 */ /* 0x0001e2000800000b */
[----:B------:R-:W-:-:S03]  /*b610*/  IMAD R134, R134, UR9, RZ ;  /* 0x0000000986867c24 */ /* 0x000fc6000f8e02ff */
[----:B------:R1:W-:Y:S01]  /*b620*/  STS.U8 [R51+UR11+0x2f00], R180 ;  /* 0x002f00b433007988 */ /* 0x0003e2000800000b */
[----:B0-----:R-:W-:-:S03]  /*b630*/  LEA.HI.X.SX32 R174, R133, R81, 0x1, P2 ;  /* 0x0000005185ae7211 */ /* 0x001fc600010f0eff */
[----:B------:R0:W-:Y:S01]  /*b640*/  STS.U8 [R51+UR11+0x2a00], R179 ;  /* 0x002a00b333007988 */ /* 0x0001e2000800000b */
[----:B-1----:R-:W-:-:S03]  /*b650*/  IADD3 R180, P2, PT, R132, R84, RZ ;  /* 0x0000005484b47210 */ /* 0x002fc60007f5e0ff */
[----:B------:R1:W-:Y:S01]  /*b660*/  STS.U8 [R51+UR11+0x3100], R184 ;  /* 0x003100b833007988 */ /* 0x0003e2000800000b */
[----:B------:R-:W-:Y:S01]  /*b670*/  IMAD R187, R187, UR9, RZ ;  /* 0x00000009bbbb7c24 */ /* 0x000fe2000f8e02ff */
[----:B0-----:R-:W-:Y:S02]  /*b680*/  LEA.HI.X.SX32 R179, R132, R81, 0x1, P2 ;  /* 0x0000005184b37211 */ /* 0x001fe400010f0eff */
[----:B------:R0:W-:Y:S01]  /*b690*/  STS.U8 [R51+UR11+0x2c00], R183 ;  /* 0x002c00b733007988 */ /* 0x0001e2000800000b */
[----:B-1----:R-:W-:-:S03]  /*b6a0*/  IADD3 R184, P2, PT, R134, R84, RZ ;  /* 0x0000005486b87210 */ /* 0x002fc60007f5e0ff */
[----:B------:R1:W-:Y:S01]  /*b6b0*/  STS.U8 [R51+UR11+0x2e00], R188 ;  /* 0x002e00bc33007988 */ /* 0x0003e2000800000b */
[----:B------:R-:W-:Y:S01]  /*b6c0*/  IMAD R191, R191, UR9, RZ ;  /* 0x00000009bfbf7c24 */ /* 0x000fe2000f8e02ff */
[-C--:B0-----:R-:W-:Y:S02]  /*b6d0*/  LEA.HI.X.SX32 R183, R134, R81.reuse, 0x1, P2 ;  /* 0x0000005186b77211 */ /* 0x081fe400010f0eff */
[-C--:B-1----:R-:W-:Y:S01]  /*b6e0*/  IADD3 R188, P2, PT, R187, R84.reuse, RZ ;  /* 0x00000054bbbc7210 */ /* 0x082fe20007f5e0ff */
[----:B------:R0:W-:Y:S01]  /*b6f0*/  STS.U8 [R51+UR11+0x3000], R192 ;  /* 0x003000c033007988 */ /* 0x0001e2000800000b */
[----:B------:R-:W-:Y:S02]  /*b700*/  IMAD R195, R195, UR9, RZ ;  /* 0x00000009c3c37c24 */ /* 0x000fe4000f8e02ff */
[----:B------:R-:W-:Y:S01]  /*b710*/  LEA.HI.X.SX32 R187, R187, R81, 0x1, P2 ;  /* 0x00000051bbbb7211 */ /* 0x000fe200010f0eff */
[----:B------:R1:W-:Y:S01]  /*b720*/  STS.U8 [R51+UR11+0x3500], R196 ;  /* 0x003500c433007988 */ /* 0x0003e2000800000b */
[----:B------:R-:W-:Y:S01]  /*b730*/  IMAD R199, R199, UR9, RZ ;  /* 0x00000009c7c77c24 */ /* 0x000fe2000f8e02ff */
[----:B0-----:R-:W-:-:S04]  /*b740*/  IADD3 R192, P2, PT, R191, R84, RZ ;  /* 0x00000054bfc07210 */ /* 0x001fc80007f5e0ff */
[-C--:B------:R-:W-:Y:S02]  /*b750*/  LEA.HI.X.SX32 R191, R191, R81.reuse, 0x1, P2 ;  /* 0x00000051bfbf7211 */ /* 0x080fe400010f0eff */
        /* <DEDUP_REMOVED lines=8> */
[CC--:B-1----:R-:W-:Y:S01]  /*b7e0*/  IADD3 R204, P2, PT, R203.reuse, R84.reuse, RZ ;  /* 0x00000054cbcc7210 */ /* 0x0c2fe20007f5e0ff */
[----:B------:R0:W-:Y:S03]  /*b7f0*/  STS.U8 [R51+UR11+0x3200], R208 ;  /* 0x003200d033007988 */ /* 0x0001e6000800000b */
[----:B------:R-:W-:Y:S01]  /*b800*/  LEA.HI.X.SX32 R203, R203, R81, 0x1, P2 ;  /* 0x00000051cbcb7211 */ /* 0x000fe200010f0eff */
[----:B------:R-:W-:Y:S01]  /*b810*/  STS.U8 [R51+UR11+0x1900], R145 ;  /* 0x0019009133007988 */ /* 0x000fe2000800000b */
[----:B0-----:R-:W-:-:S03]  /*b820*/  IADD3 R208, P2, PT, R207, R84, RZ ;  /* 0x00000054cfd07210 */ /* 0x001fc60007f5e0ff */
[----:B------:R-:W-:Y:S01]  /*b830*/  STS.U8 [R51+UR11+0x1a00], R153 ;  /* 0x001a009933007988 */ /* 0x000fe2000800000b */
[----:B------:R-:W-:-:S03]  /*b840*/  LEA.HI.X.SX32 R207, R207, R81, 0x1, P2 ;  /* 0x00000051cfcf7211 */ /* 0x000fc600010f0eff */
[----:B------:R-:W-:Y:S04]  /*b850*/  STS.U8 [R51+UR11+0x1b00], R147 ;  /* 0x001b009333007988 */ /* 0x000fe8000800000b */
        /* <DEDUP_REMOVED lines=23> */
[----:B-----5:R0:W-:Y:S04]  /*b9d0*/  STS.U8 [R93+UR11+0x280], R116 ;  /* 0x000280745d007988 */ /* 0x0201e8000800000b */
[----:B---3--:R1:W-:Y:S04]  /*b9e0*/  STS.U8 [R93+UR11+0x80], R112 ;  /* 0x000080705d007988 */ /* 0x0083e8000800000b */
[----:B------:R3:W-:Y:S01]  /*b9f0*/  STS.U8 [R93+UR11+0x180], R113 ;  /* 0x000180715d007988 */ /* 0x0007e2000800000b */
[----:B0-----:R-:W-:Y:S01]  /*ba00*/  PRMT R116, RZ, 0x7610, R116 ;  /* 0x00007610ff747816 */ /* 0x001fe20000000074 */
[----:B-1----:R-:W-:-:S02]  /*ba10*/  @P0 IMAD.MOV.U32 R112, RZ, RZ, R208 ;  /* 0x000000ffff700224 */ /* 0x002fc400078e00d0 */
[----:B---3--:R-:W-:-:S05]  /*ba20*/  @P0 IMAD.MOV.U32 R113, RZ, RZ, R207 ;  /* 0x000000ffff710224 */ /* 0x008fca00078e00cf */
[----:B------:R-:W3:Y:S01]  /*ba30*/  @P0 LDG.E.U8 R116, desc[UR24][R112.64] ;  /* 0x0000001870740981 */ /* 0x000ee2000c1e1100 */
[----:B------:R-:W-:Y:S01]  /*ba40*/  PRMT R122, RZ, 0x7610, R122 ;  /* 0x00007610ff7a7816 */ /* 0x000fe2000000007a */
[----:B------:R-:W-:Y:S02]  /*ba50*/  @P0 IMAD.MOV.U32 R124, RZ, RZ, R69 ;  /* 0x000000ffff7c0224 */ /* 0x000fe400078e0045 */
[----:B------:R-:W-:Y:S01]  /*ba60*/  @P0 IMAD.MOV.U32 R125, RZ, RZ, R108 ;  /* 0x000000ffff7d0224 */ /* 0x000fe200078e006c */
[----:B------:R-:W-:-:S04]  /*ba70*/  PRMT R121, RZ, 0x7610, R121 ;  /* 0x00007610ff797816 */ /* 0x000fc80000000079 */
[----:B------:R0:W4:Y:S01]  /*ba80*/  @P0 LDG.E.U8 R122, desc[UR24][R124.64] ;  /* 0x000000187c7a0981 */ /* 0x000122000c1e1100 */
[----:B------:R-:W-:Y:S02]  /*ba90*/  @P0 IMAD.MOV.U32 R126, RZ, RZ, R175 ;  /* 0x000000ffff7e0224 */ /* 0x000fe400078e00af */
[----:B------:R-:W-:Y:S02]  /*baa0*/  @P0 IMAD.MOV.U32 R127, RZ, RZ, R174 ;  /* 0x000000ffff7f0224 */ /* 0x000fe400078e00ae */
[----:B0-----:R-:W-:Y:S02]  /*bab0*/  @P0 IMAD.MOV.U32 R124, RZ, RZ, R171 ;  /* 0x000000ffff7c0224 */ /* 0x001fe400078e00ab */
[----:B------:R-:W-:-:S05]  /*bac0*/  @P0 IMAD.MOV.U32 R125, RZ, RZ, R109 ;  /* 0x000000ffff7d0224 */ /* 0x000fca00078e006d */
[----:B------:R0:W5:Y:S01]  /*bad0*/  @P0 LDG.E.U8 R121, desc[UR24][R124.64] ;  /* 0x000000187c790981 */ /* 0x000162000c1e1100 */
[----:B------:R-:W-:Y:S02]  /*bae0*/  PRMT R123, RZ, 0x7610, R123 ;  /* 0x00007610ff7b7816 */ /* 0x000fe4000000007b */
[----:B0-----:R-:W-:-:S06]  /*baf0*/  PRMT R124, RZ, 0x7610, R124 ;  /* 0x00007610ff7c7816 */ /* 0x001fcc000000007c */
[----:B------:R0:W3:Y:S01]  /*bb00*/  @P0 LDG.E.U8 R124, desc[UR24][R126.64] ;  /* 0x000000187e7c0981 */ /* 0x0000e2000c1e1100 */
[----:B------:R-:W-:Y:S02]  /*bb10*/  @P0 IMAD.MOV.U32 R128, RZ, RZ, R184 ;  /* 0x000000ffff800224 */ /* 0x000fe400078e00b8 */
[----:B------:R-:W-:Y:S02]  /*bb20*/  @P0 IMAD.MOV.U32 R129, RZ, RZ, R183 ;  /* 0x000000ffff810224 */ /* 0x000fe400078e00b7 */
[----:B0-----:R-:W-:Y:S02]  /*bb30*/  @P0 IMAD.MOV.U32 R126, RZ, RZ, R180 ;  /* 0x000000ffff7e0224 */ /* 0x001fe400078e00b4 */
[----:B------:R-:W-:-:S05]  /*bb40*/  @P0 IMAD.MOV.U32 R127, RZ, RZ, R179 ;  /* 0x000000ffff7f0224 */ /* 0x000fca00078e00b3 */
[----:B------:R0:W3:Y:S01]  /*bb50*/  @P0 LDG.E.U8 R123, desc[UR24][R126.64] ;  /* 0x000000187e7b0981 */ /* 0x0000e2000c1e1100 */
[----:B------:R-:W-:Y:S02]  /*bb60*/  PRMT R125, RZ, 0x7610, R125 ;  /* 0x00007610ff7d7816 */ /* 0x000fe4000000007d */
[----:B0-----:R-:W-:Y:S01]  /*bb70*/  PRMT R126, RZ, 0x7610, R126 ;  /* 0x00007610ff7e7816 */ /* 0x001fe2000000007e */
[----:B------:R-:W-:-:S05]  /*bb80*/  IMAD R211, R211, UR9, RZ ;  /* 0x00000009d3d37c24 */ /* 0x000fca000f8e02ff */
[----:B------:R0:W3:Y:S01]  /*bb90*/  @P0 LDG.E.U8 R126, desc[UR24][R128.64] ;  /* 0x00000018807e0981 */ /* 0x0000e2000c1e1100 */
[----:B------:R-:W-:Y:S02]  /*bba0*/  @P0 IMAD.MOV.U32 R130, RZ, RZ, R192 ;  /* 0x000000ffff820224 */ /* 0x000fe400078e00c0 */
[----:B------:R-:W-:Y:S02]  /*bbb0*/  @P0 IMAD.MOV.U32 R131, RZ, RZ, R191 ;  /* 0x000000ffff830224 */ /* 0x000fe400078e00bf */
[----:B0-----:R-:W-:Y:S02]  /*bbc0*/  @P0 IMAD.MOV.U32 R128, RZ, RZ, R188 ;  /* 0x000000ffff800224 */ /* 0x001fe400078e00bc */
[----:B------:R-:W-:Y:S01]  /*bbd0*/  @P0 IMAD.MOV.U32 R129, RZ, RZ, R187 ;  /* 0x000000ffff810224 */ /* 0x000fe200078e00bb */
[----:B------:R-:W-:-:S04]  /*bbe0*/  IADD3 R212, P2, PT, R211, R84, RZ ;  /* 0x00000054d3d47210 */ /* 0x000fc80007f5e0ff */
[----:B------:R0:W3:Y:S01]  /*bbf0*/  @P0 LDG.E.U8 R125, desc[UR24][R128.64] ;  /* 0x00000018807d0981 */ /* 0x0000e2000c1e1100 */
[----:B------:R-:W-:Y:S01]  /*bc00*/  IMAD R215, R215, UR9, RZ ;  /* 0x00000009d7d77c24 */ /* 0x000fe2000f8e02ff */
[----:B------:R-:W-:Y:S02]  /*bc10*/  PRMT R127, RZ, 0x7610, R127 ;  /* 0x00007610ff7f7816 */ /* 0x000fe4000000007f */
[----:B0-----:R-:W-:Y:S01]  /*bc20*/  PRMT R128, RZ, 0x7610, R128 ;  /* 0x00007610ff807816 */ /* 0x001fe20000000080 */
[----:B------:R-:W-:Y:S01]  /*bc30*/  IMAD R219, R219, UR9, RZ ;  /* 0x00000009dbdb7c24 */ /* 0x000fe2000f8e02ff */
[-C--:B------:R-:W-:Y:S02]  /*bc40*/  LEA.HI.X.SX32 R211, R211, R81.reuse, 0x1, P2 ;  /* 0x00000051d3d37211 */ /* 0x080fe400010f0eff */
[-C--:B------:R-:W-:Y:S02]  /*bc50*/  IADD3 R216, P2, PT, R215, R84.reuse, RZ ;  /* 0x00000054d7d87210 */ /* 0x080fe40007f5e0ff */
[----:B------:R0:W4:Y:S01]  /*bc60*/  @P0 LDG.E.U8 R128, desc[UR24][R130.64] ;  /* 0x0000001882800981 */ /* 0x000122000c1e1100 */
[----:B------:R-:W-:Y:S01]  /*bc70*/  IMAD R223, R223, UR9, RZ ;  /* 0x00000009dfdf7c24 */ /* 0x000fe2000f8e02ff */
[----:B------:R-:W-:Y:S01]  /*bc80*/  LEA.HI.X.SX32 R215, R215, R81, 0x1, P2 ;  /* 0x00000051d7d77211 */ /* 0x000fe200010f0eff */
[----:B------:R-:W-:Y:S01]  /*bc90*/  @P0 IMAD.MOV.U32 R132, RZ, RZ, R200 ;  /* 0x000000ffff840224 */ /* 0x000fe200078e00c8 */
[----:B------:R-:W-:Y:S01]  /*bca0*/  IADD3 R220, P2, PT, R219, R84, RZ ;  /* 0x00000054dbdc7210 */ /* 0x000fe20007f5e0ff */
[----:B0-----:R-:W-:-:S02]  /*bcb0*/  @P0 IMAD.MOV.U32 R130, RZ, RZ, R196 ;  /* 0x000000ffff820224 */ /* 0x001fc400078e00c4 */
[----:B------:R-:W-:Y:S02]  /*bcc0*/  @P0 IMAD.MOV.U32 R131, RZ, RZ, R195 ;  /* 0x000000ffff830224 */ /* 0x000fe400078e00c3 */
[----:B------:R-:W-:-:S03]  /*bcd0*/  @P0 IMAD.MOV.U32 R133, RZ, RZ, R199 ;  /* 0x000000ffff850224 */ /* 0x000fc600078e00c7 */
[----:B------:R0:W4:Y:S01]  /*bce0*/  @P0 LDG.E.U8 R127, desc[UR24][R130.64] ;  /* 0x00000018827f0981 */ /* 0x000122000c1e1100 */
[----:B------:R-:W-:Y:S01]  /*bcf0*/  LEA.HI.X.SX32 R219, R219, R81, 0x1, P2 ;  /* 0x00000051dbdb7211 */ /* 0x000fe200010f0eff */
[----:B------:R-:W-:Y:S01]  /*bd00*/  IMAD R227, R227, UR9, RZ ;  /* 0x00000009e3e37c24 */ /* 0x000fe2000f8e02ff */
[----:B------:R-:W-:Y:S02]  /*bd10*/  IADD3 R224, P2, PT, R223, R84, RZ ;  /* 0x00000054dfe07210 */ /* 0x000fe40007f5e0ff */
[----:B0-----:R-:W-:Y:S02]  /*bd20*/  PRMT R130, RZ, 0x7610, R130 ;  /* 0x00007610ff827816 */ /* 0x001fe40000000082 */
[----:B------:R-:W-:-:S04]  /*bd30*/  PRMT R129, RZ, 0x7610, R129 ;  /* 0x00007610ff817816 */ /* 0x000fc80000000081 */
[----:B------:R0:W4:Y:S01]  /*bd40*/  @P0 LDG.E.U8 R130, desc[UR24][R132.64] ;  /* 0x0000001884820981 */ /* 0x000122000c1e1100 */
[-C--:B------:R-:W-:Y:S01]  /*bd50*/  LEA.HI.X.SX32 R223, R223, R81.reuse, 0x1, P2 ;  /* 0x00000051dfdf7211 */ /* 0x080fe200010f0eff */
[----:B------:R-:W-:Y:S01]  /*bd60*/  IMAD R231, R231, UR9, RZ ;  /* 0x00000009e7e77c24 */ /* 0x000fe2000f8e02ff */
[C---:B------:R-:W-:Y:S02]  /*bd70*/  IADD3 R228, P2, PT, R227.reuse, R84, RZ ;  /* 0x00000054e3e47210 */ /* 0x040fe40007f5e0ff */
[----:B------:R-:W-:Y:S01]  /*bd80*/  PRMT R113, RZ, 0x7610, R113 ;  /* 0x00007610ff717816 */ /* 0x000fe20000000071 */
[----:B0-----:R-:W-:Y:S02]  /*bd90*/  @P0 IMAD.MOV.U32 R132, RZ, RZ, R204 ;  /* 0x000000ffff840224 */ /* 0x001fe400078e00cc */
[----:B------:R-:W-:Y:S01]  /*bda0*/  @P0 IMAD.MOV.U32 R133, RZ, RZ, R203 ;  /* 0x000000ffff850224 */ /* 0x000fe200078e00cb */
[----:B------:R-:W-:Y:S01]  /*bdb0*/  LEA.HI.X.SX32 R227, R227, R81, 0x1, P2 ;  /* 0x00000051e3e37211 */ /* 0x000fe200010f0eff */
[----:B------:R-:W-:-:S03]  /*bdc0*/  IMAD R235, R235, UR9, RZ ;  /* 0x00000009ebeb7c24 */ /* 0x000fc6000f8e02ff */
[----:B------:R0:W4:Y:S01]  /*bdd0*/  @P0 LDG.E.U8 R129, desc[UR24][R132.64] ;  /* 0x0000001884810981 */ /* 0x000122000c1e1100 */
[-C--:B------:R-:W-:Y:S01]  /*bde0*/  IADD3 R232, P2, PT, R231, R84.reuse, RZ ;  /* 0x00000054e7e87210 */ /* 0x080fe20007f5e0ff */
[----:B------:R-:W-:Y:S02]  /*bdf0*/  IMAD R239, R239, UR9, RZ ;  /* 0x00000009efef7c24 */ /* 0x000fe4000f8e02ff */
[----:B0-----:R-:W-:Y:S02]  /*be00*/  @P0 IMAD.MOV.U32 R132, RZ, RZ, R212 ;  /* 0x000000ffff840224 */ /* 0x001fe400078e00d4 */
[----:B------:R-:W-:Y:S01]  /*be10*/  @P0 IMAD.MOV.U32 R133, RZ, RZ, R211 ;  /* 0x000000ffff850224 */ /* 0x000fe200078e00d3 */
[-C--:B------:R-:W-:Y:S02]  /*be20*/  LEA.HI.X.SX32 R231, R231, R81.reuse, 0x1, P2 ;  /* 0x00000051e7e77211 */ /* 0x080fe400010f0eff */
[CC--:B------:R-:W-:Y:S02]  /*be30*/  IADD3 R236, P2, PT, R235.reuse, R84.reuse, RZ ;  /* 0x00000054ebec7210 */ /* 0x0c0fe40007f5e0ff */
[----:B------:R0:W4:Y:S02]  /*be40*/  @P0 LDG.E.U8 R113, desc[UR24][R132.64] ;  /* 0x0000001884710981 */ /* 0x000124000c1e1100 */
[----:B------:R-:W-:Y:S01]  /*be50*/  LEA.HI.X.SX32 R235, R235, R81, 0x1, P2 ;  /* 0x00000051ebeb7211 */ /* 0x000fe200010f0eff */
[----:B------:R-:W-:Y:S01]  /*be60*/  IMAD R243, R243, UR9, RZ ;  /* 0x00000009f3f37c24 */ /* 0x000fe2000f8e02ff */
[----:B------:R-:W-:Y:S01]  /*be70*/  IADD3 R240, P2, PT, R239, R84, RZ ;  /* 0x00000054eff07210 */ /* 0x000fe20007f5e0ff */
[----:B--2---:R1:W-:Y:S01]  /*be80*/  STS.U8 [R93+UR11+0x980], R94 ;  /* 0x0009805e5d007988 */ /* 0x0043e2000800000b */
[----:B------:R-:W-:-:S03]  /*be90*/  PRMT R112, RZ, 0x7610, R112 ;  /* 0x00007610ff707816 */ /* 0x000fc60000000070 */
[----:B------:R2:W-:Y:S01]  /*bea0*/  STS.U8 [R93+UR11+0xa80], R95 ;  /* 0x000a805f5d007988 */ /* 0x0005e2000800000b */
[----:B------:R-:W-:Y:S02]  /*beb0*/  LEA.HI.X.SX32 R239, R239, R81, 0x1, P2 ;  /* 0x00000051efef7211 */ /* 0x000fe400010f0eff */
[----:B------:R-:W-:Y:S01]  /*bec0*/  IADD3 R244, P2, PT, R243, R84, RZ ;  /* 0x00000054f3f47210 */ /* 0x000fe20007f5e0ff */
[----:B-1----:R-:W-:Y:S02]  /*bed0*/  @P0 IMAD.MOV.U32 R94, RZ, RZ, R224 ;  /* 0x000000ffff5e0224 */ /* 0x002fe400078e00e0 */
[----:B--2---:R-:W-:Y:S01]  /*bee0*/  @P0 IMAD.MOV.U32 R95, RZ, RZ, R223 ;  /* 0x000000ffff5f0224 */ /* 0x004fe200078e00df */
[----:B------:R1:W-:Y:S01]  /*bef0*/  STS.U8 [R93+UR11+0x780], R110 ;  /* 0x0007806e5d007988 */ /* 0x0003e2000800000b */
[----:B------:R-:W-:-:S03]  /*bf00*/  IMAD R247, R247, UR9, RZ ;  /* 0x00000009f7f77c24 */ /* 0x000fc6000f8e02ff */
[----:B------:R2:W-:Y:S01]  /*bf10*/  STS.U8 [R93+UR11+0xc80], R92 ;  /* 0x000c805c5d007988 */ /* 0x0005e2000800000b */
[----:B0-----:R-:W-:Y:S01]  /*bf20*/  @P0 IMAD.MOV.U32 R132, RZ, RZ, R216 ;  /* 0x000000ffff840224 */ /* 0x001fe200078e00d8 */
[----:B------:R-:W-:Y:S02]  /*bf30*/  LEA.HI.X.SX32 R243, R243, R81, 0x1, P2 ;  /* 0x00000051f3f37211 */ /* 0x000fe400010f0eff */
[----:B------:R0:W-:Y:S01]  /*bf40*/  STS.U8 [R93+UR11+0x580], R114 ;  /* 0x000580725d007988 */ /* 0x0001e2000800000b */
[----:B-1----:R-:W-:-:S03]  /*bf50*/  PRMT R110, RZ, 0x7610, R110 ;  /* 0x00007610ff6e7816 */ /* 0x002fc6000000006e */
[----:B------:R1:W5:Y:S01]  /*bf60*/  @P0 LDG.E.U8 R112, desc[UR24][R94.64] ;  /* 0x000000185e700981 */ /* 0x000362000c1e1100 */
[----:B--2---:R-:W-:-:S03]  /*bf70*/  PRMT R92, RZ, 0x7610, R92 ;  /* 0x00007610ff5c7816 */ /* 0x004fc6000000005c */
[----:B------:R2:W-:Y:S01]  /*bf80*/  STS.U8 [R93+UR11+0xf80], R87 ;  /* 0x000f80575d007988 */ /* 0x0005e2000800000b */
[----:B------:R-:W-:Y:S01]  /*bf90*/  @P0 IMAD.MOV.U32 R133, RZ, RZ, R215 ;  /* 0x000000ffff850224 */ /* 0x000fe200078e00d7 */
[----:B0-----:R-:W-:Y:S02]  /*bfa0*/  PRMT R114, RZ, 0x7610, R114 ;  /* 0x00007610ff727816 */ /* 0x001fe40000000072 */
[----:B------:R0:W-:Y:S01]  /*bfb0*/  STS.U8 [R93+UR11+0x1280], R86 ;  /* 0x001280565d007988 */ /* 0x0001e2000800000b */
[----:B-1----:R-:W-:Y:S02]  /*bfc0*/  @P0 IMAD.MOV.U32 R94, RZ, RZ, R228 ;  /* 0x000000ffff5e0224 */ /* 0x002fe400078e00e4 */
[----:B------:R-:W-:Y:S01]  /*bfd0*/  @P0 IMAD.MOV.U32 R95, RZ, RZ, R227 ;  /* 0x000000ffff5f0224 */ /* 0x000fe200078e00e3 */
[----:B------:R1:W-:Y:S01]  /*bfe0*/  STS.U8 [R93+UR11+0x1180], R85 ;  /* 0x001180555d007988 */ /* 0x0003e2000800000b */
[----:B--2---:R-:W-:Y:S01]  /*bff0*/  @P0 IMAD.MOV.U32 R87, RZ, RZ, R239 ;  /* 0x000000ffff570224 */ /* 0x004fe200078e00ef */
[----:B------:R-:W-:Y:S01]  /*c000*/  IADD3 R248, P2, PT, R247, R84, RZ ;  /* 0x00000054f7f87210 */ /* 0x000fe20007f5e0ff */
[----:B------:R-:W-:Y:S01]  /*c010*/  IMAD R251, R251, UR9, RZ ;  /* 0x00000009fbfb7c24 */ /* 0x000fe2000f8e02ff */
[----:B------:R2:W-:Y:S01]  /*c020*/  STS.U8 [R93+UR11+0x880], R111 ;  /* 0x0008806f5d007988 */ /* 0x0005e2000800000b */
[----:B0-----:R-:W-:-:S03]  /*c030*/  @P0 IMAD.MOV.U32 R86, RZ, RZ, R240 ;  /* 0x000000ffff560224 */ /* 0x001fc600078e00f0 */
[----:B------:R0:W5:Y:S01]  /*c040*/  @P0 LDG.E.U8 R110, desc[UR24][R94.64] ;  /* 0x000000185e6e0981 */ /* 0x000162000c1e1100 */
[----:B-1----:R-:W-:-:S03]  /*c050*/  PRMT R85, RZ, 0x7610, R85 ;  /* 0x00007610ff557816 */ /* 0x002fc60000000055 */
[----:B------:R1:W5:Y:S01]  /*c060*/  @P0 LDG.E.U8 R92, desc[UR24][R86.64] ;  /* 0x00000018565c0981 */ /* 0x000362000c1e1100 */
[----:B--2---:R-:W-:-:S03]  /*c070*/  PRMT R111, RZ, 0x7610, R111 ;  /* 0x00007610ff6f7816 */ /* 0x004fc6000000006f */
[----:B------:R2:W5:Y:S01]  /*c080*/  @P0 LDG.E.U8 R114, desc[UR24][R132.64] ;  /* 0x0000001884720981 */ /* 0x000562000c1e1100 */
[----:B0-----:R-:W-:-:S03]  /*c090*/  PRMT R94, RZ, 0x7610, R94 ;  /* 0x00007610ff5e7816 */ /* 0x001fc6000000005e */
[----:B------:R0:W-:Y:S01]  /*c0a0*/  STS.U8 [R93+UR11+0xd80], R89 ;  /* 0x000d80595d007988 */ /* 0x0001e2000800000b */
[----:B-1----:R-:W-:-:S03]  /*c0b0*/  @P0 IMAD.MOV.U32 R86, RZ, RZ, R244 ;  /* 0x000000ffff560224 */ /* 0x002fc600078e00f4 */
[----:B------:R1:W-:Y:S01]  /*c0c0*/  STS.U8 [R93+UR11+0x1080], R88 ;  /* 0x001080585d007988 */ /* 0x0003e2000800000b */
[----:B------:R-:W-:Y:S01]  /*c0d0*/  @P0 IMAD.MOV.U32 R87, RZ, RZ, R243 ;  /* 0x000000ffff570224 */ /* 0x000fe200078e00f3 */
[----:B------:R-:W-:Y:S01]  /*c0e0*/  LEA.HI.X.SX32 R247, R247, R81, 0x1, P2 ;  /* 0x00000051f7f77211 */ /* 0x000fe200010f0eff */
[----:B--2---:R-:W-:Y:S02]  /*c0f0*/  @P0 IMAD.MOV.U32 R132, RZ, RZ, R220 ;  /* 0x000000ffff840224 */ /* 0x004fe400078e00dc */
[----:B------:R-:W-:Y:S01]  /*c100*/  @P0 IMAD.MOV.U32 R133, RZ, RZ, R219 ;  /* 0x000000ffff850224 */ /* 0x000fe200078e00db */
[----:B------:R2:W-:Y:S01]  /*c110*/  STS.U8 [R93+UR11+0x3f80], R252 ;  /* 0x003f80fc5d007988 */ /* 0x0005e2000800000b */
[----:B0-----:R-:W-:Y:S02]  /*c120*/  @P0 IMAD.MOV.U32 R89, RZ, RZ, R235 ;  /* 0x000000ffff590224 */ /* 0x001fe400078e00eb */
[----:B-1----:R-:W-:Y:S01]  /*c130*/  @P0 IMAD.MOV.U32 R88, RZ, RZ, R236 ;  /* 0x000000ffff580224 */ /* 0x002fe200078e00ec */
[----:B------:R0:W5:Y:S04]  /*c140*/  @P0 LDG.E.U8 R85, desc[UR24][R86.64] ;  /* 0x0000001856550981 */ /* 0x000168000c1e1100 */
[----:B------:R-:W5:Y:S01]  /*c150*/  @P0 LDG.E.U8 R111, desc[UR24][R132.64] ;  /* 0x00000018846f0981 */ /* 0x000f62000c1e1100 */
[----:B--2---:R-:W-:-:S03]  /*c160*/  IADD3 R252, P2, PT, R251, R84, RZ ;  /* 0x00000054fbfc7210 */ /* 0x004fc60007f5e0ff */
[----:B------:R1:W2:Y:S01]  /*c170*/  @P0 LDG.E.U8 R94, desc[UR24][R88.64] ;  /* 0x00000018585e0981 */ /* 0x0002a2000c1e1100 */
[----:B0-----:R-:W-:Y:S02]  /*c180*/  PRMT R87, RZ, 0x7610, R87 ;  /* 0x00007610ff577816 */ /* 0x001fe40000000057 */
[----:B------:R-:W-:Y:S01]  /*c190*/  LEA.HI.X.SX32 R251, R251, R81, 0x1, P2 ;  /* 0x00000051fbfb7211 */ /* 0x000fe200010f0eff */
[----:B-1----:R-:W-:Y:S02]  /*c1a0*/  @P0 IMAD.MOV.U32 R88, RZ, RZ, R248 ;  /* 0x000000ffff580224 */ /* 0x002fe400078e00f8 */
[----:B------:R-:W-:Y:S01]  /*c1b0*/  @P0 IMAD.MOV.U32 R89, RZ, RZ, R247 ;  /* 0x000000ffff590224 */ /* 0x000fe200078e00f7 */
[----:B------:R-:W-:Y:S01]  /*c1c0*/  PRMT R86, RZ, 0x7610, R86 ;  /* 0x00007610ff567816 */ /* 0x000fe20000000056 */
[----:B------:R0:W-:Y:S01]  /*c1d0*/  STS.U8 [R93+UR11+0xb80], R91 ;  /* 0x000b805b5d007988 */ /* 0x0001e2000800000b */
[----:B------:R-:W-:-:S03]  /*c1e0*/  PRMT R95, RZ, 0x7610, R95 ;  /* 0x00007610ff5f7816 */ /* 0x000fc6000000005f */
[----:B------:R1:W2:Y:S04]  /*c1f0*/  @P0 LDG.E.U8 R87, desc[UR24][R88.64] ;  /* 0x0000001858570981 */ /* 0x0002a8000c1e1100 */
[----:B------:R1:W-:Y:S01]  /*c200*/  STS.U8 [R93+UR11+0xe80], R90 ;  /* 0x000e805a5d007988 */ /* 0x0003e2000800000b */
[----:B0-----:R-:W-:Y:S02]  /*c210*/  @P0 IMAD.MOV.U32 R91, RZ, RZ, R231 ;  /* 0x000000ffff5b0224 */ /* 0x001fe400078e00e7 */
[----:B-1----:R-:W-:Y:S02]  /*c220*/  @P0 IMAD.MOV.U32 R88, RZ, RZ, R252 ;  /* 0x000000ffff580224 */ /* 0x002fe400078e00fc */
[----:B------:R-:W-:Y:S02]  /*c230*/  @P0 IMAD.MOV.U32 R89, RZ, RZ, R251 ;  /* 0x000000ffff590224 */ /* 0x000fe400078e00fb */
[----:B------:R-:W-:-:S03]  /*c240*/  @P0 IMAD.MOV.U32 R90, RZ, RZ, R232 ;  /* 0x000000ffff5a0224 */ /* 0x000fc600078e00e8 */
[----:B------:R0:W2:Y:S04]  /*c250*/  @P0 LDG.E.U8 R86, desc[UR24][R88.64] ;  /* 0x0000001858560981 */ /* 0x0000a8000c1e1100 */
[----:B------:R1:W2:Y:S01]  /*c260*/  @P0 LDG.E.U8 R95, desc[UR24][R90.64] ;  /* 0x000000185a5f0981 */ /* 0x0002a2000c1e1100 */
[----:B0-----:R-:W-:-:S05]  /*c270*/  IMAD R88, R136, UR9, RZ ;  /* 0x0000000988587c24 */ /* 0x001fca000f8e02ff */
[----:B------:R-:W-:-:S04]  /*c280*/  IADD3 R145, P2, PT, R88, R84, RZ ;  /* 0x0000005458917210 */ /* 0x000fc80007f5e0ff */
[----:B------:R-:W-:Y:S01]  /*c290*/  LEA.HI.X.SX32 R135, R88, R81, 0x1, P2 ;  /* 0x0000005158877211 */ /* 0x000fe200010f0eff */
[----:B------:R-:W-:Y:S01]  /*c2a0*/  IMAD R88, R137, UR9, RZ ;  /* 0x0000000989587c24 */ /* 0x000fe2000f8e02ff */
[----:B------:R0:W-:Y:S01]  /*c2b0*/  STS.U8 [R93+UR11+0x680], R115 ;  /* 0x000680735d007988 */ /* 0x0001e2000800000b */
[----:B------:R-:W-:Y:S01]  /*c2c0*/  PRMT R89, RZ, 0x7610, R89 ;  /* 0x00007610ff597816 */ /* 0x000fe20000000059 */
[----:B-1----:R-:W-:Y:S02]  /*c2d0*/  @P0 IMAD.MOV.U32 R90, RZ, RZ, R145 ;  /* 0x000000ffff5a0224 */ /* 0x002fe400078e0091 */
[----:B------:R1:W-:Y:S01]  /*c2e0*/  STS.U8 [R93+UR11+0x480], R117 ;  /* 0x000480755d007988 */ /* 0x0003e2000800000b */
[----:B------:R-:W-:Y:S01]  /*c2f0*/  @P0 IMAD.MOV.U32 R91, RZ, RZ, R135 ;  /* 0x000000ffff5b0224 */ /* 0x000fe200078e0087 */
[----:B0-----:R-:W-:-:S04]  /*c300*/  IADD3 R115, P2, PT, R88, R84, RZ ;  /* 0x0000005458737210 */ /* 0x001fc80007f5e0ff */
[----:B------:R0:W2:Y:S01]  /*c310*/  @P0 LDG.E.U8 R89, desc[UR24][R90.64] ;  /* 0x000000185a590981 */ /* 0x0000a2000c1e1100 */
[----:B-1----:R-:W-:Y:S02]  /*c320*/  LEA.HI.X.SX32 R117, R88, R81, 0x1, P2 ;  /* 0x0000005158757211 */ /* 0x002fe400010f0eff */
[----:B------:R-:W-:Y:S01]  /*c330*/  PRMT R88, RZ, 0x7610, R88 ;  /* 0x00007610ff587816 */ /* 0x000fe20000000058 */
[----:B0-----:R-:W-:Y:S02]  /*c340*/  @P0 IMAD.MOV.U32 R90, RZ, RZ, R115 ;  /* 0x000000ffff5a0224 */ /* 0x001fe400078e0073 */
[----:B------:R-:W-:-:S05]  /*c350*/  @P0 IMAD.MOV.U32 R91, RZ, RZ, R117 ;  /* 0x000000ffff5b0224 */ /* 0x000fca00078e0075 */
[----:B------:R0:W2:Y:S04]  /*c360*/  @P0 LDG.E.U8 R88, desc[UR24][R90.64] ;  /* 0x000000185a580981 */ /* 0x0000a8000c1e1100 */
[----:B------:R-:W-:Y:S01]  /*c370*/  STL [R1+0xc], R145 ;  /* 0x00000c9101007387 */ /* 0x000fe20000100800 */
[----:B0-----:R-:W-:-:S03]  /*c380*/  IMAD R90, R151, UR9, RZ ;  /* 0x00000009975a7c24 */ /* 0x001fc6000f8e02ff */
[----:B------:R-:W-:Y:S04]  /*c390*/  STL [R1+0x8], R135 ;  /* 0x0000088701007387 */ /* 0x000fe80000100800 */
[----:B------:R0:W-:Y:S04]  /*c3a0*/  STL [R1+0x1c], R115 ;  /* 0x00001c7301007387 */ /* 0x0001e80000100800 */
[----:B------:R1:W-:Y:S01]  /*c3b0*/  STL [R1+0x18], R117 ;  /* 0x0000187501007387 */ /* 0x0003e20000100800 */
[----:B0-----:R-:W-:-:S04]  /*c3c0*/  IADD3 R115, P2, PT, R90, R84, RZ ;  /* 0x000000545a737210 */ /* 0x001fc80007f5e0ff */
[----:B-1----:R-:W-:Y:S01]  /*c3d0*/  LEA.HI.X.SX32 R117, R90, R81, 0x1, P2 ;  /* 0x000000515a757211 */ /* 0x002fe200010f0eff */
[----:B------:R-:W-:Y:S01]  /*c3e0*/  IMAD R90, R154, UR9, RZ ;  /* 0x000000099a5a7c24 */ /* 0x000fe2000f8e02ff */
[----:B------:R0:W-:Y:S04]  /*c3f0*/  STS.U8 [R93+UR11+0x380], R118 ;  /* 0x000380765d007988 */ /* 0x0001e8000800000b */
[----:B------:R1:W-:Y:S01]  /*c400*/  STL [R1+0x2c], R115 ;  /* 0x00002c7301007387 */ /* 0x0003e20000100800 */
[----:B0-----:R-:W-:-:S03]  /*c410*/  @P0 IMAD.MOV.U32 R118, RZ, RZ, R115 ;  /* 0x000000ffff760224 */ /* 0x001fc600078e0073 */
[----:B------:R0:W-:Y:S01]  /*c420*/  STS.U8 [R93+UR11+0x1480], R119 ;  /* 0x001480775d007988 */ /* 0x0001e2000800000b */
[----:B-1----:R-:W-:-:S03]  /*c430*/  IADD3 R115, P2, PT, R90, R84, RZ ;  /* 0x000000545a737210 */ /* 0x002fc60007f5e0ff */
[----:B------:R1:W-:Y:S04]  /*c440*/  STL [R1+0x28], R117 ;  /* 0x0000287501007387 */ /* 0x0003e80000100800 */
[----:B---3--:R3:W-:Y:S01]  /*c450*/  STS.U8 [R93+UR11+0x1f80], R116 ;  /* 0x001f80745d007988 */ /* 0x0087e2000800000b */
[----:B0-----:R-:W-:Y:S01]  /*c460*/  @P0 IMAD.MOV.U32 R119, RZ, RZ, R117 ;  /* 0x000000ffff770224 */ /* 0x001fe200078e0075 */
[----:B-1----:R-:W-:Y:S02]  /*c470*/  LEA.HI.X.SX32 R117, R90, R81, 0x1, P2 ;  /* 0x000000515a757211 */ /* 0x002fe400010f0eff */
[----:B------:R-:W-:Y:S01]  /*c480*/  PRMT R90, RZ, 0x7610, R90 ;  /* 0x00007610ff5a7816 */ /* 0x000fe2000000005a */
[----:B---3--:R-:W-:Y:S01]  /*c490*/  @P0 IMAD.MOV.U32 R116, RZ, RZ, R115 ;  /* 0x000000ffff740224 */ /* 0x008fe200078e0073 */
[----:B------:R-:W-:-:S04]  /*c4a0*/  PRMT R91, RZ, 0x7610, R91 ;  /* 0x00007610ff5b7816 */ /* 0x000fc8000000005b */
[----:B------:R-:W3:Y:S04]  /*c4b0*/  @P0 LDG.E.U8 R90, desc[UR24][R116.64] ;  /* 0x00000018745a0981 */ /* 0x000ee8000c1e1100 */
[----:B------:R0:W3:Y:S04]  /*c4c0*/  @P0 LDG.E.U8 R91, desc[UR24][R118.64] ;  /* 0x00000018765b0981 */ /* 0x0000e8000c1e1100 */
[----:B------:R-:W-:Y:S04]  /*c4d0*/  STL [R1+0x3c], R115 ;  /* 0x00003c7301007387 */ /* 0x000fe80000100800 */
[----:B------:R-:W-:Y:S04]  /*c4e0*/  STL [R1+0x38], R117 ;  /* 0x0000387501007387 */ /* 0x000fe80000100800 */
[----:B----4-:R1:W-:Y:S02]  /*c4f0*/  STS.U8 [R93+UR11+0x2080], R113 ;  /* 0x002080715d007988 */ /* 0x0103e4000800000b */
[----:B-1----:R-:W-:-:S05]  /*c500*/  IMAD R113, R155, UR9, RZ ;  /* 0x000000099b717c24 */ /* 0x002fca000f8e02ff */
[----:B------:R-:W-:-:S04]  /*c510*/  IADD3 R115, P2, PT, R113, R84, RZ ;  /* 0x0000005471737210 */ /* 0x000fc80007f5e0ff */
[----:B0-----:R-:W-:Y:S01]  /*c520*/  LEA.HI.X.SX32 R118, R113, R81, 0x1, P2 ;  /* 0x0000005171767211 */ /* 0x001fe200010f0eff */
[----:B------:R-:W-:-:S05]  /*c530*/  IMAD R113, R159, UR9, RZ ;  /* 0x000000099f717c24 */ /* 0x000fca000f8e02ff */
[----:B------:R-:W-:-:S04]  /*c540*/  IADD3 R116, P2, PT, R113, R84, RZ ;  /* 0x0000005471747210 */ /* 0x000fc80007f5e0ff */
[----:B------:R-:W-:Y:S01]  /*c550*/  LEA.HI.X.SX32 R117, R113, R81, 0x1, P2 ;  /* 0x0000005171757211 */ /* 0x000fe200010f0eff */
[----:B-----5:R0:W-:Y:S04]  /*c560*/  STS.U8 [R93+UR11+0x2380], R112 ;  /* 0x002380705d007988 */ /* 0x0201e8000800000b */
[----:B------:R-:W-:Y:S01]  /*c570*/  @P0 IMAD.MOV.U32 R113, RZ, RZ, R117 ;  /* 0x000000ffff710224 */ /* 0x000fe200078e0075 */
[----:B------:R-:W-:Y:S01]  /*c580*/  STL [R1+0x4c], R115 ;  /* 0x00004c7301007387 */ /* 0x000fe20000100800 */
[----:B0-----:R-:W-:-:S03]  /*c590*/  @P0 IMAD.MOV.U32 R112, RZ, RZ, R116 ;  /* 0x000000ffff700224 */ /* 0x001fc600078e0074 */
[----:B------:R0:W-:Y:S02]  /*c5a0*/  STS.U8 [R93+UR11+0x2480], R110 ;  /* 0x0024806e5d007988 */ /* 0x0001e4000800000b */
[----:B0-----:R-:W-:Y:S02]  /*c5b0*/  PRMT R110, RZ, 0x7610, R110 ;  /* 0x00007610ff6e7816 */ /* 0x001fe4000000006e */
[----:B------:R0:W-:Y:S04]  /*c5c0*/  STS.U8 [R93+UR11+0x2180], R114 ;  /* 0x002180725d007988 */ /* 0x0001e8000800000b */
[----:B------:R1:W4:Y:S01]  /*c5d0*/  @P0 LDG.E.U8 R110, desc[UR24][R112.64] ;  /* 0x00000018706e0981 */ /* 0x000322000c1e1100 */
[----:B0-----:R-:W-:Y:S02]  /*c5e0*/  @P0 IMAD.MOV.U32 R114, RZ, RZ, R115 ;  /* 0x000000ffff720224 */ /* 0x001fe400078e0073 */
[----:B------:R-:W-:-:S02]  /*c5f0*/  @P0 IMAD.MOV.U32 R115, RZ, RZ, R118 ;  /* 0x000000ffff730224 */ /* 0x000fc400078e0076 */
[----:B-1----:R-:W-:Y:S01]  /*c600*/  IMAD R112, R161, UR9, RZ ;  /* 0x00000009a1707c24 */ /* 0x002fe2000f8e02ff */
[----:B------:R0:W-:Y:S02]  /*c610*/  STS.U8 [R93+UR11+0x2280], R111 ;  /* 0x0022806f5d007988 */ /* 0x0001e4000800000b */
[----:B0-----:R-:W-:Y:S02]  /*c620*/  PRMT R111, RZ, 0x7610, R111 ;  /* 0x00007610ff6f7816 */ /* 0x001fe4000000006f */
[----:B--2---:R0:W-:Y:S04]  /*c630*/  STS.U8 [R93+UR11+0x2680], R94 ;  /* 0x0026805e5d007988 */ /* 0x0041e8000800000b */
[----:B------:R1:W2:Y:S04]  /*c640*/  @P0 LDG.E.U8 R111, desc[UR24][R114.64] ;  /* 0x00000018726f0981 */ /* 0x0002a8000c1e1100 */
[----:B------:R-:W-:Y:S01]  /*c650*/  STL [R1+0x48], R118 ;  /* 0x0000487601007387 */ /* 0x000fe20000100800 */
[----:B0-----:R-:W-:Y:S01]  /*c660*/  IMAD R94, R163, UR9, RZ ;  /* 0x00000009a35e7c24 */ /* 0x001fe2000f8e02ff */
[----:B-1----:R-:W-:-:S02]  /*c670*/  IADD3 R114, P2, PT, R112, R84, RZ ;  /* 0x0000005470727210 */ /* 0x002fc40007f5e0ff */
[----:B------:R-:W-:Y:S02]  /*c680*/  STL [R1+0x5c], R116 ;  /* 0x00005c7401007387 */ /* 0x000fe40000100800 */
[----:B------:R-:W-:Y:S02]  /*c690*/  LEA.HI.X.SX32 R115, R112, R81, 0x1, P2 ;  /* 0x0000005170737211 */ /* 0x000fe400010f0eff */
[----:B------:R-:W-:Y:S01]  /*c6a0*/  STL [R1+0x58], R117 ;  /* 0x0000587501007387 */ /* 0x000fe20000100800 */
[----:B------:R-:W-:-:S03]  /*c6b0*/  @P0 IMAD.MOV.U32 R112, RZ, RZ, R114 ;  /* 0x000000ffff700224 */ /* 0x000fc600078e0072 */
[----:B------:R0:W-:Y:S01]  /*c6c0*/  STL [R1+0x6c], R114 ;  /* 0x00006c7201007387 */ /* 0x0001e20000100800 */
[----:B------:R-:W-:-:S03]  /*c6d0*/  @P0 IMAD.MOV.U32 R113, RZ, RZ, R115 ;  /* 0x000000ffff710224 */ /* 0x000fc600078e0073 */
[----:B------:R1:W-:Y:S04]  /*c6e0*/  STS.U8 [R93+UR11+0x2880], R85 ;  /* 0x002880555d007988 */ /* 0x0003e8000800000b */
[----:B------:R5:W-:Y:S01]  /*c6f0*/  STS.U8 [R93+UR11+0x2580], R95 ;  /* 0x0025805f5d007988 */ /* 0x000be2000800000b */
[----:B0-----:R-:W-:-:S03]  /*c700*/  IADD3 R114, P2, PT, R94, R84, RZ ;  /* 0x000000545e727210 */ /* 0x001fc60007f5e0ff */
[----:B------:R0:W-:Y:S01]  /*c710*/  STL [R1+0x68], R115 ;  /* 0x0000687301007387 */ /* 0x0001e20000100800 */
[----:B-1----:R-:W-:Y:S01]  /*c720*/  IMAD R85, R165, UR9, RZ ;  /* 0x00000009a5557c24 */ /* 0x002fe2000f8e02ff */
[----:B-----5:R-:W-:Y:S02]  /*c730*/  PRMT R95, RZ, 0x7610, R95 ;  /* 0x00007610ff5f7816 */ /* 0x020fe4000000005f */
[----:B------:R1:W-:Y:S01]  /*c740*/  STL [R1+0x7c], R114 ;  /* 0x00007c7201007387 */ /* 0x0003e20000100800 */
[----:B0-----:R-:W-:-:S03]  /*c750*/  LEA.HI.X.SX32 R115, R94, R81, 0x1, P2 ;  /* 0x000000515e737211 */ /* 0x001fc600010f0eff */
[----:B------:R0:W5:Y:S01]  /*c760*/  @P0 LDG.E.U8 R95, desc[UR24][R112.64] ;  /* 0x00000018705f0981 */ /* 0x000162000c1e1100 */
[----:B------:R-:W-:-:S03]  /*c770*/  PRMT R94, RZ, 0x7610, R94 ;  /* 0x00007610ff5e7816 */ /* 0x000fc6000000005e */
[----:B------:R1:W-:Y:S01]  /*c780*/  STL [R1+0x78], R115 ;  /* 0x0000787301007387 */ /* 0x0003e20000100800 */
[----:B0-----:R-:W-:Y:S01]  /*c790*/  @P0 IMAD.MOV.U32 R112, RZ, RZ, R114 ;  /* 0x000000ffff700224 */ /* 0x001fe200078e0072 */
[----:B-1----:R-:W-:Y:S01]  /*c7a0*/  IADD3 R114, P2, PT, R85, R84, RZ ;  /* 0x0000005455727210 */ /* 0x002fe20007f5e0ff */
[----:B------:R-:W-:-:S03]  /*c7b0*/  @P0 IMAD.MOV.U32 R113, RZ, RZ, R115 ;  /* 0x000000ffff710224 */ /* 0x000fc600078e0073 */
[----:B------:R-:W-:Y:S01]  /*c7c0*/  LEA.HI.X.SX32 R115, R85, R81, 0x1, P2 ;  /* 0x0000005155737211 */ /* 0x000fe200010f0eff */
[----:B------:R-:W-:Y:S01]  /*c7d0*/  IMAD R85, R167, UR9, RZ ;  /* 0x00000009a7557c24 */ /* 0x000fe2000f8e02ff */
[----:B------:R0:W2:Y:S04]  /*c7e0*/  @P0 LDG.E.U8 R94, desc[UR24][R112.64] ;  /* 0x00000018705e0981 */ /* 0x0000a8000c1e1100 */
[----:B------:R1:W-:Y:S04]  /*c7f0*/  STS.U8 [R93+UR11+0x2780], R92 ;  /* 0x0027805c5d007988 */ /* 0x0003e8000800000b */
[----:B------:R1:W-:Y:S01]  /*c800*/  STS.U8 [R93+UR11+0x2980], R87 ;  /* 0x002980575d007988 */ /* 0x0003e2000800000b */
[----:B0-----:R-:W-:-:S03]  /*c810*/  IADD3 R112, P2, PT, R85, R84, RZ ;  /* 0x0000005455707210 */ /* 0x001fc60007f5e0ff */
[----:B------:R0:W-:Y:S01]  /*c820*/  STS.U8 [R93+UR11+0x2a80], R86 ;  /* 0x002a80565d007988 */ /* 0x0001e2000800000b */
[----:B-1----:R-:W-:Y:S02]  /*c830*/  PRMT R92, RZ, 0x7610, R92 ;  /* 0x00007610ff5c7816 */ /* 0x002fe4000000005c */
[----:B------:R-:W-:Y:S01]  /*c840*/  LEA.HI.X.SX32 R113, R85, R81, 0x1, P2 ;  /* 0x0000005155717211 */ /* 0x000fe200010f0eff */
[----:B------:R-:W-:Y:S02]  /*c850*/  @P0 IMAD.MOV.U32 R87, RZ, RZ, R115 ;  /* 0x000000ffff570224 */ /* 0x000fe400078e0073 */
[----:B0-----:R-:W-:Y:S01]  /*c860*/  @P0 IMAD.MOV.U32 R86, RZ, RZ, R114 ;  /* 0x000000ffff560224 */ /* 0x001fe200078e0072 */
[----:B------:R0:W-:Y:S01]  /*c870*/  STS.U8 [R93+UR11+0x2b80], R89 ;  /* 0x002b80595d007988 */ /* 0x0001e2000800000b */
[----:B------:R-:W-:-:S03]  /*c880*/  IMAD R85, R150, UR9, RZ ;  /* 0x0000000996557c24 */ /* 0x000fc6000f8e02ff */
[----:B------:R1:W2:Y:S04]  /*c890*/  @P0 LDG.E.U8 R92, desc[UR24][R86.64] ;  /* 0x00000018565c0981 */ /* 0x0002a8000c1e1100 */
[----:B------:R1:W-:Y:S01]  /*c8a0*/  STS.U8 [R93+UR11+0x2c80], R88 ;  /* 0x002c80585d007988 */ /* 0x0003e2000800000b */
[----:B0-----:R-:W-:Y:S01]  /*c8b0*/  @P0 IMAD.MOV.U32 R89, RZ, RZ, R113 ;  /* 0x000000ffff590224 */ /* 0x001fe200078e0071 */
[----:B-1----:R-:W-:Y:S01]  /*c8c0*/  PRMT R87, RZ, 0x7610, R87 ;  /* 0x00007610ff577816 */ /* 0x002fe20000000057 */
[----:B------:R-:W-:Y:S01]  /*c8d0*/  @P0 IMAD.MOV.U32 R88, RZ, RZ, R112 ;  /* 0x000000ffff580224 */ /* 0x000fe200078e0070 */
[----:B------:R-:W-:-:S04]  /*c8e0*/  PRMT R86, RZ, 0x7610, R86 ;  /* 0x00007610ff567816 */ /* 0x000fc80000000056 */
[----:B------:R0:W2:Y:S04]  /*c8f0*/  @P0 LDG.E.U8 R87, desc[UR24][R88.64] ;  /* 0x0000001858570981 */ /* 0x0000a8000c1e1100 */
[----:B------:R-:W-:Y:S01]  /*c900*/  STL [R1+0x8c], R114 ;  /* 0x00008c7201007387 */ /* 0x000fe20000100800 */
[----:B0-----:R-:W-:-:S03]  /*c910*/  IADD3 R88, P2, PT, R85, R84, RZ ;  /* 0x0000005455587210 */ /* 0x001fc60007f5e0ff */
[----:B------:R-:W-:Y:S01]  /*c920*/  STL [R1+0x88], R115 ;  /* 0x0000887301007387 */ /* 0x000fe20000100800 */
[----:B------:R-:W-:Y:S01]  /*c930*/  LEA.HI.X.SX32 R89, R85, R81, 0x1, P2 ;  /* 0x0000005155597211 */ /* 0x000fe200010f0eff */
[----:B------:R-:W-:Y:S02]  /*c940*/  IMAD R85, R143, UR9, RZ ;  /* 0x000000098f557c24 */ /* 0x000fe4000f8e02ff */
[----:B------:R-:W-:Y:S04]  /*c950*/  STL [R1+0x9c], R112 ;  /* 0x00009c7001007387 */ /* 0x000fe80000100800 */
[----:B------:R-:W-:Y:S04]  /*c960*/  STL [R1+0x98], R113 ;  /* 0x0000987101007387 */ /* 0x000fe80000100800 */
[----:B------:R0:W-:Y:S04]  /*c970*/  STL [R1+0xac], R88 ;  /* 0x0000ac5801007387 */ /* 0x0001e80000100800 */
[----:B------:R0:W4:Y:S04]  /*c980*/  @P0 LDG.E.U8 R86, desc[UR24][R88.64] ;  /* 0x0000001858560981 */ /* 0x000128000c1e1100 */
[----:B------:R1:W-:Y:S01]  /*c990*/  STL [R1+0xa8], R89 ;  /* 0x0000a85901007387 */ /* 0x0003e20000100800 */
[----:B0-----:R-:W-:-:S04]  /*c9a0*/  IADD3 R88, P2, PT, R85, R84, RZ ;  /* 0x0000005455587210 */ /* 0x001fc80007f5e0ff */
[----:B-1----:R-:W-:Y:S02]  /*c9b0*/  LEA.HI.X.SX32 R89, R85, R81, 0x1, P2 ;  /* 0x0000005155597211 */ /* 0x002fe400010f0eff */
[----:B------:R-:W-:Y:S01]  /*c9c0*/  PRMT R85, RZ, 0x7610, R85 ;  /* 0x00007610ff557816 */ /* 0x000fe20000000055 */
[----:B------:R0:W-:Y:S05]  /*c9d0*/  STL [R1+0xbc], R88 ;  /* 0x0000bc5801007387 */ /* 0x0001ea0000100800 */
[----:B------:R0:W5:Y:S04]  /*c9e0*/  @P0 LDG.E.U8 R85, desc[UR24][R88.64] ;  /* 0x0000001858550981 */ /* 0x000168000c1e1100 */
[----:B------:R1:W-:Y:S01]  /*c9f0*/  STL [R1+0xb8], R89 ;  /* 0x0000b85901007387 */ /* 0x0003e20000100800 */
[----:B0-----:R-:W-:-:S03]  /*ca00*/  IMAD R88, R148, UR9, RZ ;  /* 0x0000000994587c24 */ /* 0x001fc6000f8e02ff */
[----:B---3--:R0:W-:Y:S02]  /*ca10*/  STS.U8 [R93+UR11+0x2e80], R90 ;  /* 0x002e805a5d007988 */ /* 0x0081e4000800000b */
[C---:B-1----:R-:W-:Y:S02]  /*ca20*/  IADD3 R89, P2, PT, R88.reuse, R84, RZ ;  /* 0x0000005458597210 */ /* 0x042fe40007f5e0ff */
[----:B------:R1:W-:Y:S02]  /*ca30*/  STS.U8 [R93+UR11+0x2d80], R91 ;  /* 0x002d805b5d007988 */ /* 0x0003e4000800000b */
[----:B0-----:R-:W-:Y:S02]  /*ca40*/  LEA.HI.X.SX32 R90, R88, R81, 0x1, P2 ;  /* 0x00000051585a7211 */ /* 0x001fe400010f0eff */
[----:B------:R-:W-:Y:S01]  /*ca50*/  STL [R1+0xcc], R89 ;  /* 0x0000cc5901007387 */ /* 0x000fe20000100800 */
[----:B------:R-:W-:-:S03]  /*ca60*/  PRMT R88, RZ, 0x7610, R88 ;  /* 0x00007610ff587816 */ /* 0x000fc60000000058 */
[----:B------:R0:W-:Y:S01]  /*ca70*/  STL [R1+0xc8], R90 ;  /* 0x0000c85a01007387 */ /* 0x0001e20000100800 */
[----:B-1----:R-:W-:Y:S02]  /*ca80*/  @P0 IMAD.MOV.U32 R91, RZ, RZ, R90 ;  /* 0x000000ffff5b0224 */ /* 0x002fe400078e005a */
[----:B0-----:R-:W-:-:S05]  /*ca90*/  @P0 IMAD.MOV.U32 R90, RZ, RZ, R89 ;  /* 0x000000ffff5a0224 */ /* 0x001fca00078e0059 */
[----:B------:R0:W3:Y:S01]  /*caa0*/  @P0 LDG.E.U8 R88, desc[UR24][R90.64] ;  /* 0x000000185a580981 */ /* 0x0000e2000c1e1100 */
[----:B------:R-:W-:-:S05]  /*cab0*/  IMAD R89, R141, UR9, RZ ;  /* 0x000000098d597c24 */ /* 0x000fca000f8e02ff */
[----:B0-----:R-:W-:-:S04]  /*cac0*/  IADD3 R90, P2, PT, R89, R84, RZ ;  /* 0x00000054595a7210 */ /* 0x001fc80007f5e0ff */
[----:B------:R-:W-:Y:S01]  /*cad0*/  LEA.HI.X.SX32 R91, R89, R81, 0x1, P2 ;  /* 0x00000051595b7211 */ /* 0x000fe200010f0eff */
[----:B------:R-:W-:Y:S01]  /*cae0*/  IMAD R89, R146, UR9, RZ ;  /* 0x0000000992597c24 */ /* 0x000fe2000f8e02ff */
[----:B------:R-:W-:Y:S04]  /*caf0*/  STL [R1+0xdc], R90 ;  /* 0x0000dc5a01007387 */ /* 0x000fe80000100800 */
[----:B------:R-:W-:Y:S04]  /*cb00*/  STL [R1+0xd8], R91 ;  /* 0x0000d85b01007387 */ /* 0x000fe80000100800 */
[----:B--2---:R0:W-:Y:S02]  /*cb10*/  STS.U8 [R93+UR11+0x3480], R87 ;  /* 0x003480575d007988 */ /* 0x0041e4000800000b */
[----:B0-----:R-:W-:-:S06]  /*cb20*/  PRMT R87, RZ, 0x7610, R87 ;  /* 0x00007610ff577816 */ /* 0x001fcc0000000057 */
[----:B------:R0:W2:Y:S02]  /*cb30*/  @P0 LDG.E.U8 R87, desc[UR24][R90.64] ;  /* 0x000000185a570981 */ /* 0x0000a4000c1e1100 */
[C---:B0-----:R-:W-:Y:S02]  /*cb40*/  IADD3 R90, P2, PT, R89.reuse, R84, RZ ;  /* 0x00000054595a7210 */ /* 0x041fe40007f5e0ff */
[----:B----4-:R0:W-:Y:S02]  /*cb50*/  STS.U8 [R93+UR11+0x3580], R86 ;  /* 0x003580565d007988 */ /* 0x0101e4000800000b */
[----:B------:R-:W-:Y:S02]  /*cb60*/  LEA.HI.X.SX32 R91, R89, R81, 0x1, P2 ;  /* 0x00000051595b7211 */ /* 0x000fe400010f0eff */
[----:B------:R-:W-:Y:S01]  /*cb70*/  STL [R1+0xec], R90 ;  /* 0x0000ec5a01007387 */ /* 0x000fe20000100800 */
[----:B0-----:R-:W-:-:S03]  /*cb80*/  PRMT R86, RZ, 0x7610, R86 ;  /* 0x00007610ff567816 */ /* 0x001fc60000000056 */
[----:B-----5:R0:W-:Y:S04]  /*cb90*/  STS.U8 [R93+UR11+0x3680], R85 ;  /* 0x003680555d007988 */ /* 0x0201e8000800000b */
[----:B------:R1:W4:Y:S01]  /*cba0*/  @P0 LDG.E.U8 R86, desc[UR24][R90.64] ;  /* 0x000000185a560981 */ /* 0x000322000c1e1100 */
[----:B0-----:R-:W-:-:S05]  /*cbb0*/  IMAD R85, R139, UR9, RZ ;  /* 0x000000098b557c24 */ /* 0x001fca000f8e02ff */
[C---:B------:R-:W-:Y:S01]  /*cbc0*/  IADD3 R89, P2, PT, R85.reuse, R84, RZ ;  /* 0x0000005455597210 */ /* 0x040fe20007f5e0ff */
[----:B------:R-:W-:Y:S03]  /*cbd0*/  STL [R1+0xe8], R91 ;  /* 0x0000e85b01007387 */ /* 0x000fe60000100800 */
[----:B-1----:R-:W-:Y:S01]  /*cbe0*/  LEA.HI.X.SX32 R90, R85, R81, 0x1, P2 ;  /* 0x00000051555a7211 */ /* 0x002fe200010f0eff */
[----:B------:R-:W-:Y:S01]  /*cbf0*/  STL [R1+0xfc], R89 ;  /* 0x0000fc5901007387 */ /* 0x000fe20000100800 */
[----:B------:R-:W-:-:S03]  /*cc00*/  PRMT R85, RZ, 0x7610, R85 ;  /* 0x00007610ff557816 */ /* 0x000fc60000000055 */
[----:B---3--:R0:W-:Y:S02]  /*cc10*/  STS.U8 [R93+UR11+0x3780], R88 ;  /* 0x003780585d007988 */ /* 0x0081e4000800000b */
[----:B0-----:R-:W-:Y:S02]  /*cc20*/  @P0 IMAD.MOV.U32 R88, RZ, RZ, R89 ;  /* 0x000000ffff580224 */ /* 0x001fe400078e0059 */
[----:B------:R-:W-:-:S05]  /*cc30*/  @P0 IMAD.MOV.U32 R89, RZ, RZ, R90 ;  /* 0x000000ffff590224 */ /* 0x000fca00078e005a */
[----:B------:R0:W3:Y:S04]  /*cc40*/  @P0 LDG.E.U8 R85, desc[UR24][R88.64] ;  /* 0x0000001858550981 */ /* 0x0000e8000c1e1100 */
[----:B--2---:R1:W-:Y:S02]  /*cc50*/  STS.U8 [R93+UR11+0x3880], R87 ;  /* 0x003880575d007988 */ /* 0x0043e4000800000b */
[----:B-1----:R-:W-:-:S05]  /*cc60*/  IMAD R87, R144, UR9, RZ ;  /* 0x0000000990577c24 */ /* 0x002fca000f8e02ff */
[----:B0-----:R-:W-:-:S04]  /*cc70*/  IADD3 R88, P2, PT, R87, R84, RZ ;  /* 0x0000005457587210 */ /* 0x001fc80007f5e0ff */
[----:B------:R-:W-:-:S05]  /*cc80*/  LEA.HI.X.SX32 R89, R87, R81, 0x1, P2 ;  /* 0x0000005157597211 */ /* 0x000fca00010f0eff */
[----:B------:R-:W-:Y:S01]  /*cc90*/  @P0 IMAD.MOV.U32 R87, RZ, RZ, R89 ;  /* 0x000000ffff570224 */ /* 0x000fe200078e0059 */
[----:B----4-:R0:W-:Y:S02]  /*cca0*/  STS.U8 [R93+UR11+0x3980], R86 ;  /* 0x003980565d007988 */ /* 0x0101e4000800000b */
[----:B0-----:R-:W-:Y:S02]  /*ccb0*/  @P0 IMAD.MOV.U32 R86, RZ, RZ, R88 ;  /* 0x000000ffff560224 */ /* 0x001fe400078e0058 */
[----:B---3--:R0:W-:Y:S02]  /*ccc0*/  STS.U8 [R93+UR11+0x3a80], R85 ;  /* 0x003a80555d007988 */ /* 0x0081e4000800000b */
[----:B0-----:R-:W-:-:S06]  /*ccd0*/  PRMT R85, RZ, 0x7610, R85 ;  /* 0x00007610ff557816 */ /* 0x001fcc0000000055 */
[----:B------:R0:W2:Y:S02]  /*cce0*/  @P0 LDG.E.U8 R85, desc[UR24][R86.64] ;  /* 0x0000001856550981 */ /* 0x0000a4000c1e1100 */
[----:B0-----:R-:W-:Y:S02]  /*ccf0*/  IMAD R86, R142, UR9, RZ ;  /* 0x000000098e567c24 */ /* 0x001fe4000f8e02ff */
[----:B------:R-:W-:Y:S03]  /*cd00*/  STL [R1+0xf8], R90 ;  /* 0x0000f85a01007387 */ /* 0x000fe60000100800 */
[C---:B------:R-:W-:Y:S01]  /*cd10*/  IADD3 R87, P2, PT, R86.reuse, R84, RZ ;  /* 0x0000005456577210 */ /* 0x040fe20007f5e0ff */
[----:B------:R0:W-:Y:S04]  /*cd20*/  STL [R1+0x10c], R88 ;  /* 0x00010c5801007387 */ /* 0x0001e80000100800 */
[----:B------:R-:W-:Y:S01]  /*cd30*/  STL [R1+0x108], R89 ;  /* 0x0001085901007387 */ /* 0x000fe20000100800 */
[----:B0-----:R-:W-:-:S03]  /*cd40*/  LEA.HI.X.SX32 R88, R86, R81, 0x1, P2 ;  /* 0x0000005156587211 */ /* 0x001fc600010f0eff */
[----:B------:R0:W-:Y:S01]  /*cd50*/  STL [R1+0x11c], R87 ;  /* 0x00011c5701007387 */ /* 0x0001e20000100800 */
[----:B------:R-:W-:Y:S02]  /*cd60*/  @P0 IMAD.MOV.U32 R86, RZ, RZ, R87 ;  /* 0x000000ffff560224 */ /* 0x000fe400078e0057 */
[----:B0-----:R-:W-:Y:S01]  /*cd70*/  @P0 IMAD.MOV.U32 R87, RZ, RZ, R88 ;  /* 0x000000ffff570224 */ /* 0x001fe200078e0058 */
[----:B--2---:R0:W-:Y:S02]  /*cd80*/  STS.U8 [R93+UR11+0x3b80], R85 ;  /* 0x003b80555d007988 */ /* 0x0041e4000800000b */
[----:B0-----:R-:W-:-:S06]  /*cd90*/  PRMT R85, RZ, 0x7610, R85 ;  /* 0x00007610ff557816 */ /* 0x001fcc0000000055 */
[----:B------:R0:W2:Y:S02]  /*cda0*/  @P0 LDG.E.U8 R85, desc[UR24][R86.64] ;  /* 0x0000001856550981 */ /* 0x0000a4000c1e1100 */
[----:B0-----:R-:W-:Y:S02]  /*cdb0*/  IMAD R86, R140, UR9, RZ ;  /* 0x000000098c567c24 */ /* 0x001fe4000f8e02ff */
[----:B------:R0:W-:Y:S03]  /*cdc0*/  STL [R1+0x118], R88 ;  /* 0x0001185801007387 */ /* 0x0001e60000100800 */
[----:B------:R-:W-:-:S04]  /*cdd0*/  IADD3 R87, P2, PT, R86, R84, RZ ;  /* 0x0000005456577210 */ /* 0x000fc80007f5e0ff */
[----:B0-----:R-:W-:Y:S01]  /*cde0*/  LEA.HI.X.SX32 R88, R86, R81, 0x1, P2 ;  /* 0x0000005156587211 */ /* 0x001fe200010f0eff */
[----:B------:R0:W-:Y:S01]  /*cdf0*/  STL [R1+0x134], R87 ;  /* 0x0001345701007387 */ /* 0x0001e20000100800 */
[----:B------:R-:W-:-:S03]  /*ce00*/  @P0 IMAD.MOV.U32 R86, RZ, RZ, R87 ;  /* 0x000000ffff560224 */ /* 0x000fc600078e0057 */
[----:B0-----:R-:W-:Y:S01]  /*ce10*/  @P0 IMAD.MOV.U32 R87, RZ, RZ, R88 ;  /* 0x000000ffff570224 */ /* 0x001fe200078e0058 */
[----:B--2---:R0:W-:Y:S02]  /*ce20*/  STS.U8 [R93+UR11+0x3c80], R85 ;  /* 0x003c80555d007988 */ /* 0x0041e4000800000b */
[----:B0-----:R-:W-:-:S06]  /*ce30*/  PRMT R85, RZ, 0x7610, R85 ;  /* 0x00007610ff557816 */ /* 0x001fcc0000000055 */
[----:B------:R0:W2:Y:S02]  /*ce40*/  @P0 LDG.E.U8 R85, desc[UR24][R86.64] ;  /* 0x0000001856550981 */ /* 0x0000a4000c1e1100 */
[----:B0-----:R-:W-:Y:S02]  /*ce50*/  IMAD R86, R138, UR9, RZ ;  /* 0x000000098a567c24 */ /* 0x001fe4000f8e02ff */
[----:B------:R-:W0:Y:S03]  /*ce60*/  LDC R138, c[0x0][0x3a0] ;  /* 0x0000e800ff8a7b82 */ /* 0x000e260000000800 */
[----:B------:R-:W-:-:S04]  /*ce70*/  IADD3 R84, P2, PT, R86, R84, RZ ;  /* 0x0000005456547210 */ /* 0x000fc80007f5e0ff */
[----:B------:R-:W-:Y:S02]  /*ce80*/  LEA.HI.X.SX32 R87, R86, R81, 0x1, P2 ;  /* 0x0000005156577211 */ /* 0x000fe400010f0eff */
[----:B------:R-:W-:Y:S01]  /*ce90*/  PRMT R81, RZ, 0x7610, R81 ;  /* 0x00007610ff517816 */ /* 0x000fe20000000051 */
[----:B--2---:R1:W-:Y:S02]  /*cea0*/  STS.U8 [R93+UR11+0x3d80], R85 ;  /* 0x003d80555d007988 */ /* 0x0043e4000800000b */
[----:B-1----:R-:W-:-:S05]  /*ceb0*/  @P0 IMAD.MOV.U32 R85, RZ, RZ, R87 ;  /* 0x000000ffff550224 */ /* 0x002fca00078e0057 */
[----:B------:R-:W2:Y:S04]  /*cec0*/  @P0 LDG.E.U8 R81, desc[UR24][R84.64] ;  /* 0x0000001854510981 */ /* 0x000ea8000c1e1100 */
[----:B------:R1:W-:Y:S04]  /*ced0*/  STS.U8 [R93+UR11+0x1380], R120 ;  /* 0x001380785d007988 */ /* 0x0003e8000800000b */
        /* <DEDUP_REMOVED lines=14> */
[----:B------:R1:W-:Y:S01]  /*cfc0*/  STS.U8 [R93+UR11+0x3380], R92 ;  /* 0x0033805c5d007988 */ /* 0x0003e2000800000b */
[----:B0-----:R-:W-:-:S03]  /*cfd0*/  VIADD R138, R138, 0x1f ;  /* 0x0000001f8a8a7836 */ /* 0x001fc60000000000 */
[----:B------:R1:W-:Y:S01]  /*cfe0*/  STL [R1+0x130], R88 ;  /* 0x0001305801007387 */ /* 0x0003e20000100800 */
[----:B------:R-:W-:-:S03]  /*cff0*/  ISETP.NE.U32.AND P0, PT, RZ, UR7, PT ;  /* 0x00000007ff007c0c */ /* 0x000fc6000bf05070 */
[----:B------:R1:W-:Y:S04]  /*d000*/  STL [R1+0x124], R84 ;  /* 0x0001245401007387 */ /* 0x0003e80000100800 */
[----:B------:R1:W-:Y:S01]  /*d010*/  STL [R1+0x120], R87 ;  /* 0x0001205701007387 */ /* 0x0003e20000100800 */
[C---:B------:R-:W-:Y:S02]  /*d020*/  ISETP.LT.OR P2, PT, R138.reuse, 0x20, P0 ;  /* 0x000000208a00780c */ /* 0x040fe40000741670 */
[----:B------:R-:W-:Y:S01]  /*d030*/  ISETP.GE.AND P3, PT, R138, 0x40, PT ;  /* 0x000000408a00780c */ /* 0x000fe20003f66270 */
[----:B--2---:R1:W-:Y:S01]  /*d040*/  STS.U8 [R93+UR11+0x3e80], R81 ;  /* 0x003e80515d007988 */ /* 0x0043e2000800000b */
[----:B------:R0:W-:Y:S06]  /*d050*/  MEMBAR.ALL.CTA ;  /* 0x0000000000007992 */ /* 0x0001ec0000008000 */
[----:B0-----:R-:W0:Y:S02]  /*d060*/  FENCE.VIEW.ASYNC.S ;  /* 0x00000000000073c6 */ /* 0x001e240000000000 */
[----:B0-----:R-:W-:Y:S06]  /*d070*/  BAR.SYNC.DEFER_BLOCKING 0x0 ;  /* 0x0000000000007b1d */ /* 0x001fec0000010000 */
[----:B------:R-:W-:Y:S05]  /*d080*/  @P2 BRA `(.L_x_6) ;  /* 0x00000000005c2947 */ /* 0x000fea0003800000 */
[----:B------:R-:W-:Y:S02]  /*d090*/  UIADD3 UR4, UPT, UPT, UR11, 0x8000, URZ ;  /* 0x000080000b047890 */ /* 0x000fe4000fffe0ff */
[----:B------:R-:W-:Y:S02]  /*d0a0*/  USHF.R.U32.HI UR6, URZ, 0x4, UR11 ;  /* 0x00000004ff067899 */ /* 0x000fe4000801160b */
[----:B------:R-:W-:Y:S02]  /*d0b0*/  USHF.R.U32.HI UR4, URZ, 0x4, UR4 ;  /* 0x00000004ff047899 */ /* 0x000fe40008011604 */
[----:B------:R-:W-:Y:S01]  /*d0c0*/  USGXT.U32 UR6, UR6, 0xe ;  /* 0x0000000e0606789a */ /* 0x000fe20008000000 */
[----:B------:R-:W-:Y:S01]  /*d0d0*/  UMOV UR16, 0xfffffe00 ;  /* 0xfffffe0000107882 */ /* 0x000fe20000000000 */
[----:B------:R-:W-:Y:S01]  /*d0e0*/  UMOV UR17, 0x3fffbfef ;  /* 0x3fffbfef00117882 */ /* 0x000fe20000000000 */
[----:B------:R-:W-:Y:S01]  /*d0f0*/  UMOV UR7, URZ ;  /* 0x000000ff00077c82 */ /* 0x000fe20008000000 */
[----:B------:R-:W-:-:S02]  /*d100*/  USGXT.U32 UR14, UR4, 0xe ;  /* 0x0000000e040e789a */ /* 0x000fc40008000000 */
[----:B------:R-:W-:Y:S02]  /*d110*/  UIADD3 UR9, UPT, UPT, UR10, 0x100, URZ ;  /* 0x000001000a097890 */ /* 0x000fe4000fffe0ff */
[----:B------:R-:W-:Y:S01]  /*d120*/  UIADD3.64 UR16, UPT, UPT, UR6, -UR16, URZ ;  /* 0x8000001006107297 */ /* 0x000fe2000fffe0ff */
[----:B------:R-:W-:Y:S01]  /*d130*/  UMOV UR18, 0x0 ;  /* 0x0000000000127882 */ /* 0x000fe20000000000 */
[----:B------:R-:W-:Y:S01]  /*d140*/  UMOV UR19, 0x8408490 ;  /* 0x0840849000137882 */ /* 0x000fe20000000000 */
[----:B------:R-:W-:Y:S01]  /*d150*/  UMOV UR4, UR8 ;  /* 0x0000000800047c82 */ /* 0x000fe20008000000 */
[----:B------:R-:W-:Y:S01]  /*d160*/  UMOV UR5, URZ ;  /* 0x000000ff00057c82 */ /* 0x000fe20008000000 */
[----:B------:R-:W-:Y:S01]  /*d170*/  UMOV UR7, 0xc0004010 ;  /* 0xc000401000077882 */ /* 0x000fe20000000000 */
[----:B------:R-:W-:Y:S01]  /*d180*/  UMOV UR15, 0x40004040 ;  /* 0x40004040000f7882 */ /* 0x000fe20000000000 */
[----:B------:R-:W-:Y:S01]  /*d190*/  UMOV UR22, 0x0 ;  /* 0x0000000000167882 */ /* 0x000fe20000000000 */
[----:B------:R-:W-:Y:S01]  /*d1a0*/  UMOV UR23, 0x8408490 ;  /* 0x0840849000177882 */ /* 0x000fe20000000000 */
[----:B------:R-:W-:Y:S01]  /*d1b0*/  UMOV UR4, UR4 ;  /* 0x0000000400047c82 */ /* 0x000fe20008000000 */
[----:B------:R0:W-:Y:S01]  /*d1c0*/  UTCQMMA gdesc[UR14], gdesc[UR6], tmem[UR10], tmem[UR18], idesc[UR19], !UPT ;  /* 0x00ff12060e0075ea */ /* 0x0001e2000f80030a */
[----:B------:R0:W-:Y:S01]  /*d1d0*/  UTCQMMA gdesc[UR14], gdesc[UR16], tmem[UR9], tmem[UR22], idesc[UR23], !UPT ;  /* 0x00ff16100e0075ea */ /* 0x0001e2000f800309 */
[----:B------:R0:W-:Y:S01]  /*d1e0*/  UTCBAR [UR4], URZ ;  /* 0x000000ff040073e9 */ /* 0x0001e200080000ff */
[----:B------:R-:W-:Y:S01]  /*d1f0*/  NOP ;  /* 0x0000000000007918 */ /* 0x000fe20000000000 */
.L_x_6:
[----:B0-----:R-:W-:Y:S01]  /*d200*/  UMOV UR4, URZ ;  /* 0x000000ff00047c82 */ /* 0x001fe20008000000 */
[----:B------:R-:W-:Y:S05]  /*d210*/  @!P3 BRA `(.L_x_7) ;  /* 0x000000580054b947 */ /* 0x000fea0003800000 */
[----:B-1----:R-:W2:Y:S01]  /*d220*/  LDL.LU R81, [R1+0x150] ;  /* 0x0001500001517983 */ /* 0x002ea20000300800 */
[----:B------:R-:W-:Y:S01]  /*d230*/  IMAD.SHL.U32 R82, R82, 0x20, RZ ;  /* 0x0000002052527824 */ /* 0x000fe200078e00ff */
[----:B------:R-:W-:Y:S02]  /*d240*/  UIADD3 UR5, UPT, UPT, UR11, 0x4000, URZ ;  /* 0x000040000b057890 */ /* 0x000fe4000fffe0ff */
[----:B------:R-:W3:Y:S01]  /*d250*/  LDL.LU R84, [R1+0x1f4] ;  /* 0x0001f40001547983 */ /* 0x000ee20000300800 */
[----:B------:R-:W-:Y:S01]  /*d260*/  UIADD3 UR4, UPT, UPT, UR11, 0x9000, URZ ;  /* 0x000090000b047890 */ /* 0x000fe2000fffe0ff */
[----:B------:R-:W-:Y:S01]  /*d270*/  IMAD.SHL.U32 R112, R83, 0x20, RZ ;  /* 0x0000002053707824 */ /* 0x000fe200078e00ff */
[----:B------:R-:W-:Y:S01]  /*d280*/  USHF.R.U32.HI UR5, URZ, 0x4, UR5 ;  /* 0x00000004ff057899 */ /* 0x000fe20008011605 */
[----:B------:R0:W-:Y:S01]  /*d290*/  STL [R1+0x154], R82 ;  /* 0x0001545201007387 */ /* 0x0001e20000100800 */
[----:B------:R-:W-:Y:S02]  /*d2a0*/  USHF.R.U32.HI UR4, URZ, 0x4, UR4 ;  /* 0x00000004ff047899 */ /* 0x000fe40008011604 */
[----:B------:R-:W-:Y:S01]  /*d2b0*/  USGXT.U32 UR6, UR5, 0xe ;  /* 0x0000000e0506789a */ /* 0x000fe20008000000 */
[----:B------:R-:W-:Y:S01]  /*d2c0*/  SHF.R.S32.HI R113, RZ, 0x1f, R112 ;  /* 0x0000001fff717819 */ /* 0x000fe20000011470 */
[----:B------:R-:W-:Y:S01]  /*d2d0*/  UMOV UR16, 0xfffffe00 ;  /* 0xfffffe0000107882 */ /* 0x000fe20000000000 */
[----:B------:R-:W-:Y:S01]  /*d2e0*/  UMOV UR17, 0x3fffbfef ;  /* 0x3fffbfef00117882 */ /* 0x000fe20000000000 */
[----:B------:R-:W-:Y:S01]  /*d2f0*/  UMOV UR7, URZ ;  /* 0x000000ff00077c82 */ /* 0x000fe20008000000 */
[----:B------:R-:W1:Y:S01]  /*d300*/  LDCU UR22, c[0x0][0x3a8] ;  /* 0x00007500ff1677ac */ /* 0x000e620008000800 */
[----:B------:R-:W-:-:S02]  /*d310*/  USGXT.U32 UR14, UR4, 0xe ;  /* 0x0000000e040e789a */ /* 0x000fc40008000000 */
[----:B------:R-:W-:Y:S01]  /*d320*/  UIADD3.64 UR16, UPT, UPT, UR6, -UR16, URZ ;  /* 0x8000001006107297 */ /* 0x000fe2000fffe0ff */
[----:B------:R-:W-:Y:S01]  /*d330*/  UMOV UR13, 0x1 ;  /* 0x00000001000d7882 */ /* 0x000fe20000000000 */
[----:B------:R-:W-:Y:S01]  /*d340*/  UMOV UR5, URZ ;  /* 0x000000ff00057c82 */ /* 0x000fe20008000000 */
[----:B------:R-:W-:Y:S01]  /*d350*/  UMOV UR15, 0x40004040 ;  /* 0x40004040000f7882 */ /* 0x000fe20000000000 */
[----:B--2---:R-:W-:Y:S02]  /*d360*/  IADD3 R110, P2, P3, R81, UR20, R82 ;  /* 0x00000014516e7c10 */ /* 0x004fe4000fb5e052 */
[----:B------:R-:W-:Y:S02]  /*d370*/  SHF.R.S32.HI R81, RZ, 0x1f, R138 ;  /* 0x0000001fff517819 */ /* 0x000fe4000001148a */
[----:B0-----:R-:W-:Y:S02]  /*d380*/  SHF.R.S32.HI R82, RZ, 0x1f, R82 ;  /* 0x0000001fff527819 */ /* 0x001fe40000011452 */
[----:B------:R-:W-:-:S02]  /*d390*/  LEA.HI R81, R81, R138, RZ, 0x5 ;  /* 0x0000008a51517211 */ /* 0x000fc400078f28ff */
[----:B---3--:R-:W-:Y:S01]  /*d3a0*/  IADD3.X R111, PT, PT, R84, UR21, R82, P2, P3 ;  /* 0x00000015546f7c10 */ /* 0x008fe200097e6452 */
[----:B------:R0:W-:Y:S01]  /*d3b0*/  STL [R1+0x1ec], R82 ;  /* 0x0001ec5201007387 */ /* 0x0001e20000100800 */
[----:B------:R-:W-:-:S04]  /*d3c0*/  SHF.R.S32.HI R81, RZ, 0x5, R81 ;  /* 0x00000005ff517819 */ /* 0x000fc80000011451 */
[----:B------:R-:W-:-:S05]  /*d3d0*/  VIMNMX R81, PT, PT, R81, 0x2, !PT ;  /* 0x0000000251517848 */ /* 0x000fca0007fe0100 */
[----:B0-----:R-:W-:Y:S02]  /*d3e0*/  VIADD R82, R81, 0xffffffff ;  /* 0xffffffff51527836 */ /* 0x001fe40000000000 */
[----:B------:R-:W-:-:S03]  /*d3f0*/  IMAD.MOV.U32 R81, RZ, RZ, RZ ;  /* 0x000000ffff517224 */ /* 0x000fc600078e00ff */
[----:B-1----:R0:W-:Y:S04]  /*d400*/  STL [R1+0x150], R82 ;  /* 0x0001505201007387 */ /* 0x0021e80000100800 */
.L_x_10:
[----:B------:R-:W2:Y:S01]  /*d410*/  LDL R84, [R1+0x1d0] ;  /* 0x0001d00001547983 */ /* 0x000ea20000100800 */
[----:B------:R-:W-:Y:S01]  /*d420*/  IMAD.U32 R81, R81, -0x80000000, RZ ;  /* 0x8000000051517824 */ /* 0x000fe200078e00ff */
[----:B0-----:R-:W-:Y:S02]  /*d430*/  IADD3 R82, P5, PT, R110, UR22, RZ ;  /* 0x000000166e527c10 */ /* 0x001fe4000ffbe0ff */
[C---:B------:R-:W-:Y:S01]  /*d440*/  ISETP.GT.AND P3, PT, R52.reuse, 0x1, PT ;  /* 0x000000013400780c */ /* 0x040fe20003f64270 */
[----:B------:R-:W0:Y:S01]  /*d450*/  SYNCS.PHASECHK.TRANS64.TRYWAIT P4, [UR8], R81 ;  /* 0x00000051ff0075a7 */ /* 0x000e220008081108 */
[----:B------:R-:W-:Y:S02]  /*d460*/  ISETP.GT.AND P2, PT, R52, 0x2, PT ;  /* 0x000000023400780c */ /* 0x000fe40003f44270 */
[----:B------:R-:W-:Y:S01]  /*d470*/  PRMT R121, RZ, 0x7610, R121 ;  /* 0x00007610ff797816 */ /* 0x000fe20000000079 */
[----:B--2---:R-:W-:Y:S01]  /*d480*/  IMAD.X R83, R84, 0x1, R111, P5 ;  /* 0x0000000154537824 */ /* 0x004fe200028e066f */
[----:B0-----:R-:W-:Y:S09]  /*d490*/  @!P4 BRA `(.L_x_8) ;  /* 0x000001c400f8c947 */ /* 0x001ff20003800000 */
.L_x_16:
[----:B------:R-:W2:Y:S04]  /*d4a0*/  LDL R84, [R1+0x1cc] ;  /* 0x0001cc0001547983 */ /* 0x000ea80000100800 */
[----:B------:R-:W3:Y:S04]  /*d4b0*/  LDL R119, [R1+0x1c8] ;  /* 0x0001c80001777983 */ /* 0x000ee80000100800 */
[----:B------:R-:W4:Y:S04]  /*d4c0*/  LDL R95, [R1+0x26c] ;  /* 0x00026c00015f7983 */ /* 0x000f280000100800 */
[----:B------:R-:W5:Y:S04]  /*d4d0*/  LDL R88, [R1+0x1c4] ;  /* 0x0001c40001587983 */ /* 0x000f680000100800 */
[----:B------:R-:W5:Y:S04]  /*d4e0*/  LDL R89, [R1+0x268] ;  /* 0x0002680001597983 */ /* 0x000f680000100800 */
[----:B------:R-:W5:Y:S04]  /*d4f0*/  LDL R94, [R1+0x264] ;  /* 0x00026400015e7983 */ /* 0x000f680000100800 */
[----:B------:R-:W5:Y:S04]  /*d500*/  LDL R118, [R1+0x1c0] ;  /* 0x0001c00001767983 */ /* 0x000f680000100800 */
[----:B------:R-:W5:Y:S04]  /*d510*/  LDL R90, [R1+0x1bc] ;  /* 0x0001bc00015a7983 */ /* 0x000f680000100800 */
[----:B------:R-:W5:Y:S04]  /*d520*/  LDL R91, [R1+0x260] ;  /* 0x00026000015b7983 */ /* 0x000f680000100800 */
[----:B------:R-:W5:Y:S04]  /*d530*/  LDL R51, [R1+0x25c] ;  /* 0x00025c0001337983 */ /* 0x000f680000100800 */
[----:B------:R3:W5:Y:S01]  /*d540*/  @P3 LDG.E.U8 R121, desc[UR24][R82.64] ;  /* 0x0000001852793981 */ /* 0x000762000c1e1100 */
[----:B------:R-:W-:-:S03]  /*d550*/  PRMT R117, RZ, 0x7610, R117 ;  /* 0x00007610ff757816 */ /* 0x000fc60000000075 */
[----:B------:R-:W5:Y:S04]  /*d560*/  LDL R124, [R1+0x1b0] ;  /* 0x0001b000017c7983 */ /* 0x000f680000100800 */
[----:B------:R-:W5:Y:S04]  /*d570*/  LDL R125, [R1+0x1b4] ;  /* 0x0001b400017d7983 */ /* 0x000f680000100800 */
[----:B------:R-:W5:Y:S04]  /*d580*/  LDL R122, [R1+0x250] ;  /* 0x00025000017a7983 */ /* 0x000f680000100800 */
[----:B------:R-:W5:Y:S01]  /*d590*/  LDL R123, [R1+0x254] ;  /* 0x00025400017b7983 */ /* 0x000f620000100800 */
[----:B------:R-:W-:-:S02]  /*d5a0*/  ISETP.GT.AND P4, PT, R52, 0x3, PT ;  /* 0x000000033400780c */ /* 0x000fc40003f84270 */
[----:B------:R-:W-:Y:S01]  /*d5b0*/  PRMT R114, RZ, 0x7610, R114 ;  /* 0x00007610ff727816 */ /* 0x000fe20000000072 */
[----:B------:R-:W5:Y:S01]  /*d5c0*/  LDL R127, [R1+0x23c] ;  /* 0x00023c00017f7983 */ /* 0x000f620000100800 */
[----:B------:R-:W-:Y:S02]  /*d5d0*/  PRMT R86, RZ, 0x7610, R86 ;  /* 0x00007610ff567816 */ /* 0x000fe40000000056 */
[----:B------:R-:W-:Y:S01]  /*d5e0*/  PRMT R92, RZ, 0x7610, R92 ;  /* 0x00007610ff5c7816 */ /* 0x000fe2000000005c */
[----:B------:R-:W5:Y:S01]  /*d5f0*/  LDL R126, [R1+0x238] ;  /* 0x00023800017e7983 */ /* 0x000f620000100800 */
[----:B------:R-:W-:Y:S02]  /*d600*/  PRMT R120, RZ, 0x7610, R120 ;  /* 0x00007610ff787816 */ /* 0x000fe40000000078 */
[----:B------:R-:W-:Y:S01]  /*d610*/  PRMT R130, RZ, 0x7610, R130 ;  /* 0x00007610ff827816 */ /* 0x000fe20000000082 */
[----:B------:R-:W5:Y:S01]  /*d620*/  LDL R128, [R1+0x234] ;  /* 0x0002340001807983 */ /* 0x000f620000100800 */
[----:B------:R-:W-:-:S02]  /*d630*/  PRMT R116, RZ, 0x7610, R116 ;  /* 0x00007610ff747816 */ /* 0x000fc40000000074 */
[----:B------:R-:W-:Y:S01]  /*d640*/  PRMT R81, RZ, 0x7610, R81 ;  /* 0x00007610ff517816 */ /* 0x000fe20000000051 */
[----:B------:R-:W5:Y:S01]  /*d650*/  LDL R129, [R1+0x228] ;  /* 0x0002280001817983 */ /* 0x000f620000100800 */
[-C--:B--2---:R-:W-:Y:S02]  /*d660*/  IADD3 R84, P5, PT, R84, R110.reuse, RZ ;  /* 0x0000006e54547210 */ /* 0x084fe40007fbe0ff */
[----:B---3--:R-:W-:Y:S02]  /*d670*/  IADD3 R82, P3, PT, R119, R110, RZ ;  /* 0x0000006e77527210 */ /* 0x008fe40007f7e0ff */
[----:B------:R-:W2:Y:S01]  /*d680*/  LDL R119, [R1+0x1ac] ;  /* 0x0001ac0001777983 */ /* 0x000ea20000100800 */
[----:B----4-:R-:W-:-:S03]  /*d690*/  IMAD.X R85, R95, 0x1, R111, P5 ;  /* 0x000000015f557824 */ /* 0x010fc600028e066f */
[----:B------:R-:W3:Y:S01]  /*d6a0*/  LDL R95, [R1+0x1b8] ;  /* 0x0001b800015f7983 */ /* 0x000ee20000100800 */
[----:B-----5:R-:W-:-:S03]  /*d6b0*/  IADD3 R88, P6, PT, R88, R110, RZ ;  /* 0x0000006e58587210 */ /* 0x020fc60007fde0ff */
[----:B------:R0:W4:Y:S01]  /*d6c0*/  @P2 LDG.E.U8 R117, desc[UR24][R84.64] ;  /* 0x0000001854752981 */ /* 0x000122000c1e1100 */
[--C-:B------:R-:W-:Y:S02]  /*d6d0*/  IMAD.X R83, R89, 0x1, R111.reuse, P3 ;  /* 0x0000000159537824 */ /* 0x100fe400018e066f */
[----:B------:R-:W-:Y:S01]  /*d6e0*/  IMAD.X R89, R94, 0x1, R111, P6 ;  /* 0x000000015e597824 */ /* 0x000fe200030e066f */
[-C--:B0-----:R-:W-:Y:S01]  /*d6f0*/  IADD3 R84, P2, PT, R118, R110.reuse, RZ ;  /* 0x0000006e76547210 */ /* 0x081fe20007f5e0ff */
[----:B------:R-:W5:Y:S01]  /*d700*/  LDL R94, [R1+0x258] ;  /* 0x00025800015e7983 */ /* 0x000f620000100800 */
[----:B------:R-:W-:-:S03]  /*d710*/  IADD3 R90, P6, PT, R90, R110, RZ ;  /* 0x0000006e5a5a7210 */ /* 0x000fc60007fde0ff */
[----:B------:R-:W2:Y:S01]  /*d720*/  LDL R118, [R1+0x1a8] ;  /* 0x0001a80001767983 */ /* 0x000ea20000100800 */
[--C-:B------:R-:W-:Y:S01]  /*d730*/  IMAD.X R85, R91, 0x1, R111.reuse, P2 ;  /* 0x000000015b557824 */ /* 0x100fe200010e066f */
[----:B------:R-:W-:Y:S02]  /*d740*/  ISETP.GT.AND P5, PT, R52, 0x4, PT ;  /* 0x000000043400780c */ /* 0x000fe40003fa4270 */
[----:B------:R0:W2:Y:S01]  /*d750*/  @P4 LDG.E.U8 R114, desc[UR24][R82.64] ;  /* 0x0000001852724981 */ /* 0x0000a2000c1e1100 */
[----:B------:R-:W-:-:S03]  /*d760*/  IMAD.X R91, R51, 0x1, R111, P6 ;  /* 0x00000001335b7824 */ /* 0x000fc600030e066f */
[----:B------:R-:W2:Y:S01]  /*d770*/  LDL R51, [R1+0x248] ;  /* 0x0002480001337983 */ /* 0x000ea20000100800 */
[C---:B------:R-:W-:Y:S02]  /*d780*/  ISETP.GT.AND P3, PT, R52.reuse, 0x5, PT ;  /* 0x000000053400780c */ /* 0x040fe40003f64270 */
[C---:B------:R-:W-:Y:S02]  /*d790*/  ISETP.GT.AND P4, PT, R52.reuse, 0x6, PT ;  /* 0x000000063400780c */ /* 0x040fe40003f84270 */
[----:B0-----:R-:W-:Y:S02]  /*d7a0*/  PRMT R83, RZ, 0x7610, R83 ;  /* 0x00007610ff537816 */ /* 0x001fe40000000053 */
[----:B------:R-:W-:-:S04]  /*d7b0*/  ISETP.GT.AND P2, PT, R52, 0x7, PT ;  /* 0x000000073400780c */ /* 0x000fc80003f44270 */
[----:B------:R0:W4:Y:S04]  /*d7c0*/  @P5 LDG.E.U8 R83, desc[UR24][R88.64] ;  /* 0x0000001858535981 */ /* 0x000128000c1e1100 */
[----:B------:R-:W4:Y:S01]  /*d7d0*/  @P3 LDG.E.U8 R86, desc[UR24][R84.64] ;  /* 0x0000001854563981 */ /* 0x000f22000c1e1100 */
[----:B0-----:R-:W-:Y:S02]  /*d7e0*/  PRMT R89, RZ, 0x7610, R89 ;  /* 0x00007610ff597816 */ /* 0x001fe40000000059 */
[----:B------:R-:W-:-:S04]  /*d7f0*/  ISETP.GT.AND P3, PT, R52, 0x8, PT ;  /* 0x000000083400780c */ /* 0x000fc80003f64270 */
[----:B------:R0:W4:Y:S01]  /*d800*/  @P4 LDG.E.U8 R89, desc[UR24][R90.64] ;  /* 0x000000185a594981 */ /* 0x000122000c1e1100 */
[----:B------:R-:W-:Y:S02]  /*d810*/  ISETP.GT.AND P4, PT, R52, 0x9, PT ;  /* 0x000000093400780c */ /* 0x000fe40003f84270 */
[-C--:B0-----:R-:W-:Y:S02]  /*d820*/  IADD3 R90, P6, PT, R125, R110.reuse, RZ ;  /* 0x0000006e7d5a7210 */ /* 0x081fe40007fde0ff */
[----:B------:R-:W4:Y:S03]  /*d830*/  LDL R125, [R1+0x194] ;  /* 0x00019400017d7983 */ /* 0x000f260000100800 */
[----:B------:R-:W-:Y:S02]  /*d840*/  IMAD.X R91, R123, 0x1, R111, P6 ;  /* 0x000000017b5b7824 */ /* 0x000fe400030e066f */
[----:B------:R-:W4:Y:S04]  /*d850*/  LDL R123, [R1+0x1a0] ;  /* 0x0001a000017b7983 */ /* 0x000f280000100800 */
[----:B------:R-:W4:Y:S01]  /*d860*/  @P3 LDG.E.U8 R130, desc[UR24][R90.64] ;  /* 0x000000185a823981 */ /* 0x000f22000c1e1100 */
[----:B---3--:R-:W-:-:S03]  /*d870*/  IADD3 R84, P5, PT, R95, R110, RZ ;  /* 0x0000006e5f547210 */ /* 0x008fc60007fbe0ff */
[----:B------:R-:W3:Y:S02]  /*d880*/  LDL R95, [R1+0x24c] ;  /* 0x00024c00015f7983 */ /* 0x000ee40000100800 */
[----:B-----5:R-:W-:Y:S02]  /*d890*/  IMAD.X R85, R94, 0x1, R111, P5 ;  /* 0x000000015e557824 */ /* 0x020fe400028e066f */
[----:B------:R-:W5:Y:S04]  /*d8a0*/  LDL R94, [R1+0x1a4] ;  /* 0x0001a400015e7983 */ /* 0x000f680000100800 */
[----:B------:R0:W5:Y:S02]  /*d8b0*/  @P2 LDG.E.U8 R92, desc[UR24][R84.64] ;  /* 0x00000018545c2981 */ /* 0x000164000c1e1100 */
[----:B0-----:R-:W-:-:S02]  /*d8c0*/  IADD3 R84, P5, PT, R124, R110, RZ ;  /* 0x0000006e7c547210 */ /* 0x001fc40007fbe0ff */
[-C--:B--2---:R-:W-:Y:S01]  /*d8d0*/  IADD3 R90, P6, PT, R119, R110.reuse, RZ ;  /* 0x0000006e775a7210 */ /* 0x084fe20007fde0ff */
[----:B------:R-:W2:Y:S02]  /*d8e0*/  LDL R124, [R1+0x190] ;  /* 0x00019000017c7983 */ /* 0x000ea40000100800 */
[----:B------:R-:W-:Y:S02]  /*d8f0*/  IMAD.X R85, R122, 0x1, R111, P5 ;  /* 0x000000017a557824 */ /* 0x000fe400028e066f */
[----:B------:R-:W2:Y:S04]  /*d900*/  LDL R119, [R1+0x240] ;  /* 0x0002400001777983 */ /* 0x000ea80000100800 */
[----:B------:R0:W2:Y:S04]  /*d910*/  @P4 LDG.E.U8 R120, desc[UR24][R84.64] ;  /* 0x0000001854784981 */ /* 0x0000a8000c1e1100 */
[----:B------:R-:W2:Y:S01]  /*d920*/  LDL R122, [R1+0x244] ;  /* 0x00024400017a7983 */ /* 0x000ea20000100800 */
[----:B0-----:R-:W-:-:S03]  /*d930*/  IADD3 R84, P5, PT, R118, R110, RZ ;  /* 0x0000006e76547210 */ /* 0x001fc60007fbe0ff */
[----:B------:R-:W2:Y:S02]  /*d940*/  LDL R118, [R1+0x198] ;  /* 0x0001980001767983 */ /* 0x000ea40000100800 */
[----:B------:R-:W-:Y:S02]  /*d950*/  IMAD.X R85, R51, 0x1, R111, P5 ;  /* 0x0000000133557824 */ /* 0x000fe400028e066f */
[----:B------:R-:W2:Y:S01]  /*d960*/  LDL R51, [R1+0x19c] ;  /* 0x00019c0001337983 */ /* 0x000ea20000100800 */
[C---:B------:R-:W-:Y:S02]  /*d970*/  ISETP.GT.AND P2, PT, R52.reuse, 0xa, PT ;  /* 0x0000000a3400780c */ /* 0x040fe40003f44270 */
[----:B------:R-:W-:Y:S02]  /*d980*/  ISETP.GT.AND P3, PT, R52, 0xb, PT ;  /* 0x0000000b3400780c */ /* 0x000fe40003f64270 */
[----:B------:R-:W-:-:S11]  /*d990*/  PRMT R87, RZ, 0x7610, R87 ;  /* 0x00007610ff577816 */ /* 0x000fd60000000057 */
[----:B------:R-:W2:Y:S01]  /*d9a0*/  @P3 LDG.E.U8 R81, desc[UR24][R84.64] ;  /* 0x0000001854513981 */ /* 0x000ea2000c1e1100 */
[----:B------:R-:W-:Y:S01]  /*d9b0*/  ISETP.GT.AND P3, PT, R52, 0xe, PT ;  /* 0x0000000e3400780c */ /* 0x000fe20003f64270 */
[----:B---3--:R-:W-:-:S05]  /*d9c0*/  IMAD.X R91, R95, 0x1, R111, P6 ;  /* 0x000000015f5b7824 */ /* 0x008fca00030e066f */
[----:B------:R4:W3:Y:S01]  /*d9d0*/  @P2 LDG.E.U8 R116, desc[UR24][R90.64] ;  /* 0x000000185a742981 */ /* 0x0008e2000c1e1100 */
[----:B------:R-:W-:Y:S02]  /*d9e0*/  ISETP.GT.AND P2, PT, R52, 0xd, PT ;  /* 0x0000000d3400780c */ /* 0x000fe40003f44270 */
[-C--:B----4-:R-:W-:Y:S02]  /*d9f0*/  IADD3 R90, P5, PT, R123, R110.reuse, RZ ;  /* 0x0000006e7b5a7210 */ /* 0x090fe40007fbe0ff */
[----:B-----5:R-:W-:-:S03]  /*da00*/  IADD3 R94, P6, PT, R94, R110, RZ ;  /* 0x0000006e5e5e7210 */ /* 0x020fc60007fde0ff */
[----:B--2---:R-:W-:-:S06]  /*da10*/  IMAD.X R91, R119, 0x1, R111, P5 ;  /* 0x00000001775b7824 */ /* 0x004fcc00028e066f */
[----:B------:R0:W2:Y:S01]  /*da20*/  @P2 LDG.E.U8 R87, desc[UR24][R90.64] ;  /* 0x000000185a572981 */ /* 0x0000a2000c1e1100 */
[--C-:B------:R-:W-:Y:S01]  /*da30*/  IMAD.X R95, R122, 0x1, R111.reuse, P6 ;  /* 0x000000017a5f7824 */ /* 0x100fe200030e066f */
[----:B------:R-:W-:Y:S02]  /*da40*/  ISETP.GT.AND P2, PT, R52, 0x10, PT ;  /* 0x000000103400780c */ /* 0x000fe40003f44270 */
[-C--:B------:R-:W-:Y:S02]  /*da50*/  IADD3 R118, P5, PT, R118, R110.reuse, RZ ;  /* 0x0000006e76767210 */ /* 0x080fe40007fbe0ff */
[-C--:B------:R-:W-:Y:S02]  /*da60*/  IADD3 R122, P6, PT, R51, R110.reuse, RZ ;  /* 0x0000006e337a7210 */ /* 0x080fe40007fde0ff */
[----:B0-----:R-:W-:Y:S01]  /*da70*/  PRMT R90, RZ, 0x7610, R90 ;  /* 0x00007610ff5a7816 */ /* 0x001fe2000000005a */
[--C-:B------:R-:W-:Y:S01]  /*da80*/  IMAD.X R119, R126, 0x1, R111.reuse, P5 ;  /* 0x000000017e777824 */ /* 0x100fe200028e066f */
[----:B------:R-:W4:Y:S01]  /*da90*/  LDL R51, [R1+0x230] ;  /* 0x0002300001337983 */ /* 0x000f220000100800 */
[----:B------:R-:W-:Y:S01]  /*daa0*/  IMAD.X R123, R127, 0x1, R111, P6 ;  /* 0x000000017f7b7824 */ /* 0x000fe200030e066f */
[----:B------:R-:W-:-:S04]  /*dab0*/  IADD3 R126, P6, PT, R125, R110, RZ ;  /* 0x0000006e7d7e7210 */ /* 0x000fc80007fde0ff */
[----:B------:R0:W5:Y:S01]  /*dac0*/  @P3 LDG.E.U8 R90, desc[UR24][R122.64] ;  /* 0x000000187a5a3981 */ /* 0x000162000c1e1100 */
[----:B------:R-:W-:Y:S01]  /*dad0*/  IMAD.X R127, R128, 0x1, R111, P6 ;  /* 0x00000001807f7824 */ /* 0x000fe200030e066f */
[----:B0-----:R-:W-:Y:S02]  /*dae0*/  PRMT R123, RZ, 0x7610, R123 ;  /* 0x00007610ff7b7816 */ /* 0x001fe4000000007b */
[----:B------:R-:W2:Y:S04]  /*daf0*/  LDL R128, [R1+0x180] ;  /* 0x0001800001807983 */ /* 0x000ea80000100800 */
[----:B------:R0:W2:Y:S04]  /*db00*/  @P2 LDG.E.U8 R123, desc[UR24][R126.64] ;  /* 0x000000187e7b2981 */ /* 0x0000a8000c1e1100 */
[----:B------:R-:W0:Y:S01]  /*db10*/  LDL R127, [R1+0x18c] ;  /* 0x00018c00017f7983 */ /* 0x000e220000100800 */
[----:B------:R-:W-:-:S02]  /*db20*/  ISETP.GT.AND P4, PT, R52, 0xc, PT ;  /* 0x0000000c3400780c */ /* 0x000fc40003f84270 */
[----:B------:R-:W-:-:S11]  /*db30*/  PRMT R84, RZ, 0x7610, R84 ;  /* 0x00007610ff547816 */ /* 0x000fd60000000054 */
[----:B------:R1:W2:Y:S01]  /*db40*/  @P4 LDG.E.U8 R84, desc[UR24][R94.64] ;  /* 0x000000185e544981 */ /* 0x0002a2000c1e1100 */
[----:B------:R-:W-:Y:S02]  /*db50*/  ISETP.GT.AND P4, PT, R52, 0xf, PT ;  /* 0x0000000f3400780c */ /* 0x000fe40003f84270 */
[----:B0-----:R-:W-:Y:S02]  /*db60*/  IADD3 R126, P6, PT, R127, R110, RZ ;  /* 0x0000006e7f7e7210 */ /* 0x001fe40007fde0ff */
[----:B------:R-:W2:Y:S01]  /*db70*/  LDL R127, [R1+0x22c] ;  /* 0x00022c00017f7983 */ /* 0x000ea20000100800 */
[----:B-1----:R-:W-:-:S08]  /*db80*/  PRMT R94, RZ, 0x7610, R94 ;  /* 0x00007610ff5e7816 */ /* 0x002fd0000000005e */
[----:B------:R0:W3:Y:S01]  /*db90*/  @P4 LDG.E.U8 R94, desc[UR24][R118.64] ;  /* 0x00000018765e4981 */ /* 0x0000e2000c1e1100 */
[----:B------:R-:W-:Y:S02]  /*dba0*/  ISETP.GT.AND P4, PT, R52, 0x12, PT ;  /* 0x000000123400780c */ /* 0x000fe40003f84270 */
[----:B------:R-:W-:Y:S02]  /*dbb0*/  PRMT R115, RZ, 0x7610, R115 ;  /* 0x00007610ff737816 */ /* 0x000fe40000000073 */
[----:B------:R-:W-:-:S05]  /*dbc0*/  IADD3 R124, P5, PT, R124, R110, RZ ;  /* 0x0000006e7c7c7210 */ /* 0x000fca0007fbe0ff */
[--C-:B----4-:R-:W-:Y:S02]  /*dbd0*/  IMAD.X R125, R51, 0x1, R111.reuse, P5 ;  /* 0x00000001337d7824 */ /* 0x110fe400028e066f */
[----:B------:R-:W4:Y:S01]  /*dbe0*/  LDL R51, [R1+0x224] ;  /* 0x0002240001337983 */ /* 0x000f220000100800 */
[----:B--2---:R-:W-:-:S05]  /*dbf0*/  IMAD.X R127, R127, 0x1, R111, P6 ;  /* 0x000000017f7f7824 */ /* 0x004fca00030e066f */
[----:B------:R1:W2:Y:S04]  /*dc00*/  @P4 LDG.E.U8 R115, desc[UR24][R126.64] ;  /* 0x000000187e734981 */ /* 0x0002a8000c1e1100 */
[----:B------:R-:W1:Y:S01]  /*dc10*/  LDL R127, [R1+0x184] ;  /* 0x00018400017f7983 */ /* 0x000e620000100800 */
[----:B------:R-:W-:Y:S02]  /*dc20*/  ISETP.GT.AND P3, PT, R52, 0x11, PT ;  /* 0x000000113400780c */ /* 0x000fe40003f64270 */
[----:B0-----:R-:W-:-:S11]  /*dc30*/  PRMT R119, RZ, 0x7610, R119 ;  /* 0x00007610ff777816 */ /* 0x001fd60000000077 */
[----:B------:R0:W2:Y:S01]  /*dc40*/  @P3 LDG.E.U8 R119, desc[UR24][R124.64] ;  /* 0x000000187c773981 */ /* 0x0000a2000c1e1100 */
[----:B------:R-:W-:-:S03]  /*dc50*/  ISETP.GT.AND P3, PT, R52, 0x14, PT ;  /* 0x000000143400780c */ /* 0x000fc60003f64270 */
[----:B------:R-:W0:Y:S01]  /*dc60*/  LDL R125, [R1+0x188] ;  /* 0x00018800017d7983 */ /* 0x000e220000100800 */
[----:B------:R-:W-:Y:S02]  /*dc70*/  PRMT R85, RZ, 0x7610, R85 ;  /* 0x00007610ff557816 */ /* 0x000fe40000000055 */
[----:B-1----:R-:W-:-:S05]  /*dc80*/  IADD3 R126, P6, PT, R127, R110, RZ ;  /* 0x0000006e7f7e7210 */ /* 0x002fca0007fde0ff */
[----:B----4-:R-:W-:Y:S01]  /*dc90*/  IMAD.X R127, R51, 0x1, R111, P6 ;  /* 0x00000001337f7824 */ /* 0x010fe200030e066f */
[----:B------:R-:W-:Y:S01]  /*dca0*/  ISETP.GT.AND P2, PT, R52, 0x13, PT ;  /* 0x000000133400780c */ /* 0x000fe20003f44270 */
[----:B------:R-:W4:Y:S04]  /*dcb0*/  LDL R51, [R1+0x174] ;  /* 0x0001740001337983 */ /* 0x000f280000100800 */
[----:B------:R-:W2:Y:S04]  /*dcc0*/  @P3 LDG.E.U8 R85, desc[UR24][R126.64] ;  /* 0x000000187e553981 */ /* 0x000ea8000c1e1100 */
[----:B------:R-:W2:Y:S01]  /*dcd0*/  LDL R127, [R1+0x17c] ;  /* 0x00017c00017f7983 */ /* 0x000ea20000100800 */
[----:B0-----:R-:W-:-:S02]  /*dce0*/  IADD3 R124, P5, PT, R125, R110, RZ ;  /* 0x0000006e7d7c7210 */ /* 0x001fc40007fbe0ff */
[----:B------:R-:W-:-:S03]  /*dcf0*/  PRMT R82, RZ, 0x7610, R82 ;  /* 0x00007610ff527816 */ /* 0x000fc60000000052 */
[----:B------:R-:W-:Y:S01]  /*dd00*/  IMAD.X R125, R129, 0x1, R111, P5 ;  /* 0x00000001817d7824 */ /* 0x000fe200028e066f */
[----:B------:R-:W-:Y:S01]  /*dd10*/  ISETP.GT.AND P4, PT, R52, 0x15, PT ;  /* 0x000000153400780c */ /* 0x000fe20003f84270 */
[----:B------:R-:W3:Y:S04]  /*dd20*/  LDL R129, [R1+0x21c] ;  /* 0x00021c0001817983 */ /* 0x000ee80000100800 */
[----:B------:R0:W3:Y:S04]  /*dd30*/  @P2 LDG.E.U8 R82, desc[UR24][R124.64] ;  /* 0x000000187c522981 */ /* 0x0000e8000c1e1100 */
[----:B------:R-:W3:Y:S01]  /*dd40*/  LDL R125, [R1+0x220] ;  /* 0x00022000017d7983 */ /* 0x000ee20000100800 */
[----:B0-----:R-:W-:-:S03]  /*dd50*/  IADD3 R124, P5, PT, R128, R110, RZ ;  /* 0x0000006e807c7210 */ /* 0x001fc60007fbe0ff */
[----:B------:R-:W4:Y:S01]  /*dd60*/  LDL R128, [R1+0x218] ;  /* 0x0002180001807983 */ /* 0x000f220000100800 */
[----:B--2---:R-:W-:-:S03]  /*dd70*/  IADD3 R126, P6, PT, R127, R110, RZ ;  /* 0x0000006e7f7e7210 */ /* 0x004fc60007fde0ff */
[----:B------:R-:W2:Y:S01]  /*dd80*/  LDL R127, [R1+0x178] ;  /* 0x00017800017f7983 */ /* 0x000ea20000100800 */
[----:B------:R-:W-:Y:S02]  /*dd90*/  PRMT R88, RZ, 0x7610, R88 ;  /* 0x00007610ff587816 */ /* 0x000fe40000000058 */
[----:B------:R-:W-:Y:S02]  /*dda0*/  ISETP.GT.AND P3, PT, R52, 0x17, PT ;  /* 0x000000173400780c */ /* 0x000fe40003f64270 */
[----:B------:R-:W-:Y:S01]  /*ddb0*/  PRMT R95, RZ, 0x7610, R95 ;  /* 0x00007610ff5f7816 */ /* 0x000fe2000000005f */
[----:B---3--:R-:W-:-:S05]  /*ddc0*/  IMAD.X R125, R125, 0x1, R111, P5 ;  /* 0x000000017d7d7824 */ /* 0x008fca00028e066f */
[----:B------:R2:W3:Y:S02]  /*ddd0*/  @P4 LDG.E.U8 R88, desc[UR24][R124.64] ;  /* 0x000000187c584981 */ /* 0x0004e4000c1e1100 */
[----:B--2---:R-:W-:-:S05]  /*dde0*/  IADD3 R124, P5, PT, R127, R110, RZ ;  /* 0x0000006e7f7c7210 */ /* 0x004fca0007fbe0ff */
[--C-:B----4-:R-:W-:Y:S01]  /*ddf0*/  IMAD.X R125, R128, 0x1, R111.reuse, P5 ;  /* 0x00000001807d7824 */ /* 0x110fe200028e066f */
[----:B------:R-:W-:Y:S01]  /*de00*/  ISETP.GT.AND P2, PT, R52, 0x16, PT ;  /* 0x000000163400780c */ /* 0x000fe20003f44270 */
[----:B------:R-:W-:Y:S01]  /*de10*/  IMAD.X R127, R129, 0x1, R111, P6 ;  /* 0x00000001817f7824 */ /* 0x000fe200030e066f */
[----:B------:R-:W-:Y:S01]  /*de20*/  PRMT R91, RZ, 0x7610, R91 ;  /* 0x00007610ff5b7816 */ /* 0x000fe2000000005b */
[----:B------:R-:W2:Y:S04]  /*de30*/  LDL R128, [R1+0x168] ;  /* 0x0001680001807983 */ /* 0x000ea80000100800 */
[----:B------:R0:W4:Y:S01]  /*de40*/  @P3 LDG.E.U8 R95, desc[UR24][R124.64] ;  /* 0x000000187c5f3981 */ /* 0x000122000c1e1100 */
[----:B------:R-:W-:-:S03]  /*de50*/  PRMT R118, RZ, 0x7610, R118 ;  /* 0x00007610ff767816 */ /* 0x000fc60000000076 */
[----:B------:R-:W2:Y:S04]  /*de60*/  LDL R129, [R1+0x16c] ;  /* 0x00016c0001817983 */ /* 0x000ea80000100800 */
[----:B------:R1:W2:Y:S04]  /*de70*/  @P2 LDG.E.U8 R91, desc[UR24][R126.64] ;  /* 0x000000187e5b2981 */ /* 0x0002a8000c1e1100 */
[----:B------:R-:W0:Y:S01]  /*de80*/  LDL R125, [R1+0x170] ;  /* 0x00017000017d7983 */ /* 0x000e220000100800 */
[----:B------:R-:W-:-:S03]  /*de90*/  ISETP.GT.AND P2, PT, R52, 0x19, PT ;  /* 0x000000193400780c */ /* 0x000fc60003f44270 */
[----:B------:R-:W2:Y:S01]  /*dea0*/  LDL R127, [R1+0x214] ;  /* 0x00021400017f7983 */ /* 0x000ea20000100800 */
[----:B0-----:R-:W-:-:S03]  /*deb0*/  IADD3 R124, P5, PT, R125, R110, RZ ;  /* 0x0000006e7d7c7210 */ /* 0x001fc60007fbe0ff */
[----:B------:R-:W2:Y:S01]  /*dec0*/  LDL R125, [R1+0x210] ;  /* 0x00021000017d7983 */ /* 0x000ea20000100800 */
[----:B------:R-:W-:Y:S02]  /*ded0*/  ISETP.GT.AND P4, PT, R52, 0x18, PT ;  /* 0x000000183400780c */ /* 0x000fe40003f84270 */
[----:B-1----:R-:W-:Y:S02]  /*dee0*/  IADD3 R126, P6, PT, R51, R110, RZ ;  /* 0x0000006e337e7210 */ /* 0x002fe40007fde0ff */
[----:B------:R-:W-:Y:S01]  /*def0*/  PRMT R122, RZ, 0x7610, R122 ;  /* 0x00007610ff7a7816 */ /* 0x000fe2000000007a */
[----:B------:R-:W3:Y:S01]  /*df00*/  LDL R51, [R1+0x164] ;  /* 0x0001640001337983 */ /* 0x000ee20000100800 */
[----:B--2---:R-:W-:-:S05]  /*df10*/  IMAD.X R125, R125, 0x1, R111, P5 ;  /* 0x000000017d7d7824 */ /* 0x004fca00028e066f */
[----:B------:R-:W2:Y:S04]  /*df20*/  @P2 LDG.E.U8 R118, desc[UR24][R124.64] ;  /* 0x000000187c762981 */ /* 0x000ea8000c1e1100 */
[----:B------:R-:W2:Y:S01]  /*df30*/  LDL R125, [R1+0x208] ;  /* 0x00020800017d7983 */ /* 0x000ea20000100800 */
[----:B------:R-:W-:Y:S01]  /*df40*/  IMAD.X R127, R127, 0x1, R111, P6 ;  /* 0x000000017f7f7824 */ /* 0x000fe200030e066f */
[----:B------:R-:W-:-:S04]  /*df50*/  IADD3 R128, P5, PT, R128, R110, RZ ;  /* 0x0000006e80807210 */ /* 0x000fc80007fbe0ff */
[----:B------:R0:W3:Y:S04]  /*df60*/  @P4 LDG.E.U8 R122, desc[UR24][R126.64] ;  /* 0x000000187e7a4981 */ /* 0x0000e8000c1e1100 */
[----:B------:R-:W4:Y:S01]  /*df70*/  LDL R127, [R1+0x20c] ;  /* 0x00020c00017f7983 */ /* 0x000f220000100800 */
[----:B0-----:R-:W-:Y:S01]  /*df80*/  IADD3 R126, P6, PT, R129, R110, RZ ;  /* 0x0000006e817e7210 */ /* 0x001fe20007fde0ff */
[----:B--2---:R-:W-:Y:S02]  /*df90*/  IMAD.X R129, R125, 0x1, R111, P5 ;  /* 0x000000017d817824 */ /* 0x004fe400028e066f */
[----:B------:R-:W2:Y:S01]  /*dfa0*/  LDL R125, [R1+0x204] ;  /* 0x00020400017d7983 */ /* 0x000ea20000100800 */
[C---:B------:R-:W-:Y:S02]  /*dfb0*/  ISETP.GT.AND P3, PT, R52.reuse, 0x1a, PT ;  /* 0x0000001a3400780c */ /* 0x040fe40003f64270 */
[----:B------:R-:W-:-:S02]  /*dfc0*/  ISETP.GT.AND P2, PT, R52, 0x1c, PT ;  /* 0x0000001c3400780c */ /* 0x000fc40003f44270 */
[----:B------:R-:W-:Y:S02]  /*dfd0*/  PRMT R132, RZ, 0x7610, R132 ;  /* 0x00007610ff847816 */ /* 0x000fe40000000084 */
[----:B---3--:R-:W-:Y:S02]  /*dfe0*/  IADD3 R124, P5, PT, R51, R110, RZ ;  /* 0x0000006e337c7210 */ /* 0x008fe40007fbe0ff */
[----:B------:R-:W-:Y:S01]  /*dff0*/  ISETP.GT.AND P4, PT, R52, 0x1b, PT ;  /* 0x0000001b3400780c */ /* 0x000fe20003f84270 */
[----:B------:R-:W3:Y:S01]  /*e000*/  LDL R51, [R1+0x1f8] ;  /* 0x0001f80001337983 */ /* 0x000ee20000100800 */
[----:B----4-:R-:W-:Y:S01]  /*e010*/  IMAD.X R127, R127, 0x1, R111, P6 ;  /* 0x000000017f7f7824 */ /* 0x010fe200030e066f */
[----:B------:R-:W-:-:S04]  /*e020*/  PRMT R133, RZ, 0x7610, R133 ;  /* 0x00007610ff857816 */ /* 0x000fc80000000085 */
[----:B------:R0:W4:Y:S01]  /*e030*/  @P3 LDG.E.U8 R132, desc[UR24][R126.64] ;  /* 0x000000187e843981 */ /* 0x000122000c1e1100 */
[----:B------:R-:W-:-:S06]  /*e040*/  PRMT R131, RZ, 0x7610, R131 ;  /* 0x00007610ff837816 */ /* 0x000fcc0000000083 */
[----:B------:R-:W3:Y:S04]  /*e050*/  @P4 LDG.E.U8 R131, desc[UR24][R128.64] ;  /* 0x0000001880834981 */ /* 0x000ee8000c1e1100 */
[----:B------:R-:W0:Y:S04]  /*e060*/  LDL R127, [R1+0x160] ;  /* 0x00016000017f7983 */ /* 0x000e280000100800 */
[----:B------:R-:W3:Y:S04]  /*e070*/  LDL R128, [R1+0x1fc] ;  /* 0x0001fc0001807983 */ /* 0x000ee80000100800 */
[----:B------:R-:W3:Y:S01]  /*e080*/  LDL R129, [R1+0x158] ;  /* 0x0001580001817983 */ /* 0x000ee20000100800 */
[----:B--2---:R-:W-:-:S05]  /*e090*/  IMAD.X R125, R125, 0x1, R111, P5 ;  /* 0x000000017d7d7824 */ /* 0x004fca00028e066f */
[----:B------:R1:W2:Y:S04]  /*e0a0*/  @P2 LDG.E.U8 R133, desc[UR24][R124.64] ;  /* 0x000000187c852981 */ /* 0x0002a8000c1e1100 */
[----:B------:R-:W1:Y:S01]  /*e0b0*/  LDL R125, [R1+0x15c] ;  /* 0x00015c00017d7983 */ /* 0x000e620000100800 */
[----:B------:R-:W-:Y:S02]  /*e0c0*/  ISETP.GT.AND P5, PT, R52, 0x1e, PT ;  /* 0x0000001e3400780c */ /* 0x000fe40003fa4270 */
[----:B------:R-:W-:Y:S02]  /*e0d0*/  PRMT R135, RZ, 0x7610, R135 ;  /* 0x00007610ff877816 */ /* 0x000fe40000000087 */
[----:B0-----:R-:W-:Y:S02]  /*e0e0*/  IADD3 R126, P4, PT, R127, R110, RZ ;  /* 0x0000006e7f7e7210 */ /* 0x001fe40007f9e0ff */
[----:B------:R-:W2:Y:S01]  /*e0f0*/  LDL R127, [R1+0x200] ;  /* 0x00020000017f7983 */ /* 0x000ea20000100800 */
[----:B------:R-:W-:-:S02]  /*e100*/  PRMT R168, RZ, 0x7610, R168 ;  /* 0x00007610ffa87816 */ /* 0x000fc400000000a8 */
[----:B-1----:R-:W-:-:S05]  /*e110*/  IADD3 R124, P2, PT, R125, R110, RZ ;  /* 0x0000006e7d7c7210 */ /* 0x002fca0007f5e0ff */
[----:B---3--:R-:W-:-:S05]  /*e120*/  IMAD.X R125, R128, 0x1, R111, P2 ;  /* 0x00000001807d7824 */ /* 0x008fca00010e066f */
[----:B------:R-:W3:Y:S04]  /*e130*/  @P5 LDG.E.U8 R135, desc[UR24][R124.64] ;  /* 0x000000187c875981 */ /* 0x000ee8000c1e1100 */
[----:B------:R-:W3:Y:S04]  /*e140*/  LDL.LU R124, [R1+0x148] ;  /* 0x00014800017c7983 */ /* 0x000ee80000300800 */
[----:B------:R-:W3:Y:S01]  /*e150*/  LDL.LU R125, [R1+0x14c] ;  /* 0x00014c00017d7983 */ /* 0x000ee20000300800 */
[----:B------:R-:W-:-:S13]  /*e160*/  ISETP.GT.AND P2, PT, R52, RZ, PT ;  /* 0x000000ff3400720c */ /* 0x000fda0003f44270 */
[----:B------:R-:W4:Y:S01]  /*e170*/  @P2 LDG.E.U8 R168, desc[UR24][R110.64] ;  /* 0x000000186ea82981 */ /* 0x000f22000c1e1100 */
[----:B------:R-:W-:-:S05]  /*e180*/  IADD3 R128, P6, PT, R129, R110, RZ ;  /* 0x0000006e81807210 */ /* 0x000fca0007fde0ff */
[--C-:B------:R-:W-:Y:S02]  /*e190*/  IMAD.X R129, R51, 0x1, R111.reuse, P6 ;  /* 0x0000000133817824 */ /* 0x100fe400030e066f */
[----:B------:R-:W0:Y:S01]  /*e1a0*/  S2R R51, SR_TID.X ;  /* 0x0000000000337919 */ /* 0x000e220000002100 */
[C---:B------:R-:W-:Y:S01]  /*e1b0*/  ISETP.GT.AND P3, PT, R52.reuse, 0x1d, PT ;  /* 0x0000001d3400780c */ /* 0x040fe20003f64270 */
[----:B--2---:R-:W-:Y:S01]  /*e1c0*/  IMAD.X R127, R127, 0x1, R111, P4 ;  /* 0x000000017f7f7824 */ /* 0x004fe200020e066f */
[----:B------:R-:W-:Y:S02]  /*e1d0*/  ISETP.GT.AND P4, PT, R52, 0x1f, PT ;  /* 0x0000001f3400780c */ /* 0x000fe40003f84270 */
[----:B------:R-:W-:-:S09]  /*e1e0*/  PRMT R134, RZ, 0x7610, R134 ;  /* 0x00007610ff867816 */ /* 0x000fd20000000086 */
[----:B------:R1:W2:Y:S02]  /*e1f0*/  @P3 LDG.E.U8 R134, desc[UR24][R126.64] ;  /* 0x000000187e863981 */ /* 0x0002a4000c1e1100 */
[----:B-1----:R-:W-:-:S06]  /*e200*/  PRMT R126, RZ, 0x7610, R126 ;  /* 0x00007610ff7e7816 */ /* 0x002fcc000000007e */
[----:B------:R1:W2:Y:S01]  /*e210*/  @P4 LDG.E.U8 R126, desc[UR24][R128.64] ;  /* 0x00000018807e4981 */ /* 0x0002a2000c1e1100 */
[----:B0-----:R-:W-:-:S04]  /*e220*/  LOP3.LUT R51, R51, 0x1f, RZ, 0xc0, !PT ;  /* 0x0000001f33337812 */ /* 0x001fc800078ec0ff */
[----:B------:R-:W-:Y:S02]  /*e230*/  ISETP.GE.AND P3, PT, R51, R52, PT ;  /* 0x000000343300720c */ /* 0x000fe40003f66270 */
[C---:B------:R-:W-:Y:S02]  /*e240*/  IADD3 R53, P5, PT, R112.reuse, R53, RZ ;  /* 0x0000003570357210 */ /* 0x040fe40007fbe0ff */
[----:B------:R-:W-:Y:S02]  /*e250*/  PRMT R178, RZ, 0x7610, R178 ;  /* 0x00007610ffb27816 */ /* 0x000fe400000000b2 */
[----:B------:R-:W-:Y:S01]  /*e260*/  IADD3 R55, P2, PT, R112, R55, RZ ;  /* 0x0000003770377210 */ /* 0x000fe20007f5e0ff */
[----:B------:R-:W-:Y:S01]  /*e270*/  IMAD.X R54, R113, 0x1, R54, P5 ;  /* 0x0000000171367824 */ /* 0x000fe200028e0636 */
[----:B------:R-:W-:-:S03]  /*e280*/  PRMT R127, RZ, 0x7610, R127 ;  /* 0x00007610ff7f7816 */ /* 0x000fc6000000007f */
[----:B------:R-:W-:Y:S01]  /*e290*/  IMAD.X R57, R113, 0x1, R57, P2 ;  /* 0x0000000171397824 */ /* 0x000fe200010e0639 */
[----:B------:R-:W-:Y:S02]  /*e2a0*/  IADD3 R56, P2, PT, R112, R56, RZ ;  /* 0x0000003870387210 */ /* 0x000fe40007f5e0ff */
[----:B-1----:R-:W-:-:S03]  /*e2b0*/  PRMT R128, RZ, 0x7610, R128 ;  /* 0x00007610ff807816 */ /* 0x002fc60000000080 */
[----:B------:R-:W-:Y:S01]  /*e2c0*/  IMAD.X R59, R113, 0x1, R59, P2 ;  /* 0x00000001713b7824 */ /* 0x000fe200010e063b */
[----:B------:R-:W-:Y:S02]  /*e2d0*/  PRMT R129, RZ, 0x7610, R129 ;  /* 0x00007610ff817816 */ /* 0x000fe40000000081 */
[----:B------:R-:W-:Y:S02]  /*e2e0*/  IADD3 R60, P2, PT, R112, R60, RZ ;  /* 0x0000003c703c7210 */ /* 0x000fe40007f5e0ff */
[----:B------:R-:W-:-:S03]  /*e2f0*/  PRMT R136, RZ, 0x7610, R136 ;  /* 0x00007610ff887816 */ /* 0x000fc60000000088 */
[----:B------:R-:W-:Y:S01]  /*e300*/  IMAD.X R63, R113, 0x1, R63, P2 ;  /* 0x00000001713f7824 */ /* 0x000fe200010e063f */
[----:B------:R-:W-:Y:S02]  /*e310*/  IADD3 R62, P2, PT, R112, R62, RZ ;  /* 0x0000003e703e7210 */ /* 0x000fe40007f5e0ff */
[----:B------:R-:W-:-:S03]  /*e320*/  PRMT R137, RZ, 0x7610, R137 ;  /* 0x00007610ff897816 */ /* 0x000fc60000000089 */
[----:B------:R-:W-:Y:S01]  /*e330*/  IMAD.X R65, R113, 0x1, R65, P2 ;  /* 0x0000000171417824 */ /* 0x000fe200010e0641 */
[----:B------:R-:W-:Y:S02]  /*e340*/  PRMT R138, RZ, 0x7610, R138 ;  /* 0x00007610ff8a7816 */ /* 0x000fe4000000008a */
[----:B------:R-:W-:Y:S02]  /*e350*/  IADD3 R66, P2, PT, R112, R66, RZ ;  /* 0x0000004270427210 */ /* 0x000fe40007f5e0ff */
[----:B------:R-:W-:-:S03]  /*e360*/  PRMT R139, RZ, 0x7610, R139 ;  /* 0x00007610ff8b7816 */ /* 0x000fc6000000008b */
        /* <DEDUP_REMOVED lines=35> */
[----:B---3--:R-:W-:-:S05]  /*e5a0*/  IADD3 R125, P4, PT, R112, R125, RZ ;  /* 0x0000007d707d7210 */ /* 0x008fca0007f9e0ff */
[----:B------:R-:W-:Y:S01]  /*e5b0*/  IMAD.X R124, R113, 0x1, R124, P4 ;  /* 0x00000001717c7824 */ /* 0x000fe200020e067c */
[----:B------:R0:W-:Y:S04]  /*e5c0*/  STL [R1+0x14c], R125 ;  /* 0x00014c7d01007387 */ /* 0x0001e80000100800 */
[----:B------:R1:W-:Y:S01]  /*e5d0*/  STL [R1+0x148], R124 ;  /* 0x0001487c01007387 */ /* 0x0003e20000100800 */
[----:B0-----:R-:W-:-:S04]  /*e5e0*/  @!P3 LOP3.LUT R125, R125, R124, RZ, 0x3c, !PT ;  /* 0x0000007c7d7db212 */ /* 0x001fc800078e3cff */
[----:B-1----:R-:W-:-:S04]  /*e5f0*/  @!P3 LOP3.LUT R124, R125, R124, RZ, 0x3c, !PT ;  /* 0x0000007c7d7cb212 */ /* 0x002fc800078e3cff */
[----:B------:R-:W-:Y:S01]  /*e600*/  @!P3 LOP3.LUT R125, R125, R124, RZ, 0x3c, !PT ;  /* 0x0000007c7d7db212 */ /* 0x000fe200078e3cff */
[----:B------:R-:W-:Y:S01]  /*e610*/  BAR.SYNC.DEFER_BLOCKING 0x0 ;  /* 0x0000000000007b1d */ /* 0x000fe20000010000 */
[----:B------:R-:W-:-:S05]  /*e620*/  IADD3 R58, P4, PT, R112, R58, RZ ;  /* 0x0000003a703a7210 */ /* 0x000fca0007f9e0ff */
[----:B------:R-:W-:Y:S01]  /*e630*/  IMAD.X R61, R113, 0x1, R61, P4 ;  /* 0x00000001713d7824 */ /* 0x000fe200020e063d */
[----:B------:R0:W3:Y:S02]  /*e640*/  @!P3 LDG.E.U8 R178, desc[UR24][R124.64] ;  /* 0x000000187cb2b981 */ /* 0x0000e4000c1e1100 */
[----:B0-----:R-:W-:Y:S02]  /*e650*/  @!P3 IMAD.MOV.U32 R124, RZ, RZ, R53 ;  /* 0x000000ffff7cb224 */ /* 0x001fe400078e0035 */
[----:B------:R-:W-:-:S05]  /*e660*/  @!P3 IMAD.MOV.U32 R125, RZ, RZ, R54 ;  /* 0x000000ffff7db224 */ /* 0x000fca00078e0036 */
[----:B------:R0:W2:Y:S02]  /*e670*/  @!P3 LDG.E.U8 R127, desc[UR24][R124.64] ;  /* 0x000000187c7fb981 */ /* 0x0000a4000c1e1100 */
[----:B0-----:R-:W-:Y:S02]  /*e680*/  @!P3 IMAD.MOV.U32 R124, RZ, RZ, R55 ;  /* 0x000000ffff7cb224 */ /* 0x001fe400078e0037 */
[----:B------:R-:W-:-:S05]  /*e690*/  @!P3 IMAD.MOV.U32 R125, RZ, RZ, R57 ;  /* 0x000000ffff7db224 */ /* 0x000fca00078e0039 */
[----:B------:R0:W2:Y:S02]  /*e6a0*/  @!P3 LDG.E.U8 R128, desc[UR24][R124.64] ;  /* 0x000000187c80b981 */ /* 0x0000a4000c1e1100 */
[----:B0-----:R-:W-:Y:S02]  /*e6b0*/  @!P3 IMAD.MOV.U32 R124, RZ, RZ, R56 ;  /* 0x000000ffff7cb224 */ /* 0x001fe400078e0038 */
[----:B------:R-:W-:-:S05]  /*e6c0*/  @!P3 IMAD.MOV.U32 R125, RZ, RZ, R59 ;  /* 0x000000ffff7db224 */ /* 0x000fca00078e003b */
[----:B------:R0:W2:Y:S01]  /*e6d0*/  @!P3 LDG.E.U8 R129, desc[UR24][R124.64] ;  /* 0x000000187c81b981 */ /* 0x0000a2000c1e1100 */
[----:B------:R-:W-:Y:S01]  /*e6e0*/  IADD3 R64, P4, PT, R112, R64, RZ ;  /* 0x0000004070407210 */ /* 0x000fe20007f9e0ff */
[----:B0-----:R-:W-:Y:S02]  /*e6f0*/  @!P3 IMAD.MOV.U32 R124, RZ, RZ, R58 ;  /* 0x000000ffff7cb224 */ /* 0x001fe400078e003a */
[----:B------:R-:W-:-:S05]  /*e700*/  @!P3 IMAD.MOV.U32 R125, RZ, RZ, R61 ;  /* 0x000000ffff7db224 */ /* 0x000fca00078e003d */
[----:B------:R0:W2:Y:S01]  /*e710*/  @!P3 LDG.E.U8 R136, desc[UR24][R124.64] ;  /* 0x000000187c88b981 */ /* 0x0000a2000c1e1100 */
[----:B------:R-:W-:Y:S02]  /*e720*/  IMAD.X R67, R113, 0x1, R67, P4 ;  /* 0x0000000171437824 */ /* 0x000fe400020e0643 */
        /* <DEDUP_REMOVED lines=45> */
[----:B------:R-:W-:Y:S01]  /*ea00*/  PRMT R152, RZ, 0x7610, R152 ;  /* 0x00007610ff987816 */ /* 0x000fe20000000098 */
[----:B------:R-:W-:Y:S02]  /*ea10*/  IMAD.X R25, R113, 0x1, R25, P2 ;  /* 0x0000000171197824 */ /* 0x000fe400010e0619 */
[----:B0-----:R-:W-:Y:S02]  /*ea20*/  @!P3 IMAD.MOV.U32 R124, RZ, RZ, R30 ;  /* 0x000000ffff7cb224 */ /* 0x001fe400078e001e */
[----:B------:R-:W-:Y:S01]  /*ea30*/  @!P3 IMAD.MOV.U32 R125, RZ, RZ, R29 ;  /* 0x000000ffff7db224 */ /* 0x000fe200078e001d */
[----:B------:R-:W-:-:S04]  /*ea40*/  IADD3 R24, P2, PT, R112, R24, RZ ;  /* 0x0000001870187210 */ /* 0x000fc80007f5e0ff */
        /* <DEDUP_REMOVED lines=53> */
[----:B------:R-:W0:Y:S04]  /*eda0*/  S2R R51, SR_TID.X ;  /* 0x0000000000337919 */ /* 0x000e280000002100 */
[----:B------:R1:W2:Y:S01]  /*edb0*/  @!P3 LDG.E.U8 R160, desc[UR24][R124.64] ;  /* 0x000000187ca0b981 */ /* 0x0002a2000c1e1100 */
[----:B------:R-:W-:-:S02]  /*edc0*/  IADD3 R202, P2, PT, R112, R202, RZ ;  /* 0x000000ca70ca7210 */ /* 0x000fc40007f5e0ff */
[----:B------:R-:W-:Y:S01]  /*edd0*/  PRMT R162, RZ, 0x7610, R162 ;  /* 0x00007610ffa27816 */ /* 0x000fe200000000a2 */
[----:B-1----:R-:W-:Y:S02]  /*ede0*/  @!P3 IMAD.MOV.U32 R124, RZ, RZ, R194 ;  /* 0x000000ffff7cb224 */ /* 0x002fe400078e00c2 */
[----:B------:R-:W-:Y:S02]  /*edf0*/  @!P3 IMAD.MOV.U32 R125, RZ, RZ, R193 ;  /* 0x000000ffff7db224 */ /* 0x000fe400078e00c1 */
[----:B------:R-:W-:-:S03]  /*ee00*/  IMAD.X R201, R113, 0x1, R201, P2 ;  /* 0x0000000171c97824 */ /* 0x000fc600010e06c9 */
[----:B------:R1:W2:Y:S01]  /*ee10*/  @!P3 LDG.E.U8 R161, desc[UR24][R124.64] ;  /* 0x000000187ca1b981 */ /* 0x0002a2000c1e1100 */
[----:B------:R-:W-:Y:S02]  /*ee20*/  IADD3 R206, P2, PT, R112, R206, RZ ;  /* 0x000000ce70ce7210 */ /* 0x000fe40007f5e0ff */
        /* <DEDUP_REMOVED lines=24> */
[----:B0-----:R-:W-:Y:S02]  /*efb0*/  LOP3.LUT R51, R51, 0x7f, RZ, 0xc0, !PT ;  /* 0x0000007f33337812 */ /* 0x001fe400078ec0ff */
[----:B------:R-:W-:Y:S01]  /*efc0*/  PRMT R167, RZ, 0x7610, R167 ;  /* 0x00007610ffa77816 */ /* 0x000fe200000000a7 */
[----:B-1----:R-:W-:Y:S02]  /*efd0*/  @!P3 IMAD.MOV.U32 R124, RZ, RZ, R214 ;  /* 0x000000ffff7cb224 */ /* 0x002fe400078e00d6 */
[----:B------:R-:W-:Y:S02]  /*efe0*/  @!P3 IMAD.MOV.U32 R125, RZ, RZ, R213 ;  /* 0x000000ffff7db224 */ /* 0x000fe400078e00d5 */
[----:B------:R-:W-:-:S03]  /*eff0*/  IMAD.X R221, R113, 0x1, R221, P2 ;  /* 0x0000000171dd7824 */ /* 0x000fc600010e06dd */
[----:B------:R0:W2:Y:S01]  /*f000*/  @!P3 LDG.E.U8 R166, desc[UR24][R124.64] ;  /* 0x000000187ca6b981 */ /* 0x0000a2000c1e1100 */
[----:B------:R-:W-:-:S03]  /*f010*/  IADD3 R226, P2, PT, R112, R226, RZ ;  /* 0x000000e270e27210 */ /* 0x000fc60007f5e0ff */
[----:B----4-:R1:W-:Y:S01]  /*f020*/  STS.U8 [R51+UR11+0x9000], R168 ;  /* 0x009000a833007988 */ /* 0x0103e2000800000b */
[----:B0-----:R-:W-:Y:S02]  /*f030*/  @!P3 IMAD.MOV.U32 R124, RZ, RZ, R218 ;  /* 0x000000ffff7cb224 */ /* 0x001fe400078e00da */
[----:B------:R-:W-:Y:S01]  /*f040*/  @!P3 IMAD.MOV.U32 R125, RZ, RZ, R217 ;  /* 0x000000ffff7db224 */ /* 0x000fe200078e00d9 */
[----:B-1----:R-:W-:-:S04]  /*f050*/  PRMT R168, RZ, 0x7610, R168 ;  /* 0x00007610ffa87816 */ /* 0x002fc800000000a8 */
[----:B------:R0:W4:Y:S01]  /*f060*/  @!P3 LDG.E.U8 R167, desc[UR24][R124.64] ;  /* 0x000000187ca7b981 */ /* 0x000122000c1e1100 */
[----:B------:R-:W-:Y:S01]  /*f070*/  IMAD.X R225, R113, 0x1, R225, P2 ;  /* 0x0000000171e17824 */ /* 0x000fe200010e06e1 */
[----:B------:R-:W-:Y:S02]  /*f080*/  IADD3 R230, P2, PT, R112, R230, RZ ;  /* 0x000000e670e67210 */ /* 0x000fe40007f5e0ff */
[----:B------:R1:W-:Y:S01]  /*f090*/  STS.U8 [R51+UR11+0x9400], R130 ;  /* 0x0094008233007988 */ /* 0x0003e2000800000b */
[----:B0-----:R-:W-:Y:S02]  /*f0a0*/  @!P3 IMAD.MOV.U32 R124, RZ, RZ, R222 ;  /* 0x000000ffff7cb224 */ /* 0x001fe400078e00de */
[----:B------:R-:W-:Y:S01]  /*f0b0*/  @!P3 IMAD.MOV.U32 R125, RZ, RZ, R221 ;  /* 0x000000ffff7db224 */ /* 0x000fe200078e00dd */
[----:B-1----:R-:W-:-:S04]  /*f0c0*/  PRMT R130, RZ, 0x7610, R130 ;  /* 0x00007610ff827816 */ /* 0x002fc80000000082 */
[----:B------:R0:W2:Y:S01]  /*f0d0*/  @!P3 LDG.E.U8 R168, desc[UR24][R124.64] ;  /* 0x000000187ca8b981 */ /* 0x0000a2000c1e1100 */
[----:B------:R-:W-:Y:S01]  /*f0e0*/  IMAD.X R229, R113, 0x1, R229, P2 ;  /* 0x0000000171e57824 */ /* 0x000fe200010e06e5 */
[----:B------:R-:W-:Y:S02]  /*f0f0*/  IADD3 R234, P2, PT, R112, R234, RZ ;  /* 0x000000ea70ea7210 */ /* 0x000fe40007f5e0ff */
[----:B------:R-:W-:Y:S01]  /*f100*/  PRMT R169, RZ, 0x7610, R169 ;  /* 0x00007610ffa97816 */ /* 0x000fe200000000a9 */
[----:B0-----:R-:W-:Y:S02]  /*f110*/  @!P3 IMAD.MOV.U32 R124, RZ, RZ, R226 ;  /* 0x000000ffff7cb224 */ /* 0x001fe400078e00e2 */
[----:B------:R-:W-:-:S05]  /*f120*/  @!P3 IMAD.MOV.U32 R125, RZ, RZ, R225 ;  /* 0x000000ffff7db224 */ /* 0x000fca00078e00e1 */
[----:B------:R0:W2:Y:S01]  /*f130*/  @!P3 LDG.E.U8 R130, desc[UR24][R124.64] ;  /* 0x000000187c82b981 */ /* 0x0000a2000c1e1100 */
[----:B------:R-:W-:Y:S01]  /*f140*/  IMAD.X R233, R113, 0x1, R233, P2 ;  /* 0x0000000171e97824 */ /* 0x000fe200010e06e9 */
[----:B------:R-:W-:Y:S02]  /*f150*/  IADD3 R238, P2, PT, R112, R238, RZ ;  /* 0x000000ee70ee7210 */ /* 0x000fe40007f5e0ff */
[----:B------:R1:W-:Y:S01]  /*f160*/  STS.U8 [R51+UR11+0x9800], R123 ;  /* 0x0098007b33007988 */ /* 0x0003e2000800000b */
[----:B0-----:R-:W-:Y:S02]  /*f170*/  @!P3 IMAD.MOV.U32 R124, RZ, RZ, R230 ;  /* 0x000000ffff7cb224 */ /* 0x001fe400078e00e6 */
[----:B------:R-:W-:Y:S01]  /*f180*/  @!P3 IMAD.MOV.U32 R125, RZ, RZ, R229 ;  /* 0x000000ffff7db224 */ /* 0x000fe200078e00e5 */
[----:B------:R0:W-:Y:S01]  /*f190*/  STS.U8 [R51+UR11+0x9c00], R122 ;  /* 0x009c007a33007988 */ /* 0x0001e2000800000b */
[----:B-1----:R-:W-:-:S03]  /*f1a0*/  @!P3 IMAD.MOV.U32 R123, RZ, RZ, R233 ;  /* 0x000000ffff7bb224 */ /* 0x002fc600078e00e9 */
[----:B------:R1:W2:Y:S01]  /*f1b0*/  @!P3 LDG.E.U8 R169, desc[UR24][R124.64] ;  /* 0x000000187ca9b981 */ /* 0x0002a2000c1e1100 */
[----:B------:R-:W-:Y:S01]  /*f1c0*/  IMAD.X R237, R113, 0x1, R237, P2 ;  /* 0x0000000171ed7824 */ /* 0x000fe200010e06ed */
[----:B------:R-:W-:Y:S01]  /*f1d0*/  IADD3 R242, P2, PT, R112, R242, RZ ;  /* 0x000000f270f27210 */ /* 0x000fe20007f5e0ff */
[----:B0-----:R-:W-:Y:S01]  /*f1e0*/  @!P3 IMAD.MOV.U32 R122, RZ, RZ, R234 ;  /* 0x000000ffff7ab224 */ /* 0x001fe200078e00ea */
[----:B-1----:R-:W-:Y:S02]  /*f1f0*/  PRMT R124, RZ, 0x7610, R124 ;  /* 0x00007610ff7c7816 */ /* 0x002fe4000000007c */
[----:B------:R-:W-:-:S04]  /*f200*/  PRMT R125, RZ, 0x7610, R125 ;  /* 0x00007610ff7d7816 */ /* 0x000fc8000000007d */
        /* <DEDUP_REMOVED lines=15> */
[----:B------:R-:W-:-:S03]  /*f300*/  IMAD.X R249, R113, 0x1, R249, P2 ;  /* 0x0000000171f97824 */ /* 0x000fc600010e06f9 */
[----:B------:R1:W-:Y:S01]  /*f310*/  STS.U8 [R93+UR11+0x9880], R119 ;  /* 0x009880775d007988 */ /* 0x0003e2000800000b */
[----:B0-----:R-:W-:Y:S02]  /*f320*/  @!P3 IMAD.MOV.U32 R120, RZ, RZ, R246 ;  /* 0x000000ffff78b224 */ /* 0x001fe400078e00f6 */
[----:B------:R-:W-:Y:S01]  /*f330*/  @!P3 IMAD.MOV.U32 R121, RZ, RZ, R245 ;  /* 0x000000ffff79b224 */ /* 0x000fe200078e00f5 */
[----:B------:R0:W-:Y:S01]  /*f340*/  STS.U8 [R93+UR11+0x9c80], R118 ;  /* 0x009c80765d007988 */ /* 0x0001e2000800000b */
[----:B-1----:R-:W-:-:S03]  /*f350*/  @!P3 IMAD.MOV.U32 R119, RZ, RZ, R249 ;  /* 0x000000ffff77b224 */ /* 0x002fc600078e00f9 */
[----:B------:R1:W2:Y:S01]  /*f360*/  @!P3 LDG.E.U8 R123, desc[UR24][R120.64] ;  /* 0x00000018787bb981 */ /* 0x0002a2000c1e1100 */
[----:B0-----:R-:W-:Y:S01]  /*f370*/  @!P3 IMAD.MOV.U32 R118, RZ, RZ, R250 ;  /* 0x000000ffff76b224 */ /* 0x001fe200078e00fa */
[----:B-1----:R-:W-:-:S06]  /*f380*/  PRMT R120, RZ, 0x7610, R120 ;  /* 0x00007610ff787816 */ /* 0x002fcc0000000078 */
[----:B------:R0:W2:Y:S04]  /*f390*/  @!P3 LDG.E.U8 R120, desc[UR24][R118.64] ;  /* 0x000000187678b981 */ /* 0x0000a8000c1e1100 */
[----:B------:R-:W2:Y:S04]  /*f3a0*/  LDL.LU R118, [R1] ;  /* 0x0000000001767983 */ /* 0x000ea80000300800 */
[----:B------:R-:W0:Y:S01]  /*f3b0*/  LDL.LU R119, [R1+0x4] ;  /* 0x0000040001777983 */ /* 0x000e220000300800 */
[----:B------:R-:W1:Y:S02]  /*f3c0*/  S2R R51, SR_TID.X ;  /* 0x0000000000337919 */ /* 0x000e640000002100 */
[----:B-1----:R-:W-:-:S04]  /*f3d0*/  LOP3.LUT R51, R51, 0x7f, RZ, 0xc0, !PT ;  /* 0x0000007f33337812 */ /* 0x002fc800078ec0ff */
[----:B------:R-:W-:-:S05]  /*f3e0*/  LOP3.LUT R51, R51, 0x20, RZ, 0x3c, !PT ;  /* 0x0000002033337812 */ /* 0x000fca00078e3cff */
[----:B------:R1:W-:Y:S04]  /*f3f0*/  STS.U8 [R51+UR11+0x9100], R117 ;  /* 0x0091007533007988 */ /* 0x0003e8000800000b */
[----:B------:R0:W-:Y:S04]  /*f400*/  STS.U8 [R51+UR11+0x9500], R116 ;  /* 0x0095007433007988 */ /* 0x0001e8000800000b */
[----:B-1----:R-:W3:Y:S01]  /*f410*/  LDL.LU R117, [R1+0x14] ;  /* 0x0000140001757983 */ /* 0x002ee20000300800 */
[----:B0-----:R-:W-:-:S05]  /*f420*/  IADD3 R119, P2, PT, R112, R119, RZ ;  /* 0x0000007770777210 */ /* 0x001fca0007f5e0ff */
[----:B--2---:R-:W-:Y:S01]  /*f430*/  IMAD.X R118, R113, 0x1, R118, P2 ;  /* 0x0000000171767824 */ /* 0x004fe200010e0676 */
[----:B------:R0:W-:Y:S04]  /*f440*/  STL [R1+0x4], R119 ;  /* 0x0000047701007387 */ /* 0x0001e80000100800 */
[----:B------:R1:W-:Y:S04]  /*f450*/  STL [R1], R118 ;  /* 0x0000007601007387 */ /* 0x0003e80000100800 */
[----:B------:R-:W2:Y:S01]  /*f460*/  LDL.LU R116, [R1+0x10] ;  /* 0x0000100001747983 */ /* 0x000ea20000300800 */
[----:B0-----:R-:W-:-:S04]  /*f470*/  @!P3 LOP3.LUT R119, R119, R118, RZ, 0x3c, !PT ;  /* 0x000000767777b212 */ /* 0x001fc800078e3cff */
[C---:B-1----:R-:W-:Y:S02]  /*f480*/  @!P3 LOP3.LUT R118, R119.reuse, R118, RZ, 0x3c, !PT ;  /* 0x000000767776b212 */ /* 0x042fe400078e3cff */
[----:B------:R-:W-:Y:S02]  /*f490*/  PRMT R121, RZ, 0x7610, R121 ;  /* 0x00007610ff797816 */ /* 0x000fe40000000079 */
[----:B------:R-:W-:-:S05]  /*f4a0*/  @!P3 LOP3.LUT R119, R119, R118, RZ, 0x3c, !PT ;  /* 0x000000767777b212 */ /* 0x000fca00078e3cff */
[----:B------:R0:W4:Y:S01]  /*f4b0*/  @!P3 LDG.E.U8 R121, desc[UR24][R118.64] ;  /* 0x000000187679b981 */ /* 0x000122000c1e1100 */
[----:B---3--:R-:W-:-:S05]  /*f4c0*/  IADD3 R117, P2, PT, R112, R117, RZ ;  /* 0x0000007570757210 */ /* 0x008fca0007f5e0ff */
[----:B------:R1:W-:Y:S01]  /*f4d0*/  STL [R1+0x14], R117 ;  /* 0x0000147501007387 */ /* 0x0003e20000100800 */
[----:B0-----:R-:W-:Y:S01]  /*f4e0*/  PRMT R118, RZ, 0x7610, R118 ;  /* 0x00007610ff767816 */ /* 0x001fe20000000076 */
[----:B--2---:R-:W-:-:S05]  /*f4f0*/  IMAD.X R116, R113, 0x1, R116, P2 ;  /* 0x0000000171747824 */ /* 0x004fca00010e0674 */
[-C--:B-1----:R-:W-:Y:S01]  /*f500*/  @!P3 LOP3.LUT R117, R117, R116.reuse, RZ, 0x3c, !PT ;  /* 0x000000747575b212 */ /* 0x082fe200078e3cff */
[----:B------:R0:W-:Y:S03]  /*f510*/  STL [R1+0x10], R116 ;  /* 0x0000107401007387 */ /* 0x0001e60000100800 */
[----:B0-----:R-:W-:-:S04]  /*f520*/  @!P3 LOP3.LUT R116, R117, R116, RZ, 0x3c, !PT ;  /* 0x000000747574b212 */ /* 0x001fc800078e3cff */
[----:B------:R-:W-:-:S05]  /*f530*/  @!P3 LOP3.LUT R117, R117, R116, RZ, 0x3c, !PT ;  /* 0x000000747575b212 */ /* 0x000fca00078e3cff */
[----:B------:R0:W2:Y:S04]  /*f540*/  @!P3 LDG.E.U8 R118, desc[UR24][R116.64] ;  /* 0x000000187476b981 */ /* 0x0000a8000c1e1100 */
[----:B------:R-:W3:Y:S04]  /*f550*/  LDL.LU R116, [R1+0x20] ;  /* 0x0000200001747983 */ /* 0x000ee80000300800 */
[----:B------:R-:W0:Y:S04]  /*f560*/  LDL.LU R117, [R1+0x24] ;  /* 0x0000240001757983 */ /* 0x000e280000300800 */
[----:B------:R1:W-:Y:S01]  /*f570*/  STS.U8 [R51+UR11+0x9900], R115 ;  /* 0x0099007333007988 */ /* 0x0003e2000800000b */
[----:B------:R-:W-:-:S03]  /*f580*/  PRMT R119, RZ, 0x7610, R119 ;  /* 0x00007610ff777816 */ /* 0x000fc60000000077 */
[----:B-1----:R-:W2:Y:S01]  /*f590*/  LDL.LU R115, [R1+0x44] ;  /* 0x0000440001737983 */ /* 0x002ea20000300800 */
[----:B0-----:R-:W-:-:S05]  /*f5a0*/  IADD3 R117, P2, PT, R112, R117, RZ ;  /* 0x0000007570757210 */ /* 0x001fca0007f5e0ff */
[----:B---3--:R-:W-:Y:S01]  /*f5b0*/  IMAD.X R116, R113, 0x1, R116, P2 ;  /* 0x0000000171747824 */ /* 0x008fe200010e0674 */
[----:B------:R0:W-:Y:S04]  /*f5c0*/  STL [R1+0x24], R117 ;  /* 0x0000247501007387 */ /* 0x0001e80000100800 */
[----:B------:R1:W-:Y:S01]  /*f5d0*/  STL [R1+0x20], R116 ;  /* 0x0000207401007387 */ /* 0x0003e20000100800 */
[----:B0-----:R-:W-:-:S04]  /*f5e0*/  @!P3 LOP3.LUT R117, R117, R116, RZ, 0x3c, !PT ;  /* 0x000000747575b212 */ /* 0x001fc800078e3cff */
[----:B-1----:R-:W-:-:S04]  /*f5f0*/  @!P3 LOP3.LUT R116, R117, R116, RZ, 0x3c, !PT ;  /* 0x000000747574b212 */ /* 0x002fc800078e3cff */
[----:B------:R-:W-:-:S05]  /*f600*/  @!P3 LOP3.LUT R117, R117, R116, RZ, 0x3c, !PT ;  /* 0x000000747575b212 */ /* 0x000fca00078e3cff */
[----:B------:R0:W3:Y:S04]  /*f610*/  @!P3 LDG.E.U8 R119, desc[UR24][R116.64] ;  /* 0x000000187477b981 */ /* 0x0000e8000c1e1100 */
[----:B------:R-:W2:Y:S04]  /*f620*/  LDL.LU R116, [R1+0x30] ;  /* 0x0000300001747983 */ /* 0x000ea80000300800 */
[----:B------:R-:W0:Y:S04]  /*f630*/  LDL.LU R117, [R1+0x34] ;  /* 0x0000340001757983 */ /* 0x000e280000300800 */
[----:B------:R1:W-:Y:S02]  /*f640*/  STS.U8 [R51+UR11+0x9d00], R132 ;  /* 0x009d008433007988 */ /* 0x0003e4000800000b */
[----:B-1----:R-:W1:Y:S02]  /*f650*/  S2R R51, SR_TID.X ;  /* 0x0000000000337919 */ /* 0x002e640000002100 */
[----:B-1----:R-:W-:-:S04]  /*f660*/  LOP3.LUT R51, R51, 0x7f, RZ, 0xc0, !PT ;  /* 0x0000007f33337812 */ /* 0x002fc800078ec0ff */
[----:B------:R-:W-:-:S05]  /*f670*/  LOP3.LUT R51, R51, 0x30, RZ, 0x3c, !PT ;  /* 0x0000003033337812 */ /* 0x000fca00078e3cff */
[----:B------:R1:W-:Y:S01]  /*f680*/  STS.U8 [R51+UR11+0x9180], R114 ;  /* 0x0091807233007988 */ /* 0x0003e2000800000b */
[----:B0-----:R-:W-:-:S05]  /*f690*/  IADD3 R117, P2, PT, R112, R117, RZ ;  /* 0x0000007570757210 */ /* 0x001fca0007f5e0ff */
[----:B--2---:R-:W-:Y:S01]  /*f6a0*/  IMAD.X R116, R113, 0x1, R116, P2 ;  /* 0x0000000171747824 */ /* 0x004fe200010e0674 */
[----:B------:R0:W-:Y:S04]  /*f6b0*/  STL [R1+0x34], R117 ;  /* 0x0000347501007387 */ /* 0x0001e80000100800 */
[----:B------:R2:W-:Y:S04]  /*f6c0*/  STL [R1+0x30], R116 ;  /* 0x0000307401007387 */ /* 0x0005e80000100800 */
[----:B-1----:R-:W3:Y:S01]  /*f6d0*/  LDL.LU R114, [R1+0x40] ;  /* 0x0000400001727983 */ /* 0x002ee20000300800 */
[----:B------:R-:W-:-:S02]  /*f6e0*/  IADD3 R115, P2, PT, R112, R115, RZ ;  /* 0x0000007370737210 */ /* 0x000fc40007f5e0ff */
[----:B0-----:R-:W-:-:S04]  /*f6f0*/  @!P3 LOP3.LUT R117, R117, R116, RZ, 0x3c, !PT ;  /* 0x000000747575b212 */ /* 0x001fc800078e3cff */
[C---:B--2---:R-:W-:Y:S01]  /*f700*/  @!P3 LOP3.LUT R116, R117.reuse, R116, RZ, 0x3c, !PT ;  /* 0x000000747574b212 */ /* 0x044fe200078e3cff */
[----:B------:R0:W-:Y:S01]  /*f710*/  STL [R1+0x44], R115 ;  /* 0x0000447301007387 */ /* 0x0001e20000100800 */
[----:B------:R-:W-:Y:S02]  /*f720*/  PRMT R132, RZ, 0x7610, R132 ;  /* 0x00007610ff847816 */ /* 0x000fe40000000084 */
[----:B------:R-:W-:-:S05]  /*f730*/  @!P3 LOP3.LUT R117, R117, R116, RZ, 0x3c, !PT ;  /* 0x000000747575b212 */ /* 0x000fca00078e3cff */
[----:B------:R1:W2:Y:S02]  /*f740*/  @!P3 LDG.E.U8 R132, desc[UR24][R116.64] ;  /* 0x000000187484b981 */ /* 0x0002a4000c1e1100 */
[----:B-1----:R-:W-:Y:S01]  /*f750*/  PRMT R116, RZ, 0x7610, R116 ;  /* 0x00007610ff747816 */ /* 0x002fe20000000074 */
[----:B---3--:R-:W-:-:S05]  /*f760*/  IMAD.X R114, R113, 0x1, R114, P2 ;  /* 0x0000000171727824 */ /* 0x008fca00010e0672 */
[-C--:B0-----:R-:W-:Y:S01]  /*f770*/  @!P3 LOP3.LUT R115, R115, R114.reuse, RZ, 0x3c, !PT ;  /* 0x000000727373b212 */ /* 0x081fe200078e3cff */
[----:B------:R0:W-:Y:S03]  /*f780*/  STL [R1+0x40], R114 ;  /* 0x0000407201007387 */ /* 0x0001e60000100800 */
[----:B0-----:R-:W-:-:S04]  /*f790*/  @!P3 LOP3.LUT R114, R115, R114, RZ, 0x3c, !PT ;  /* 0x000000727372b212 */ /* 0x001fc800078e3cff */
[----:B------:R-:W-:-:S05]  /*f7a0*/  @!P3 LOP3.LUT R115, R115, R114, RZ, 0x3c, !PT ;  /* 0x000000727373b212 */ /* 0x000fca00078e3cff */
[----:B------:R0:W3:Y:S04]  /*f7b0*/  @!P3 LDG.E.U8 R116, desc[UR24][R114.64] ;  /* 0x000000187274b981 */ /* 0x0000e8000c1e1100 */
[----:B------:R-:W2:Y:S04]  /*f7c0*/  LDL.LU R114, [R1+0x50] ;  /* 0x0000500001727983 */ /* 0x000ea80000300800 */
[----:B------:R-:W0:Y:S01]  /*f7d0*/  LDL.LU R115, [R1+0x54] ;  /* 0x0000540001737983 */ /* 0x000e220000300800 */
[----:B------:R-:W-:-:S03]  /*f7e0*/  PRMT R117, RZ, 0x7610, R117 ;  /* 0x00007610ff757816 */ /* 0x000fc60000000075 */
[----:B------:R-:W-:Y:S01]  /*f7f0*/  STS.U8 [R51+UR11+0x9580], R81 ;  /* 0x0095805133007988 */ /* 0x000fe2000800000b */
[----:B0-----:R-:W-:-:S05]  /*f800*/  IADD3 R115, P2, PT, R112, R115, RZ ;  /* 0x0000007370737210 */ /* 0x001fca0007f5e0ff */
[----:B--2---:R-:W-:Y:S01]  /*f810*/  IMAD.X R114, R113, 0x1, R114, P2 ;  /* 0x0000000171727824 */ /* 0x004fe200010e0672 */
[----:B------:R0:W-:Y:S04]  /*f820*/  STL [R1+0x54], R115 ;  /* 0x0000547301007387 */ /* 0x0001e80000100800 */
[----:B------:R1:W-:Y:S01]  /*f830*/  STL [R1+0x50], R114 ;  /* 0x0000507201007387 */ /* 0x0003e20000100800 */
[----:B0-----:R-:W-:-:S04]  /*f840*/  @!P3 LOP3.LUT R115, R115, R114, RZ, 0x3c, !PT ;  /* 0x000000727373b212 */ /* 0x001fc800078e3cff */
[----:B-1----:R-:W-:-:S04]  /*f850*/  @!P3 LOP3.LUT R114, R115, R114, RZ, 0x3c, !PT ;  /* 0x000000727372b212 */ /* 0x002fc800078e3cff */
[----:B------:R-:W-:-:S05]  /*f860*/  @!P3 LOP3.LUT R115, R115, R114, RZ, 0x3c, !PT ;  /* 0x000000727373b212 */ /* 0x000fca00078e3cff */
[----:B------:R0:W2:Y:S04]  /*f870*/  @!P3 LDG.E.U8 R117, desc[UR24][R114.64] ;  /* 0x000000187275b981 */ /* 0x0000a8000c1e1100 */
[----:B------:R-:W2:Y:S04]  /*f880*/  LDL.LU R114, [R1+0x60] ;  /* 0x0000600001727983 */ /* 0x000ea80000300800 */
[----:B------:R-:W0:Y:S01]  /*f890*/  LDL.LU R115, [R1+0x64] ;  /* 0x0000640001737983 */ /* 0x000e220000300800 */
[----:B------:R-:W1:Y:S01]  /*f8a0*/  S2R R51, SR_TID.X ;  /* 0x0000000000337919 */ /* 0x000e620000002100 */
[----:B------:R-:W-:-:S02]  /*f8b0*/  PRMT R170, RZ, 0x7610, R170 ;  /* 0x00007610ffaa7816 */ /* 0x000fc400000000aa */
[----:B-1----:R-:W-:-:S04]  /*f8c0*/  LOP3.LUT R51, R51, 0x7f, RZ, 0xc0, !PT ;  /* 0x0000007f33337812 */ /* 0x002fc800078ec0ff */
[----:B------:R-:W-:-:S05]  /*f8d0*/  LOP3.LUT R81, R51, 0x30, RZ, 0x3c, !PT ;  /* 0x0000003033517812 */ /* 0x000fca00078e3cff */
[----:B------:R1:W-:Y:S04]  /*f8e0*/  STS.U8 [R81+UR11+0x9980], R82 ;  /* 0x0099805251007988 */ /* 0x0003e8000800000b */
[----:B-1----:R-:W3:Y:S01]  /*f8f0*/  LDL.LU R82, [R1+0x84] ;  /* 0x0000840001527983 */ /* 0x002ee20000300800 */
        /* <DEDUP_REMOVED lines=9> */
[----:B------:R-:W0:Y:S04]  /*f990*/  LDL.LU R115, [R1+0x74] ;  /* 0x0000740001737983 */ /* 0x000e280000300800 */
[----:B------:R1:W-:Y:S02]  /*f9a0*/  STS.U8 [R81+UR11+0x9d80], R131 ;  /* 0x009d808351007988 */ /* 0x0003e4000800000b */
[----:B-1----:R-:W-:-:S05]  /*f9b0*/  LOP3.LUT R81, R51, 0x40, RZ, 0x3c, !PT ;  /* 0x0000004033517812 */ /* 0x002fca00078e3cff */
[----:B------:R1:W-:Y:S01]  /*f9c0*/  STS.U8 [R81+UR11+0x9200], R83 ;  /* 0x0092005351007988 */ /* 0x0003e2000800000b */
[----:B0-----:R-:W-:-:S05]  /*f9d0*/  IADD3 R115, P2, PT, R112, R115, RZ ;  /* 0x0000007370737210 */ /* 0x001fca0007f5e0ff */
[----:B--2---:R-:W-:Y:S01]  /*f9e0*/  IMAD.X R114, R113, 0x1, R114, P2 ;  /* 0x0000000171727824 */ /* 0x004fe200010e0672 */
[----:B------:R0:W-:Y:S04]  /*f9f0*/  STL [R1+0x74], R115 ;  /* 0x0000747301007387 */ /* 0x0001e80000100800 */
[----:B------:R2:W-:Y:S04]  /*fa00*/  STL [R1+0x70], R114 ;  /* 0x0000707201007387 */ /* 0x0005e80000100800 */
[----:B-1----:R-:W4:Y:S01]  /*fa10*/  LDL.LU R83, [R1+0x80] ;  /* 0x0000800001537983 */ /* 0x002f220000300800 */
[----:B0-----:R-:W-:-:S04]  /*fa20*/  @!P3 LOP3.LUT R115, R115, R114, RZ, 0x3c, !PT ;  /* 0x000000727373b212 */ /* 0x001fc800078e3cff */
[C---:B--2---:R-:W-:Y:S02]  /*fa30*/  @!P3 LOP3.LUT R114, R115.reuse, R114, RZ, 0x3c, !PT ;  /* 0x000000727372b212 */ /* 0x044fe400078e3cff */
[----:B------:R-:W-:Y:S02]  /*fa40*/  PRMT R131, RZ, 0x7610, R131 ;  /* 0x00007610ff837816 */ /* 0x000fe40000000083 */
[----:B------:R-:W-:Y:S02]  /*fa50*/  @!P3 LOP3.LUT R115, R115, R114, RZ, 0x3c, !PT ;  /* 0x000000727373b212 */ /* 0x000fe400078e3cff */
[----:B---3--:R-:W-:-:S03]  /*fa60*/  IADD3 R82, P2, PT, R112, R82, RZ ;  /* 0x0000005270527210 */ /* 0x008fc60007f5e0ff */
[----:B------:R0:W2:Y:S04]  /*fa70*/  @!P3 LDG.E.U8 R131, desc[UR24][R114.64] ;  /* 0x000000187283b981 */ /* 0x0000a8000c1e1100 */
[----:B------:R1:W-:Y:S01]  /*fa80*/  STL [R1+0x84], R82 ;  /* 0x0000845201007387 */ /* 0x0003e20000100800 */
[----:B0-----:R-:W-:Y:S01]  /*fa90*/  PRMT R114, RZ, 0x7610, R114 ;  /* 0x00007610ff727816 */ /* 0x001fe20000000072 */
[----:B----4-:R-:W-:-:S05]  /*faa0*/  IMAD.X R83, R113, 0x1, R83, P2 ;  /* 0x0000000171537824 */ /* 0x010fca00010e0653 */
[----:B------:R0:W-:Y:S04]  /*fab0*/  STL [R1+0x80], R83 ;  /* 0x0000805301007387 */ /* 0x0001e80000100800 */
[----:B------:R3:W4:Y:S04]  /*fac0*/  @!P3 LDG.E.U8 R114, desc[UR24][R82.64] ;  /* 0x000000185272b981 */ /* 0x000728000c1e1100 */
[----:B-1----:R-:W2:Y:S04]  /*fad0*/  LDL.LU R82, [R1+0x90] ;  /* 0x0000900001527983 */ /* 0x002ea80000300800 */
[----:B0-----:R-:W3:Y:S04]  /*fae0*/  LDL.LU R83, [R1+0x94] ;  /* 0x0000940001537983 */ /* 0x001ee80000300800 */
[----:B------:R0:W-:Y:S02]  /*faf0*/  STS.U8 [R81+UR11+0x9600], R84 ;  /* 0x0096005451007988 */ /* 0x0001e4000800000b */
[----:B0-----:R-:W-:-:S02]  /*fb00*/  PRMT R84, RZ, 0x7610, R84 ;  /* 0x00007610ff547816 */ /* 0x001fc40000000054 */
[----:B---3--:R-:W-:-:S05]  /*fb10*/  IADD3 R83, P2, PT, R112, R83, RZ ;  /* 0x0000005370537210 */ /* 0x008fca0007f5e0ff */
[----:B--2---:R-:W-:Y:S01]  /*fb20*/  IMAD.X R82, R113, 0x1, R82, P2 ;  /* 0x0000000171527824 */ /* 0x004fe200010e0652 */
[----:B------:R0:W-:Y:S04]  /*fb30*/  STL [R1+0x94], R83 ;  /* 0x0000945301007387 */ /* 0x0001e80000100800 */
[----:B------:R1:W-:Y:S01]  /*fb40*/  STL [R1+0x90], R82 ;  /* 0x0000905201007387 */ /* 0x0003e20000100800 */
[----:B0-----:R-:W-:-:S04]  /*fb50*/  @!P3 LOP3.LUT R83, R83, R82, RZ, 0x3c, !PT ;  /* 0x000000525353b212 */ /* 0x001fc800078e3cff */
[----:B-1----:R-:W-:-:S04]  /*fb60*/  @!P3 LOP3.LUT R82, R83, R82, RZ, 0x3c, !PT ;  /* 0x000000525352b212 */ /* 0x002fc800078e3cff */
[----:B------:R-:W-:-:S05]  /*fb70*/  @!P3 LOP3.LUT R83, R83, R82, RZ, 0x3c, !PT ;  /* 0x000000525353b212 */ /* 0x000fca00078e3cff */
[----:B------:R0:W2:Y:S04]  /*fb80*/  @!P3 LDG.E.U8 R84, desc[UR24][R82.64] ;  /* 0x000000185254b981 */ /* 0x0000a8000c1e1100 */
[----:B------:R-:W3:Y:S04]  /*fb90*/  LDL.LU R82, [R1+0xa0] ;  /* 0x0000a00001527983 */ /* 0x000ee80000300800 */
[----:B------:R-:W0:Y:S04]  /*fba0*/  LDL.LU R83, [R1+0xa4] ;  /* 0x0000a40001537983 */ /* 0x000e280000300800 */
[----:B------:R1:W-:Y:S02]  /*fbb0*/  STS.U8 [R81+UR11+0x9a00], R85 ;  /* 0x009a005551007988 */ /* 0x0003e4000800000b */
[----:B-1----:R-:W-:-:S02]  /*fbc0*/  PRMT R85, RZ, 0x7610, R85 ;  /* 0x00007610ff557816 */ /* 0x002fc40000000055 */
        /* <DEDUP_REMOVED lines=9> */
[----:B------:R-:W0:Y:S01]  /*fc60*/  LDL.LU R83, [R1+0xb4] ;  /* 0x0000b40001537983 */ /* 0x000e220000300800 */
[----:B------:R-:W-:Y:S02]  /*fc70*/  PRMT R115, RZ, 0x7610, R115 ;  /* 0x00007610ff737816 */ /* 0x000fe40000000073 */
        /* <DEDUP_REMOVED lines=12> */
[----:B------:R1:W-:Y:S02]  /*fd40*/  STS.U8 [R81+UR11+0x9280], R86 ;  /* 0x0092805651007988 */ /* 0x0003e4000800000b */
[----:B-1----:R-:W-:Y:S02]  /*fd50*/  PRMT R86, RZ, 0x7610, R86 ;  /* 0x00007610ff567816 */ /* 0x002fe40000000056 */
        /* <DEDUP_REMOVED lines=11> */
[----:B-1----:R-:W-:-:S02]  /*fe10*/  PRMT R87, RZ, 0x7610, R87 ;  /* 0x00007610ff577816 */ /* 0x002fc40000000057 */
        /* <DEDUP_REMOVED lines=47> */
[----:B-----5:R1:W-:Y:S02]  /*10110*/  STS.U8 [R81+UR11+0x9700], R90 ;  /* 0x0097005a51007988 */ /* 0x0203e4000800000b */
        /* <DEDUP_REMOVED lines=9> */
[----:B------:R-:W5:Y:S04]  /*101b0*/  LDL.LU R82, [R1+0x128] ;  /* 0x0001280001527983 */ /* 0x000f680000300800 */
[----:B------:R-:W0:Y:S04]  /*101c0*/  LDL.LU R83, [R1+0x12c] ;  /* 0x00012c0001537983 */ /* 0x000e280000300800 */
[----:B------:R1:W-:Y:S02]  /*101d0*/  STS.U8 [R81+UR11+0x9b00], R91 ;  /* 0x009b005b51007988 */ /* 0x0003e4000800000b */
[----:B-1----:R-:W-:-:S02]  /*101e0*/  PRMT R91, RZ, 0x7610, R91 ;  /* 0x00007610ff5b7816 */ /* 0x002fc4000000005b */
[----:B0-----:R-:W-:-:S05]  /*101f0*/  IADD3 R83, P2, PT, R112, R83, RZ ;  /* 0x0000005370537210 */ /* 0x001fca0007f5e0ff */
[----:B-----5:R-:W-:Y:S01]  /*10200*/  IMAD.X R82, R113, 0x1, R82, P2 ;  /* 0x0000000171527824 */ /* 0x020fe200010e0652 */
[----:B------:R0:W-:Y:S04]  /*10210*/  STL [R1+0x12c], R83 ;  /* 0x00012c5301007387 */ /* 0x0001e80000100800 */
[----:B------:R1:W-:Y:S01]  /*10220*/  STL [R1+0x128], R82 ;  /* 0x0001285201007387 */ /* 0x0003e20000100800 */
[----:B0-----:R-:W-:-:S04]  /*10230*/  @!P3 LOP3.LUT R83, R83, R82, RZ, 0x3c, !PT ;  /* 0x000000525353b212 */ /* 0x001fc800078e3cff */
[----:B-1----:R-:W-:-:S04]  /*10240*/  @!P3 LOP3.LUT R82, R83, R82, RZ, 0x3c, !PT ;  /* 0x000000525352b212 */ /* 0x002fc800078e3cff */
[----:B------:R-:W-:-:S05]  /*10250*/  @!P3 LOP3.LUT R83, R83, R82, RZ, 0x3c, !PT ;  /* 0x000000525353b212 */ /* 0x000fca00078e3cff */
[----:B------:R0:W5:Y:S04]  /*10260*/  @!P3 LDG.E.U8 R91, desc[UR24][R82.64] ;  /* 0x00000018525bb981 */ /* 0x000168000c1e1100 */
        /* <DEDUP_REMOVED lines=15> */
[----:B------:R1:W-:Y:S04]  /*10360*/  STS.U8 [R81+UR11+0x9380], R92 ;  /* 0x0093805c51007988 */ /* 0x0003e8000800000b */
[----:B------:R3:W-:Y:S01]  /*10370*/  STS.U8 [R81+UR11+0x9780], R94 ;  /* 0x0097805e51007988 */ /* 0x0007e2000800000b */
[----:B-1----:R-:W-:Y:S02]  /*10380*/  PRMT R92, RZ, 0x7610, R92 ;  /* 0x00007610ff5c7816 */ /* 0x002fe4000000005c */
[----:B---3--:R-:W-:Y:S01]  /*10390*/  PRMT R94, RZ, 0x7610, R94 ;  /* 0x00007610ff5e7816 */ /* 0x008fe2000000005e */
[----:B------:R1:W-:Y:S04]  /*103a0*/  STS.U8 [R81+UR11+0x9b80], R95 ;  /* 0x009b805f51007988 */ /* 0x0003e8000800000b */
[----:B------:R3:W-:Y:S01]  /*103b0*/  STS.U8 [R81+UR11+0x9f80], R126 ;  /* 0x009f807e51007988 */ /* 0x0007e2000800000b */
[----:B-1----:R-:W-:-:S02]  /*103c0*/  PRMT R95, RZ, 0x7610, R95 ;  /* 0x00007610ff5f7816 */ /* 0x002fc4000000005f */
[----:B---3--:R-:W-:Y:S01]  /*103d0*/  PRMT R126, RZ, 0x7610, R126 ;  /* 0x00007610ff7e7816 */ /* 0x008fe2000000007e */
[----:B------:R1:W-:Y:S04]  /*103e0*/  STS.U8 [R51+UR11+0x4000], R127 ;  /* 0x0040007f33007988 */ /* 0x0003e8000800000b */
[----:B------:R3:W-:Y:S01]  /*103f0*/  STS.U8 [R51+UR11+0x4100], R128 ;  /* 0x0041008033007988 */ /* 0x0007e2000800000b */
[----:B-1----:R-:W-:Y:S02]  /*10400*/  PRMT R127, RZ, 0x7610, R127 ;  /* 0x00007610ff7f7816 */ /* 0x002fe4000000007f */
[----:B---3--:R-:W-:Y:S01]  /*10410*/  PRMT R128, RZ, 0x7610, R128 ;  /* 0x00007610ff807816 */ /* 0x008fe20000000080 */
[----:B------:R1:W-:Y:S01]  /*10420*/  STS.U8 [R51+UR11+0x4200], R129 ;  /* 0x0042008133007988 */ /* 0x0003e2000800000b */
[----:B------:R-:W-:-:S02]  /*10430*/  PRMT R135, RZ, 0x7610, R135 ;  /* 0x00007610ff877816 */ /* 0x000fc40000000087 */
[----:B-1----:R-:W-:Y:S01]  /*10440*/  PRMT R129, RZ, 0x7610, R129 ;  /* 0x00007610ff817816 */ /* 0x002fe20000000081 */
        /* <DEDUP_REMOVED lines=23> */
[----:B---3--:R-:W-:Y:S02]  /*105c0*/  PRMT R147, RZ, 0x7610, R147 ;  /* 0x00007610ff937816 */ /* 0x008fe40000000093 */
[----:B0-----:R-:W-:-:S05]  /*105d0*/  IADD3 R83, P2, PT, R112, R83, RZ ;  /* 0x0000005370537210 */ /* 0x001fca0007f5e0ff */
[C---:B--2---:R-:W-:Y:S01]  /*105e0*/  IMAD.X R82, R113.reuse, 0x1, R82, P2 ;  /* 0x0000000171527824 */ /* 0x044fe200010e0652 */
[C---:B------:R-:W-:Y:S01]  /*105f0*/  IADD3 R20, P2, PT, R112.reuse, R20, RZ ;  /* 0x0000001470147210 */ /* 0x040fe20007f5e0ff */
[----:B------:R0:W-:Y:S04]  /*10600*/  STL [R1+0x144], R83 ;  /* 0x0001445301007387 */ /* 0x0001e80000100800 */
[----:B------:R1:W-:Y:S01]  /*10610*/  STL [R1+0x140], R82 ;  /* 0x0001405201007387 */ /* 0x0003e20000100800 */
[----:B------:R-:W-:Y:S01]  /*10620*/  IMAD.X R19, R113, 0x1, R19, P2 ;  /* 0x0000000171137824 */ /* 0x000fe200010e0613 */
[----:B------:R-:W-:Y:S02]  /*10630*/  IADD3 R18, P2, PT, R112, R18, RZ ;  /* 0x0000001270127210 */ /* 0x000fe40007f5e0ff */
[----:B0-----:R-:W-:-:S04]  /*10640*/  @!P3 LOP3.LUT R83, R83, R82, RZ, 0x3c, !PT ;  /* 0x000000525353b212 */ /* 0x001fc800078e3cff */
[----:B-1----:R-:W-:Y:S01]  /*10650*/  @!P3 LOP3.LUT R82, R83, R82, RZ, 0x3c, !PT ;  /* 0x000000525352b212 */ /* 0x002fe200078e3cff */
[----:B------:R-:W-:Y:S01]  /*10660*/  IMAD.X R17, R113, 0x1, R17, P2 ;  /* 0x0000000171117824 */ /* 0x000fe200010e0611 */
[----:B------:R-:W-:Y:S02]  /*10670*/  IADD3 R16, P2, PT, R112, R16, RZ ;  /* 0x0000001070107210 */ /* 0x000fe40007f5e0ff */
[----:B------:R-:W-:-:S03]  /*10680*/  @!P3 LOP3.LUT R83, R83, R82, RZ, 0x3c, !PT ;  /* 0x000000525353b212 */ /* 0x000fc600078e3cff */
[C---:B------:R-:W-:Y:S02]  /*10690*/  IMAD.X R15, R113.reuse, 0x1, R15, P2 ;  /* 0x00000001710f7824 */ /* 0x040fe400010e060f */
[----:B------:R0:W2:Y:S01]  /*106a0*/  @!P3 LDG.E.U8 R92, desc[UR24][R82.64] ;  /* 0x00000018525cb981 */ /* 0x0000a2000c1e1100 */
[----:B------:R-:W-:Y:S01]  /*106b0*/  IADD3 R14, P2, PT, R112, R14, RZ ;  /* 0x0000000e700e7210 */ /* 0x000fe20007f5e0ff */
[----:B0-----:R-:W-:Y:S02]  /*106c0*/  @!P3 IMAD.MOV.U32 R82, RZ, RZ, R20 ;  /* 0x000000ffff52b224 */ /* 0x001fe400078e0014 */
[----:B------:R-:W-:Y:S02]  /*106d0*/  @!P3 IMAD.MOV.U32 R83, RZ, RZ, R19 ;  /* 0x000000ffff53b224 */ /* 0x000fe400078e0013 */
[----:B------:R-:W-:-:S03]  /*106e0*/  IMAD.X R13, R113, 0x1, R13, P2 ;  /* 0x00000001710d7824 */ /* 0x000fc600010e060d */
[----:B------:R0:W3:Y:S01]  /*106f0*/  @!P3 LDG.E.U8 R94, desc[UR24][R82.64] ;  /* 0x00000018525eb981 */ /* 0x0000e2000c1e1100 */
[----:B------:R-:W-:Y:S01]  /*10700*/  IADD3 R12, P2, PT, R112, R12, RZ ;  /* 0x0000000c700c7210 */ /* 0x000fe20007f5e0ff */
[----:B0-----:R-:W-:Y:S02]  /*10710*/  @!P3 IMAD.MOV.U32 R82, RZ, RZ, R18 ;  /* 0x000000ffff52b224 */ /* 0x001fe400078e0012 */
[----:B------:R-:W-:Y:S02]  /*10720*/  @!P3 IMAD.MOV.U32 R83, RZ, RZ, R17 ;  /* 0x000000ffff53b224 */ /* 0x000fe400078e0011 */
[----:B------:R-:W-:-:S03]  /*10730*/  IMAD.X R11, R113, 0x1, R11, P2 ;  /* 0x00000001710b7824 */ /* 0x000fc600010e060b */
[----:B------:R0:W2:Y:S01]  /*10740*/  @!P3 LDG.E.U8 R95, desc[UR24][R82.64] ;  /* 0x00000018525fb981 */ /* 0x0000a2000c1e1100 */
        /* <DEDUP_REMOVED lines=31> */
[----:B------:R-:W-:Y:S02]  /*10940*/  @!P3 IMAD.MOV.U32 R81, RZ, RZ, R97 ;  /* 0x000000ffff51b224 */ /* 0x000fe400078e0061 */
[----:B0-----:R-:W-:-:S03]  /*10950*/  @!P3 IMAD.MOV.U32 R82, RZ, RZ, R4 ;  /* 0x000000ffff52b224 */ /* 0x001fc600078e0004 */
[----:B------:R0:W2:Y:S01]  /*10960*/  @!P3 LDG.E.U8 R139, desc[UR24][R80.64] ;  /* 0x00000018508bb981 */ /* 0x0000a2000c1e1100 */
[----:B------:R-:W-:Y:S02]  /*10970*/  @!P3 IMAD.MOV.U32 R83, RZ, RZ, R3 ;  /* 0x000000ffff53b224 */ /* 0x000fe400078e0003 */
[----:B------:R-:W-:-:S03]  /*10980*/  IMAD.X R98, R113, 0x1, R98, P2 ;  /* 0x0000000171627824 */ /* 0x000fc600010e0662 */
[----:B------:R1:W2:Y:S01]  /*10990*/  @!P3 LDG.E.U8 R137, desc[UR24][R82.64] ;  /* 0x000000185289b981 */ /* 0x0002a2000c1e1100 */
[----:B------:R-:W-:Y:S02]  /*109a0*/  IADD3 R78, P2, PT, R112, R78, RZ ;  /* 0x0000004e704e7210 */ /* 0x000fe40007f5e0ff */
[----:B0-----:R-:W-:Y:S01]  /*109b0*/  PRMT R81, RZ, 0x7610, R81 ;  /* 0x00007610ff517816 */ /* 0x001fe20000000051 */
[----:B-1----:R-:W-:Y:S02]  /*109c0*/  @!P3 IMAD.MOV.U32 R82, RZ, RZ, R2 ;  /* 0x000000ffff52b224 */ /* 0x002fe400078e0002 */
        /* <DEDUP_REMOVED lines=43> */
[----:B------:R-:W-:-:S03]  /*10c80*/  IADD3 R69, P2, PT, R112, R69, RZ ;  /* 0x0000004570457210 */ /* 0x000fc60007f5e0ff */
[----:B------:R1:W-:Y:S01]  /*10c90*/  STS.U8 [R51+UR11+0x4f00], R148 ;  /* 0x004f009433007988 */ /* 0x0003e2000800000b */
[----:B0-----:R-:W-:Y:S02]  /*10ca0*/  @!P3 IMAD.MOV.U32 R82, RZ, RZ, R71 ;  /* 0x000000ffff52b224 */ /* 0x001fe400078e0047 */
[----:B------:R-:W-:Y:S01]  /*10cb0*/  @!P3 IMAD.MOV.U32 R83, RZ, RZ, R106 ;  /* 0x000000ffff53b224 */ /* 0x000fe200078e006a */
[----:B-1----:R-:W-:-:S04]  /*10cc0*/  PRMT R148, RZ, 0x7610, R148 ;  /* 0x00007610ff947816 */ /* 0x002fc80000000094 */
[----:B------:R0:W2:Y:S01]  /*10cd0*/  @!P3 LDG.E.U8 R147, desc[UR24][R82.64] ;  /* 0x000000185293b981 */ /* 0x0000a2000c1e1100 */
        /* <DEDUP_REMOVED lines=147> */
[----:B------:R-:W-:-:S03]  /*11610*/  IMAD.X R251, R113, 0x1, R251, P2 ;  /* 0x0000000171fb7824 */ /* 0x000fc600010e06fb */
[----:B------:R1:W-:Y:S01]  /*11620*/  STS.U8 [R51+UR11+0x6700], R125 ;  /* 0x0067007d33007988 */ /* 0x0003e2000800000b */
[----:B0-----:R-:W-:Y:S02]  /*11630*/  @!P3 IMAD.MOV.U32 R82, RZ, RZ, R248 ;  /* 0x000000ffff52b224 */ /* 0x001fe400078e00f8 */
[----:B------:R-:W-:Y:S01]  /*11640*/  @!P3 IMAD.MOV.U32 R83, RZ, RZ, R247 ;  /* 0x000000ffff53b224 */ /* 0x000fe200078e00f7 */
[----:B-1----:R-:W-:-:S04]  /*11650*/  PRMT R125, RZ, 0x7610, R125 ;  /* 0x00007610ff7d7816 */ /* 0x002fc8000000007d */
[----:B------:R0:W2:Y:S04]  /*11660*/  @!P3 LDG.E.U8 R124, desc[UR24][R82.64] ;  /* 0x00000018527cb981 */ /* 0x0000a8000c1e1100 */
[----:B------:R1:W-:Y:S01]  /*11670*/  STS.U8 [R51+UR11+0x6500], R169 ;  /* 0x006500a933007988 */ /* 0x0003e2000800000b */
[----:B0-----:R-:W-:Y:S02]  /*11680*/  @!P3 IMAD.MOV.U32 R82, RZ, RZ, R252 ;  /* 0x000000ffff52b224 */ /* 0x001fe400078e00fc */
[----:B------:R-:W-:Y:S01]  /*11690*/  @!P3 IMAD.MOV.U32 R83, RZ, RZ, R251 ;  /* 0x000000ffff53b224 */ /* 0x000fe200078e00fb */
[----:B-1----:R-:W2:Y:S04]  /*116a0*/  LDL.LU R169, [R1+0x3c] ;  /* 0x00003c0001a97983 */ /* 0x002ea80000300800 */
        /* <DEDUP_REMOVED lines=37> */
[----:B------:R-:W2:Y:S01]  /*11900*/  LDL.LU R83, [R1+0x38] ;  /* 0x0000380001537983 */ /* 0x000ea20000300800 */
[----:B------:R-:W-:-:S03]  /*11910*/  IADD3 R169, P2, PT, R112, R169, RZ ;  /* 0x000000a970a97210 */ /* 0x000fc60007f5e0ff */
[----:B------:R1:W-:Y:S02]  /*11920*/  STS.U8 [R51+UR11+0x6b00], R121 ;  /* 0x006b007933007988 */ /* 0x0003e4000800000b */
[----:B0-----:R-:W-:Y:S02]  /*11930*/  @!P3 IMAD.MOV.U32 R82, RZ, RZ, R169 ;  /* 0x000000ffff52b224 */ /* 0x001fe400078e00a9 */
[----:B------:R0:W-:Y:S01]  /*11940*/  STL [R1+0x3c], R169 ;  /* 0x00003ca901007387 */ /* 0x0001e20000100800 */
[----:B-1----:R-:W-:Y:S01]  /*11950*/  PRMT R121, RZ, 0x7610, R121 ;  /* 0x00007610ff797816 */ /* 0x002fe20000000079 */
[----:B--2---:R-:W-:-:S05]  /*11960*/  IMAD.X R83, R113, 0x1, R83, P2 ;  /* 0x0000000171537824 */ /* 0x004fca00010e0653 */
[----:B------:R1:W-:Y:S04]  /*11970*/  STL [R1+0x38], R83 ;  /* 0x0000385301007387 */ /* 0x0003e80000100800 */
[----:B0-----:R-:W2:Y:S04]  /*11980*/  LDL.LU R169, [R1+0x7c] ;  /* 0x00007c0001a97983 */ /* 0x001ea80000300800 */
[----:B------:R0:W2:Y:S04]  /*11990*/  @!P3 LDG.E.U8 R121, desc[UR24][R82.64] ;  /* 0x000000185279b981 */ /* 0x0000a8000c1e1100 */
[----:B------:R-:W2:Y:S04]  /*119a0*/  LDL.LU R82, [R1+0x48] ;  /* 0x0000480001527983 */ /* 0x000ea80000300800 */
[----:B-1----:R-:W0:Y:S04]  /*119b0*/  LDL.LU R83, [R1+0x4c] ;  /* 0x00004c0001537983 */ /* 0x002e280000300800 */
        /* <DEDUP_REMOVED lines=58> */
[----:B------:R1:W-:Y:S04]  /*11d60*/  STS.U8 [R51+UR11+0x7100], R170 ;  /* 0x007100aa33007988 */ /* 0x0003e8000800000b */
[----:B-1----:R-:W3:Y:S04]  /*11d70*/  LDL.LU R170, [R1+0xcc] ;  /* 0x0000cc0001aa7983 */ /* 0x002ee80000300800 */
        /* <DEDUP_REMOVED lines=24> */
[----:B----4-:R1:W-:Y:S02]  /*11f00*/  STS.U8 [R51+UR11+0x7300], R114 ;  /* 0x0073007233007988 */ /* 0x0103e4000800000b */
[----:B0-----:R-:W-:Y:S02]  /*11f10*/  @!P3 IMAD.MOV.U32 R82, RZ, RZ, R169 ;  /* 0x000000ffff52b224 */ /* 0x001fe400078e00a9 */
[----:B------:R0:W-:Y:S01]  /*11f20*/  STL [R1+0xbc], R169 ;  /* 0x0000bca901007387 */ /* 0x0001e20000100800 */
[----:B-1----:R-:W-:Y:S01]  /*11f30*/  PRMT R114, RZ, 0x7610, R114 ;  /* 0x00007610ff727816 */ /* 0x002fe20000000072 */
[----:B--2---:R-:W-:-:S05]  /*11f40*/  IMAD.X R83, R113, 0x1, R83, P2 ;  /* 0x0000000171537824 */ /* 0x004fca00010e0653 */
[----:B------:R1:W-:Y:S04]  /*11f50*/  STL [R1+0xb8], R83 ;  /* 0x0000b85301007387 */ /* 0x0003e80000100800 */
[----:B0-----:R-:W2:Y:S04]  /*11f60*/  LDL.LU R169, [R1+0xfc] ;  /* 0x0000fc0001a97983 */ /* 0x001ea80000300800 */
[----:B------:R0:W4:Y:S04]  /*11f70*/  @!P3 LDG.E.U8 R114, desc[UR24][R82.64] ;  /* 0x000000185272b981 */ /* 0x000128000c1e1100 */
[----:B-1----:R-:W2:Y:S01]  /*11f80*/  LDL.LU R83, [R1+0xc8] ;  /* 0x0000c80001537983 */ /* 0x002ea20000300800 */
[----:B---3--:R-:W-:-:S03]  /*11f90*/  IADD3 R170, P2, PT, R112, R170, RZ ;  /* 0x000000aa70aa7210 */ /* 0x008fc60007f5e0ff */
[----:B------:R1:W-:Y:S02]  /*11fa0*/  STS.U8 [R51+UR11+0x7400], R84 ;  /* 0x0074005433007988 */ /* 0x0003e4000800000b */
[----:B0-----:R-:W-:Y:S02]  /*11fb0*/  @!P3 IMAD.MOV.U32 R82, RZ, RZ, R170 ;  /* 0x000000ffff52b224 */ /* 0x001fe400078e00aa */
[----:B------:R0:W-:Y:S01]  /*11fc0*/  STL [R1+0xcc], R170 ;  /* 0x0000ccaa01007387 */ /* 0x0001e20000100800 */
[----:B-1----:R-:W-:Y:S01]  /*11fd0*/  PRMT R84, RZ, 0x7610, R84 ;  /* 0x00007610ff547816 */ /* 0x002fe20000000054 */
[----:B--2---:R-:W-:-:S05]  /*11fe0*/  IMAD.X R83, R113, 0x1, R83, P2 ;  /* 0x0000000171537824 */ /* 0x004fca00010e0653 */
[----:B------:R1:W-:Y:S04]  /*11ff0*/  STL [R1+0xc8], R83 ;  /* 0x0000c85301007387 */ /* 0x0003e80000100800 */
[----:B0-----:R-:W2:Y:S04]  /*12000*/  LDL.LU R170, [R1+0x10c] ;  /* 0x00010c0001aa7983 */ /* 0x001ea80000300800 */
[----:B------:R0:W3:Y:S04]  /*12010*/  @!P3 LDG.E.U8 R84, desc[UR24][R82.64] ;  /* 0x000000185254b981 */ /* 0x0000e8000c1e1100 */
        /* <DEDUP_REMOVED lines=34> */
[----:B-1----:R-:W2:Y:S01]  /*12240*/  LDL.LU R83, [R1+0x108] ;  /* 0x0001080001537983 */ /* 0x002ea20000300800 */
        /* <DEDUP_REMOVED lines=24> */
[----:B------:R3:W-:Y:S01]  /*123d0*/  STS.U8 [R51+UR11+0x7b00], R89 ;  /* 0x007b005933007988 */ /* 0x0007e2000800000b */
[----:B-1----:R-:W-:-:S02]  /*123e0*/  PRMT R133, RZ, 0x7610, R133 ;  /* 0x00007610ff857816 */ /* 0x002fc40000000085 */
[----:B---3--:R-:W-:Y:S02]  /*123f0*/  PRMT R89, RZ, 0x7610, R89 ;  /* 0x00007610ff597816 */ /* 0x008fe40000000059 */
[----:B0-----:R-:W-:-:S05]  /*12400*/  IADD3 R83, P2, PT, R112, R83, RZ ;  /* 0x0000005370537210 */ /* 0x001fca0007f5e0ff */
[----:B--2---:R-:W-:Y:S01]  /*12410*/  IMAD.X R82, R113, 0x1, R82, P2 ;  /* 0x0000000171527824 */ /* 0x004fe200010e0652 */
[----:B------:R0:W-:Y:S01]  /*12420*/  STL [R1+0x134], R83 ;  /* 0x0001345301007387 */ /* 0x0001e20000100800 */
[----:B------:R-:W-:-:S03]  /*12430*/  IADD3 R169, P2, PT, R112, R169, RZ ;  /* 0x000000a970a97210 */ /* 0x000fc60007f5e0ff */
[----:B------:R1:W-:Y:S01]  /*12440*/  STL [R1+0x130], R82 ;  /* 0x0001305201007387 */ /* 0x0003e20000100800 */
[----:B0-----:R-:W-:-:S04]  /*12450*/  @!P3 LOP3.LUT R83, R83, R82, RZ, 0x3c, !PT ;  /* 0x000000525353b212 */ /* 0x001fc800078e3cff */
[----:B-1----:R-:W-:Y:S01]  /*12460*/  @!P3 LOP3.LUT R82, R83, R82, RZ, 0x3c, !PT ;  /* 0x000000525352b212 */ /* 0x002fe200078e3cff */
[----:B------:R-:W-:-:S03]  /*12470*/  IMAD.X R170, R113, 0x1, R170, P2 ;  /* 0x0000000171aa7824 */ /* 0x000fc600010e06aa */
[----:B------:R-:W-:-:S05]  /*12480*/  @!P3 LOP3.LUT R83, R83, R82, RZ, 0x3c, !PT ;  /* 0x000000525353b212 */ /* 0x000fca00078e3cff */
[----:B------:R0:W2:Y:S02]  /*12490*/  @!P3 LDG.E.U8 R133, desc[UR24][R82.64] ;  /* 0x000000185285b981 */ /* 0x0000a4000c1e1100 */
[----:B0-----:R-:W-:Y:S02]  /*124a0*/  @!P3 IMAD.MOV.U32 R82, RZ, RZ, R169 ;  /* 0x000000ffff52b224 */ /* 0x001fe400078e00a9 */
[----:B------:R-:W-:-:S05]  /*124b0*/  @!P3 IMAD.MOV.U32 R83, RZ, RZ, R170 ;  /* 0x000000ffff53b224 */ /* 0x000fca00078e00aa */
[----:B------:R-:W3:Y:S04]  /*124c0*/  @!P3 LDG.E.U8 R89, desc[UR24][R82.64] ;  /* 0x000000185259b981 */ /* 0x000ee8000c1e1100 */
[----:B------:R0:W-:Y:S04]  /*124d0*/  STS.U8 [R51+UR11+0x7c00], R90 ;  /* 0x007c005a33007988 */ /* 0x0001e8000800000b */
[----:B-----5:R0:W-:Y:S04]  /*124e0*/  STS.U8 [R51+UR11+0x7d00], R91 ;  /* 0x007d005b33007988 */ /* 0x0201e8000800000b */
        /* <DEDUP_REMOVED lines=57> */
[----:B----4-:R0:W-:Y:S04]  /*12880*/  STS.U8 [R93+UR11+0x7680], R114 ;  /* 0x007680725d007988 */ /* 0x0101e8000800000b */
[----:B------:R0:W-:Y:S04]  /*12890*/  STS.U8 [R93+UR11+0x7780], R84 ;  /* 0x007780545d007988 */ /* 0x0001e8000800000b */
[----:B------:R0:W-:Y:S04]  /*128a0*/  STS.U8 [R93+UR11+0x7880], R85 ;  /* 0x007880555d007988 */ /* 0x0001e8000800000b */
[----:B------:R0:W-:Y:S04]  /*128b0*/  STS.U8 [R93+UR11+0x7980], R115 ;  /* 0x007980735d007988 */ /* 0x0001e8000800000b */
[----:B------:R0:W-:Y:S04]  /*128c0*/  STS.U8 [R93+UR11+0x7a80], R86 ;  /* 0x007a80565d007988 */ /* 0x0001e8000800000b */
[----:B------:R0:W-:Y:S04]  /*128d0*/  STS.U8 [R93+UR11+0x7b80], R87 ;  /* 0x007b80575d007988 */ /* 0x0001e8000800000b */
[----:B------:R0:W-:Y:S04]  /*128e0*/  STS.U8 [R93+UR11+0x7c80], R88 ;  /* 0x007c80585d007988 */ /* 0x0001e8000800000b */
[----:B------:R0:W-:Y:S04]  /*128f0*/  STL [R1+0x124], R169 ;  /* 0x000124a901007387 */ /* 0x0001e80000100800 */
[----:B------:R0:W-:Y:S04]  /*12900*/  STL [R1+0x120], R170 ;  /* 0x000120aa01007387 */ /* 0x0001e80000100800 */
[----:B--2---:R0:W-:Y:S04]  /*12910*/  STS.U8 [R93+UR11+0x7d80], R133 ;  /* 0x007d80855d007988 */ /* 0x0041e8000800000b */
[----:B---3--:R0:W-:Y:S01]  /*12920*/  STS.U8 [R93+UR11+0x7e80], R89 ;  /* 0x007e80595d007988 */ /* 0x0081e2000800000b */
[----:B------:R1:W-:Y:S06]  /*12930*/  MEMBAR.ALL.CTA ;  /* 0x0000000000007992 */ /* 0x0003ec0000008000 */
[----:B-1----:R-:W1:Y:S01]  /*12940*/  FENCE.VIEW.ASYNC.S ;  /* 0x00000000000073c6 */ /* 0x002e620000000000 */
[----:B------:R-:W-:Y:S01]  /*12950*/  ULEA UR8, UR13, UR11, 0x3 ;  /* 0x0000000b0d087291 */ /* 0x000fe2000f8e18ff */
[----:B------:R-:W-:-:S03]  /*12960*/  UMOV UR4, UR5 ;  /* 0x0000000500047c82 */ /* 0x000fc60008000000 */
[----:B------:R-:W-:Y:S01]  /*12970*/  UIADD3 UR8, UPT, UPT, UR8, 0xa000, URZ ;  /* 0x0000a00008087890 */ /* 0x000fe2000fffe0ff */
[----:B-1----:R-:W-:Y:S06]  /*12980*/  BAR.SYNC.DEFER_BLOCKING 0x0 ;  /* 0x0000000000007b1d */ /* 0x002fec0000010000 */
[----:B0-----:R-:W-:Y:S05]  /*12990*/  @P0 BRA `(.L_x_9) ;  /* 0x0000000000340947 */ /* 0x001fea0003800000 */
[----:B------:R-:W-:Y:S01]  /*129a0*/  UIADD3 UR23, UPT, UPT, UR10, 0x100, URZ ;  /* 0x000001000a177890 */ /* 0x000fe2000fffe0ff */
[----:B------:R-:W-:Y:S01]  /*129b0*/  UMOV UR18, UR6 ;  /* 0x0000000600127c82 */ /* 0x000fe20008000000 */
[----:B------:R-:W-:Y:S01]  /*129c0*/  UMOV UR19, 0xc0004010 ;  /* 0xc000401000137882 */ /* 0x000fe20000000000 */
[----:B------:R-:W-:Y:S01]  /*129d0*/  UMOV UR20, 0x0 ;  /* 0x0000000000147882 */ /* 0x000fe20000000000 */
[----:B------:R-:W-:Y:S01]  /*129e0*/  UMOV UR21, 0x8408490 ;  /* 0x0840849000157882 */ /* 0x000fe20000000000 */
[----:B------:R-:W-:Y:S01]  /*129f0*/  UMOV UR9, URZ ;  /* 0x000000ff00097c82 */ /* 0x000fe20008000000 */
[----:B------:R-:W-:Y:S01]  /*12a00*/  UMOV UR26, 0x0 ;  /* 0x00000000001a7882 */ /* 0x000fe20000000000 */
[----:B------:R-:W-:Y:S01]  /*12a10*/  UMOV UR27, 0x8408490 ;  /* 0x08408490001b7882 */ /* 0x000fe20000000000 */
[----:B------:R0:W-:Y:S01]  /*12a20*/  UTCQMMA gdesc[UR14], gdesc[UR18], tmem[UR10], tmem[UR20], idesc[UR21], UPT ;  /* 0x00ff14120e0075ea */ /* 0x0001e2000b80030a */
[----:B------:R-:W-:Y:S01]  /*12a30*/  UMOV UR5, UR8 ;  /* 0x0000000800057c82 */ /* 0x000fe20008000000 */
[----:B------:R0:W-:Y:S01]  /*12a40*/  UTCQMMA gdesc[UR14], gdesc[UR16], tmem[UR23], tmem[UR26], idesc[UR27], UPT ;  /* 0x00ff1a100e0075ea */ /* 0x0001e2000b800317 */
[----:B------:R0:W-:Y:S01]  /*12a50*/  UTCBAR [UR5], URZ ;  /* 0x000000ff050073e9 */ /* 0x0001e200080000ff */
[----:B------:R-:W-:-:S02]  /*12a60*/  NOP ;  /* 0x0000000000007918 */ /* 0x000fc40000000000 */
.L_x_9:
[----:B------:R-:W2:Y:S04]  /*12a70*/  LDL R83, [R1+0x154] ;  /* 0x0001540001537983 */ /* 0x000ea80000100800 */
[----:B------:R-:W3:Y:S04]  /*12a80*/  LDL.LU R82, [R1+0x150] ;  /* 0x0001500001527983 */ /* 0x000ee80000300800 */
[----:B------:R-:W4:Y:S01]  /*12a90*/  LDL R81, [R1+0x1ec] ;  /* 0x0001ec0001517983 */ /* 0x000f220000100800 */
[----:B------:R-:W-:Y:S01]  /*12aa0*/  UIADD3 UR13, UPT, UPT, UR13, 0x1, URZ ;  /* 0x000000010d0d7890 */ /* 0x000fe2000fffe0ff */
[----:B------:R-:W-:-:S03]  /*12ab0*/  VIADD R52, R52, 0xffffffe0 ;  /* 0xffffffe034347836 */ /* 0x000fc60000000000 */
[----:B------:R-:W-:-:S04]  /*12ac0*/  UISETP.GT.AND UP1, UPT, UR13, 0x1, UPT ;  /* 0x000000010d00788c */ /* 0x000fc8000bf24270 */
[----:B0-----:R-:W-:Y:S02]  /*12ad0*/  USEL UR5, URZ, 0x1, !UP1 ;  /* 0x00000001ff057887 */ /* 0x001fe4000c800000 */
[----:B------:R-:W-:Y:S02]  /*12ae0*/  USEL UR13, UR13, URZ, !UP1 ;  /* 0x000000ff0d0d7287 */ /* 0x000fe4000c800000 */
[----:B------:R-:W-:Y:S01]  /*12af0*/  ULOP3.LUT UR5, UR4, UR5, URZ, 0x3c, !UPT ;  /* 0x0000000504057292 */ /* 0x000fe2000f8e3cff */
[----:B--2---:R-:W-:Y:S01]  /*12b00*/  IADD3 R110, P3, PT, R83, R110, RZ ;  /* 0x0000006e536e7210 */ /* 0x004fe20007f7e0ff */
[----:B---3--:R-:W-:-:S04]  /*12b10*/  VIADD R82, R82, 0xffffffff ;  /* 0xffffffff52527836 */ /* 0x008fc80000000000 */
[----:B----4-:R-:W-:Y:S01]  /*12b20*/  IMAD.X R111, R81, 0x1, R111, P3 ;  /* 0x00000001516f7824 */ /* 0x010fe200018e066f */
[----:B------:R2:W-:Y:S01]  /*12b30*/  STL [R1+0x150], R82 ;  /* 0x0001505201007387 */ /* 0x0005e20000100800 */
[----:B------:R-:W-:Y:S01]  /*12b40*/  ISETP.NE.U32.AND P2, PT, R82, RZ, PT ;  /* 0x000000ff5200720c */ /* 0x000fe20003f45070 */
[----:B------:R-:W-:-:S12]  /*12b50*/  IMAD.U32 R81, RZ, RZ, UR4 ;  /* 0x00000004ff517e24 */ /* 0x000fd8000f8e00ff */
[----:B--2---:R-:W-:Y:S05]  /*12b60*/  @P2 BRA `(.L_x_10) ;  /* 0xffffffa800282947 */ /* 0x004fea000383ffff */
.L_x_7:
[----:B------:R-:W2:Y:S01]  /*12b70*/  LDL.LU R82, [R1+0x1f0] ;  /* 0x0001f00001527983 */ /* 0x000ea20000300800 */
[----:B------:R-:W0:Y:S01]  /*12b80*/  LDCU UR5, c[0x0][0x3b8] ;  /* 0x00007700ff0577ac */ /* 0x000e220008000800 */
[----:B------:R-:W3:Y:S01]  /*12b90*/  LDC R83, c[0x0][0x3a0] ;  /* 0x0000e800ff537b82 */ /* 0x000ee20000000800 */
[C---:B------:R-:W-:Y:S01]  /*12ba0*/  VIADD R29, R0.reuse, 0x1 ;  /* 0x00000001001d7836 */ /* 0x040fe20000000000 */
[----:B------:R-:W2:Y:S01]  /*12bb0*/  LDCU.64 UR6, c[0x0][0x398] ;  /* 0x00007300ff0677ac */ /* 0x000ea20008000a00 */
[C---:B------:R-:W-:Y:S02]  /*12bc0*/  VIADD R3, R0.reuse, 0x3 ;  /* 0x0000000300037836 */ /* 0x040fe40000000000 */
[C---:B------:R-:W-:Y:S01]  /*12bd0*/  VIADD R19, R0.reuse, 0x2 ;  /* 0x0000000200137836 */ /* 0x040fe20000000000 */
[----:B------:R-:W4:Y:S01]  /*12be0*/  LDCU UR9, c[0x0][0x3b4] ;  /* 0x00007680ff0977ac */ /* 0x000f220008000800 */
[----:B------:R-:W5:Y:S01]  /*12bf0*/  LDCU UR16, c[0x0][0x39c] ;  /* 0x00007380ff1077ac */ /* 0x000f620008000800 */
[----:B------:R-:W1:Y:S01]  /*12c00*/  LDCU UR18, c[0x0][0x39c] ;  /* 0x00007380ff1277ac */ /* 0x000e620008000800 */
[----:B0-----:R-:W-:Y:S01]  /*12c10*/  IMAD R4, R0, UR5, RZ ;  /* 0x0000000500047c24 */ /* 0x001fe2000f8e02ff */
[----:B------:R-:W0:Y:S03]  /*12c20*/  LDCU.64 UR14, c[0x0][0x390] ;  /* 0x00007200ff0e77ac */ /* 0x000e260008000a00 */
[----:B------:R-:W-:Y:S01]  /*12c30*/  VIADD R5, R4, UR5 ;  /* 0x0000000504057c36 */ /* 0x000fe20008000000 */
[----:B------:R-:W0:Y:S01]  /*12c40*/  LDCU UR17, c[0x0][0x39c] ;  /* 0x00007380ff1177ac */ /* 0x000e220008000800 */
[----:B---3--:R-:W-:-:S02]  /*12c50*/  VIADD R83, R83, 0x1f ;  /* 0x0000001f53537836 */ /* 0x008fc40000000000 */
[----:B------:R-:W-:Y:S01]  /*12c60*/  VIADD R6, R5, UR5 ;  /* 0x0000000505067c36 */ /* 0x000fe20008000000 */
[----:B------:R-:W3:Y:S02]  /*12c70*/  LDCU UR13, c[0x0][0x39c] ;  /* 0x00007380ff0d77ac */ /* 0x000ee40008000800 */
[----:B------:R-:W-:Y:S01]  /*12c80*/  ISETP.GE.AND P6, PT, R83, 0x20, PT ;  /* 0x000000205300780c */ /* 0x000fe20003fc6270 */
[----:B------:R-:W-:Y:S01]  /*12c90*/  VIADD R7, R6, UR5 ;  /* 0x0000000506077c36 */ /* 0x000fe20008000000 */
[----:B------:R-:W0:Y:S03]  /*12ca0*/  LDCU UR19, c[0x0][0x39c] ;  /* 0x00007380ff1377ac */ /* 0x000e260008000800 */
[----:B------:R-:W-:Y:S01]  /*12cb0*/  VIADD R8, R7, UR5 ;  /* 0x0000000507087c36 */ /* 0x000fe20008000000 */
[----:B------:R-:W0:Y:S03]  /*12cc0*/  LDCU UR20, c[0x0][0x39c] ;  /* 0x00007380ff1477ac */ /* 0x000e260008000800 */
[----:B------:R-:W-:-:S04]  /*12cd0*/  VIADD R9, R8, UR5 ;  /* 0x0000000508097c36 */ /* 0x000fc80008000000 */
        /* <DEDUP_REMOVED lines=17> */
[----:B------:R-:W-:Y:S01]  /*12df0*/  VIADD R28, R27, UR5 ;  /* 0x000000051b1c7c36 */ /* 0x000fe20008000000 */
[C---:B--2---:R-:W-:Y:S01]  /*12e00*/  ISETP.GE.AND P0, PT, R82.reuse, UR6, PT ;  /* 0x0000000652007c0c */ /* 0x044fe2000bf06270 */
[----:B----4-:R-:W-:-:S03]  /*12e10*/  IMAD R2, R82, UR9, RZ ;  /* 0x0000000952027c24 */ /* 0x010fc6000f8e02ff */
[----:B-----5:R-:W-:Y:S01]  /*12e20*/  ISETP.LT.AND P2, PT, R29, UR16, !P0 ;  /* 0x000000101d007c0c */ /* 0x020fe2000c741270 */
[----:B------:R-:W-:Y:S01]  /*12e30*/  VIADD R29, R28, UR5 ;  /* 0x000000051c1d7c36 */ /* 0x000fe20008000000 */
[----:B-1----:R-:W-:Y:S02]  /*12e40*/  ISETP.LT.AND P4, PT, R3, UR18, !P0 ;  /* 0x0000001203007c0c */ /* 0x002fe4000c781270 */
[----:B0-----:R-:W-:Y:S01]  /*12e50*/  IADD3 R3, P5, PT, R2, UR14, RZ ;  /* 0x0000000e02037c10 */ /* 0x001fe2000ffbe0ff */
[----:B------:R-:W-:Y:S01]  /*12e60*/  VIADD R30, R29, UR5 ;  /* 0x000000051d1e7c36 */ /* 0x000fe20008000000 */
[----:B------:R-:W-:Y:S01]  /*12e70*/  ISETP.LT.AND P3, PT, R19, UR17, !P0 ;  /* 0x0000001113007c0c */ /* 0x000fe2000c761270 */
[----:B------:R-:W-:Y:S01]  /*12e80*/  VIADD R19, R0, 0x4 ;  /* 0x0000000400137836 */ /* 0x000fe20000000000 */
[----:B------:R-:W-:Y:S01]  /*12e90*/  LEA.HI.X.SX32 R2, R2, UR15, 0x1, P5 ;  /* 0x0000000f02027c11 */ /* 0x000fe2000a8f0eff */
[----:B------:R-:W-:Y:S01]  /*12ea0*/  VIADD R31, R30, UR5 ;  /* 0x000000051e1f7c36 */ /* 0x000fe20008000000 */
[----:B---3--:R-:W-:Y:S09]  /*12eb0*/  @!P6 BRA `(.L_x_11) ;  /* 0x000000000010e947 */ /* 0x008ff20003800000 */
[----:B------:R-:W-:-:S06]  /*12ec0*/  USHF.L.U32 UR4, UR4, 0x1f, URZ ;  /* 0x0000001f04047899 */ /* 0x000fcc00080006ff */
[----:B------:R-:W-:-:S04]  /*12ed0*/  IMAD.U32 R32, RZ, RZ, UR4 ;  /* 0x00000004ff207e24 */ /* 0x000fc8000f8e00ff */
[----:B------:R-:W0:Y:S02]  /*12ee0*/  SYNCS.PHASECHK.TRANS64.TRYWAIT P5, [UR8], R32 ;  /* 0x00000020ff0075a7 */ /* 0x000e2400080a1108 */
[----:B0-----:R-:W-:Y:S05]  /*12ef0*/  @!P5 BRA `(.L_x_12) ;  /* 0x0000016c006cd947 */ /* 0x001fea0003800000 */
.L_x_11:
[----:B------:R-:W-:Y:S01]  /*12f00*/  BAR.SYNC.DEFER_BLOCKING 0x0 ;  /* 0x0000000000007b1d */ /* 0x000fe20000010000 */
[-C--:B------:R-:W-:Y:S01]  /*12f10*/  IADD3 R36, P6, PT, R5, R3.reuse, RZ ;  /* 0x0000000305247210 */ /* 0x080fe20007fde0ff */
[----:B------:R-:W-:Y:S01]  /*12f20*/  VIADD R32, R31, UR5 ;  /* 0x000000051f207c36 */ /* 0x000fe20008000000 */
[-C--:B------:R-:W-:Y:S02]  /*12f30*/  IADD3 R34, P5, PT, R4, R3.reuse, RZ ;  /* 0x0000000304227210 */ /* 0x080fe40007fbe0ff */
[-C--:B------:R-:W-:Y:S01]  /*12f40*/  LEA.HI.X.SX32 R37, R5, R2.reuse, 0x1, P6 ;  /* 0x0000000205257211 */ /* 0x080fe200030f0eff */
[----:B------:R-:W-:Y:S01]  /*12f50*/  VIADD R33, R32, UR5 ;  /* 0x0000000520217c36 */ /* 0x000fe20008000000 */
[-C--:B------:R-:W-:Y:S01]  /*12f60*/  LEA.HI.X.SX32 R35, R4, R2.reuse, 0x1, P5 ;  /* 0x0000000204237211 */ /* 0x080fe200028f0eff */
[----:B------:R-:W0:Y:S01]  /*12f70*/  LDCU UR4, c[0x0][0x39c] ;  /* 0x00007380ff0477ac */ /* 0x000e220008000800 */
[C---:B------:R-:W-:Y:S01]  /*12f80*/  IADD3 R38, P5, PT, R6.reuse, R3, RZ ;  /* 0x0000000306267210 */ /* 0x040fe20007fbe0ff */
[----:B------:R1:W-:Y:S01]  /*12f90*/  STL.64 [R1+0x680], R36 ;  /* 0x0006802401007387 */ /* 0x0003e20000100a00 */
[----:B------:R-:W-:Y:S01]  /*12fa0*/  VIADD R4, R33, UR5 ;  /* 0x0000000521047c36 */ /* 0x000fe20008000000 */
[----:B------:R-:W2:Y:S01]  /*12fb0*/  LDCU UR6, c[0x0][0x39c] ;  /* 0x00007380ff0677ac */ /* 0x000ea20008000800 */
[----:B------:R-:W-:-:S02]  /*12fc0*/  LEA.HI.X.SX32 R39, R6, R2, 0x1, P5 ;  /* 0x0000000206277211 */ /* 0x000fc400028f0eff */
[----:B------:R-:W-:Y:S01]  /*12fd0*/  VIADD R5, R4, UR5 ;  /* 0x0000000504057c36 */ /* 0x000fe20008000000 */
[----:B------:R-:W3:Y:S02]  /*12fe0*/  LDCU UR8, c[0x0][0x39c] ;  /* 0x00007380ff0877ac */ /* 0x000ee40008000800 */
[----:B------:R-:W-:Y:S01]  /*12ff0*/  STL.64 [R1+0x678], R38 ;  /* 0x0006782601007387 */ /* 0x000fe20000100a00 */
[----:B------:R-:W-:Y:S01]  /*13000*/  VIADD R6, R5, UR5 ;  /* 0x0000000505067c36 */ /* 0x000fe20008000000 */
[----:B------:R-:W4:Y:S01]  /*13010*/  LDCU UR9, c[0x0][0x39c] ;  /* 0x00007380ff0977ac */ /* 0x000f220008000800 */
[C---:B-1----:R-:W-:Y:S01]  /*13020*/  IADD3 R36, P6, PT, R7.reuse, R3, RZ ;  /* 0x0000000307247210 */ /* 0x042fe20007fde0ff */
[----:B------:R-:W1:Y:S02]  /*13030*/  @!P1 SYNCS.CCTL.IV [UR11+0xa000] ;  /* 0x00a00000ff0099b1 */ /* 0x000e64000800000b */
[----:B-1----:R-:W-:Y:S01]  /*13040*/  BAR.SYNC.DEFER_BLOCKING 0x0 ;  /* 0x0000000000007b1d */ /* 0x002fe20000010000 */
[----:B------:R-:W-:Y:S01]  /*13050*/  LEA.HI.X.SX32 R37, R7, R2, 0x1, P6 ;  /* 0x0000000207257211 */ /* 0x000fe200030f0eff */
[----:B------:R-:W-:-:S04]  /*13060*/  VIADD R7, R6, UR5 ;  /* 0x0000000506077c36 */ /* 0x000fc80008000000 */
[----:B------:R-:W1:Y:S01]  /*13070*/  LDCU UR14, c[0x0][0x39c] ;  /* 0x00007380ff0e77ac */ /* 0x000e620008000800 */
[----:B------:R-:W5:Y:S01]  /*13080*/  LDTM.x64 R40, tmem[UR12] ;  /* 0x0000000c002879ee */ /* 0x000f620008340000 */
[----:B------:R0:W-:Y:S01]  /*13090*/  STL.64 [R1+0x670], R36 ;  /* 0x0006702401007387 */ /* 0x0001e20000100a00 */
[----:B------:R-:W1:Y:S01]  /*130a0*/  LDCU UR15, c[0x0][0x39c] ;  /* 0x00007380ff0f77ac */ /* 0x000e620008000800 */
[----:B------:R-:W1:Y:S01]  /*130b0*/  LDCU UR17, c[0x0][0x39c] ;  /* 0x00007380ff1177ac */ /* 0x000e620008000800 */
[----:B------:R-:W1:Y:S01]  /*130c0*/  LDCU UR18, c[0x0][0x39c] ;  /* 0x00007380ff1277ac */ /* 0x000e620008000800 */
[CC--:B0-----:R-:W-:Y:S01]  /*130d0*/  IADD3 R36, P5, PT, R8.reuse, R3.reuse, RZ ;  /* 0x0000000308247210 */ /* 0x0c1fe20007fbe0ff */
[----:B------:R-:W0:Y:S01]  /*130e0*/  LDCU UR16, c[0x0][0x39c] ;  /* 0x00007380ff1077ac */ /* 0x000e220008000800 */
[----:B------:R-:W0:Y:S02]  /*130f0*/  @!P1 SYNCS.CCTL.IV [UR11+0xa008] ;  /* 0x00a00800ff0099b1 */ /* 0x000e24000800000b */
[-C--:B------:R-:W-:Y:S01]  /*13100*/  LEA.HI.X.SX32 R37, R8, R2.reuse, 0x1, P5 ;  /* 0x0000000208257211 */ /* 0x080fe200028f0eff */
[----:B------:R-:W-:Y:S01]  /*13110*/  VIADD R8, R7, UR5 ;  /* 0x0000000507087c36 */ /* 0x000fe20008000000 */
[CC--:B------:R-:W-:Y:S01]  /*13120*/  IADD3 R38, P1, PT, R9.reuse, R3.reuse, RZ ;  /* 0x0000000309267210 */ /* 0x0c0fe20007f3e0ff */
[----:B------:R-:W0:Y:S02]  /*13130*/  LDCU UR11, c[0x0][0x39c] ;  /* 0x00007380ff0b77ac */ /* 0x000e240008000800 */
[----:B------:R1:W-:Y:S01]  /*13140*/  STL.64 [R1+0x668], R36 ;  /* 0x0006682401007387 */ /* 0x0003e20000100a00 */
[-C--:B------:R-:W-:Y:S01]  /*13150*/  LEA.HI.X.SX32 R39, R9, R2.reuse, 0x1, P1 ;  /* 0x0000000209277211 */ /* 0x080fe200008f0eff */
[----:B------:R-:W-:Y:S01]  /*13160*/  VIADD R9, R8, UR5 ;  /* 0x0000000508097c36 */ /* 0x000fe20008000000 */
[----:B------:R-:W0:Y:S01]  /*13170*/  LDCU UR21, c[0x0][0x39c] ;  /* 0x00007380ff1577ac */ /* 0x000e220008000800 */
[----:B-----5:R5:W-:Y:S01]  /*13180*/  STL.64 [R1+0x3d8], R42 ;  /* 0x0003d82a01007387 */ /* 0x020be20000100a00 */
[----:B------:R-:W0:Y:S03]  /*13190*/  LDCU UR22, c[0x0][0x39c] ;  /* 0x00007380ff1677ac */ /* 0x000e260008000800 */
[----:B------:R-:W-:Y:S01]  /*131a0*/  STL.64 [R1+0x3e0], R44 ;  /* 0x0003e02c01007387 */ /* 0x000fe20000100a00 */
[----:B------:R-:W0:Y:S03]  /*131b0*/  LDCU UR23, c[0x0][0x39c] ;  /* 0x00007380ff1777ac */ /* 0x000e260008000800 */
[----:B------:R-:W-:Y:S01]  /*131c0*/  STL.64 [R1+0x3e8], R46 ;  /* 0x0003e82e01007387 */ /* 0x000fe20000100a00 */
[----:B-1----:R-:W-:Y:S01]  /*131d0*/  IMAD.MOV.U32 R37, RZ, RZ, R40 ;  /* 0x000000ffff257224 */ /* 0x002fe200078e0028 */
[CC--:B------:R-:W-:Y:S01]  /*131e0*/  IADD3 R40, P5, PT, R11.reuse, R3.reuse, RZ ;  /* 0x000000030b287210 */ /* 0x0c0fe20007fbe0ff */
[----:B------:R-:W-:Y:S01]  /*131f0*/  IMAD.MOV.U32 R36, RZ, RZ, R41 ;  /* 0x000000ffff247224 */ /* 0x000fe200078e0029 */
[----:B------:R-:W-:Y:S01]  /*13200*/  STL.64 [R1+0x3f0], R48 ;  /* 0x0003f03001007387 */ /* 0x000fe20000100a00 */
[CC--:B-----5:R-:W-:Y:S01]  /*13210*/  IADD3 R42, P1, PT, R10.reuse, R3.reuse, RZ ;  /* 0x000000030a2a7210 */ /* 0x0e0fe20007f3e0ff */
[----:B------:R-:W1:Y:S01]  /*13220*/  LDCU UR26, c[0x0][0x39c] ;  /* 0x00007380ff1a77ac */ /* 0x000e620008000800 */
[-C--:B------:R-:W-:Y:S01]  /*13230*/  LEA.HI.X.SX32 R41, R11, R2.reuse, 0x1, P5 ;  /* 0x000000020b297211 */ /* 0x080fe200028f0eff */
[----:B------:R-:W-:Y:S01]  /*13240*/  STL.64 [R1+0x3f8], R50 ;  /* 0x0003f83201007387 */ /* 0x000fe20000100a00 */
[----:B------:R-:W-:Y:S01]  /*13250*/  LEA.HI.X.SX32 R43, R10, R2, 0x1, P1 ;  /* 0x000000020a2b7211 */ /* 0x000fe200008f0eff */
[----:B------:R-:W-:Y:S01]  /*13260*/  VIADD R10, R9, UR5 ;  /* 0x00000005090a7c36 */ /* 0x000fe20008000000 */
[----:B------:R-:W5:Y:S01]  /*13270*/  LDCU UR27, c[0x0][0x39c] ;  /* 0x00007380ff1b77ac */ /* 0x000f620008000800 */
[----:B------:R-:W-:Y:S02]  /*13280*/  STL.64 [R1+0x400], R52 ;  /* 0x0004003401007387 */ /* 0x000fe40000100a00 */
[----:B------:R-:W-:Y:S01]  /*13290*/  VIADD R11, R10, UR5 ;  /* 0x000000050a0b7c36 */ /* 0x000fe20008000000 */
[----:B------:R-:W0:Y:S01]  /*132a0*/  LDCU UR28, c[0x0][0x39c] ;  /* 0x00007380ff1c77ac */ /* 0x000e220008000800 */
[----:B------:R-:W-:Y:S01]  /*132b0*/  STL.64 [R1+0x408], R54 ;  /* 0x0004083601007387 */ /* 0x000fe20000100a00 */
[----:B------:R-:W0:Y:S03]  /*132c0*/  LDCU UR33, c[0x0][0x39c] ;  /* 0x00007380ff2177ac */ /* 0x000e260008000800 */
        /* <DEDUP_REMOVED lines=48> */
[----:B------:R1:W-:Y:S01]  /*135d0*/  STL.64 [R1+0x660], R38 ;  /* 0x0006602601007387 */ /* 0x0003e20000100a00 */
[----:B------:R-:W0:Y:S03]  /*135e0*/  LDCU UR70, c[0x0][0x3b8] ;  /* 0x00007700ff4677ac */ /* 0x000e260008000800 */
[----:B------:R2:W-:Y:S01]  /*135f0*/  STL.64 [R1+0x658], R42 ;  /* 0x0006582a01007387 */ /* 0x0005e20000100a00 */
[----:B------:R-:W0:Y:S03]  /*13600*/  LDCU UR45, c[0x0][0x3b8] ;  /* 0x00007700ff2d77ac */ /* 0x000e260008000800 */
[----:B------:R3:W-:Y:S01]  /*13610*/  STL.64 [R1+0x650], R40 ;  /* 0x0006502801007387 */ /* 0x0007e20000100a00 */
[----:B------:R-:W0:Y:S01]  /*13620*/  LDCU UR69, c[0x0][0x3b8] ;  /* 0x00007700ff4577ac */ /* 0x000e220008000800 */
[-C--:B-1----:R-:W-:Y:S01]  /*13630*/  IADD3 R38, P6, PT, R12, R3.reuse, RZ ;  /* 0x000000030c267210 */ /* 0x082fe20007fde0ff */
[----:B------:R-:W1:Y:S01]  /*13640*/  LDCU UR29, c[0x0][0x3b8] ;  /* 0x00007700ff1d77ac */ /* 0x000e620008000800 */
[----:B--2---:R-:W-:-:S02]  /*13650*/  IADD3 R42, P1, PT, R13, R3, RZ ;  /* 0x000000030d2a7210 */ /* 0x004fc40007f3e0ff */
[-C--:B------:R-:W-:Y:S01]  /*13660*/  LEA.HI.X.SX32 R39, R12, R2.reuse, 0x1, P6 ;  /* 0x000000020c277211 */ /* 0x080fe200030f0eff */
[----:B------:R-:W-:Y:S01]  /*13670*/  VIADD R12, R11, UR5 ;  /* 0x000000050b0c7c36 */ /* 0x000fe20008000000 */
[CC--:B---3--:R-:W-:Y:S01]  /*13680*/  IADD3 R40, P5, PT, R14.reuse, R3.reuse, RZ ;  /* 0x000000030e287210 */ /* 0x0c8fe20007fbe0ff */
[----:B------:R-:W2:Y:S01]  /*13690*/  LDCU UR68, c[0x0][0x3b8] ;  /* 0x00007700ff4477ac */ /* 0x000ea20008000800 */
[-C--:B------:R-:W-:Y:S01]  /*136a0*/  LEA.HI.X.SX32 R43, R13, R2.reuse, 0x1, P1 ;  /* 0x000000020d2b7211 */ /* 0x080fe200008f0eff */
[----:B------:R3:W-:Y:S01]  /*136b0*/  STL.64 [R1+0x648], R38 ;  /* 0x0006482601007387 */ /* 0x0007e20000100a00 */
[----:B------:R-:W-:Y:S01]  /*136c0*/  LEA.HI.X.SX32 R41, R14, R2, 0x1, P5 ;  /* 0x000000020e297211 */ /* 0x000fe200028f0eff */
[----:B------:R-:W-:Y:S01]  /*136d0*/  VIADD R13, R12, UR5 ;  /* 0x000000050c0d7c36 */ /* 0x000fe20008000000 */
[----:B------:R-:W0:Y:S01]  /*136e0*/  LDCU UR44, c[0x0][0x3b8] ;  /* 0x00007700ff2c77ac */ /* 0x000e220008000800 */
[----:B------:R1:W-:Y:S02]  /*136f0*/  STL.64 [R1+0x640], R42 ;  /* 0x0006402a01007387 */ /* 0x0003e40000100a00 */
[----:B------:R-:W-:Y:S01]  /*13700*/  VIADD R14, R13, UR5 ;  /* 0x000000050d0e7c36 */ /* 0x000fe20008000000 */
[----:B------:R-:W0:Y:S01]  /*13710*/  LDCU UR67, c[0x0][0x3b8] ;  /* 0x00007700ff4377ac */ /* 0x000e220008000800 */
[----:B------:R2:W-:Y:S01]  /*13720*/  STL.64 [R1+0x638], R40 ;  /* 0x0006382801007387 */ /* 0x0005e20000100a00 */
[----:B------:R-:W0:Y:S01]  /*13730*/  LDCU UR43, c[0x0][0x3b8] ;  /* 0x00007700ff2b77ac */ /* 0x000e220008000800 */
[-C--:B---3--:R-:W-:Y:S01]  /*13740*/  IADD3 R38, P6, PT, R15, R3.reuse, RZ ;  /* 0x000000030f267210 */ /* 0x088fe20007fde0ff */
[----:B------:R-:W3:Y:S01]  /*13750*/  LDCU UR66, c[0x0][0x3b8] ;  /* 0x00007700ff4277ac */ /* 0x000ee20008000800 */
[----:B-1----:R-:W-:-:S02]  /*13760*/  IADD3 R42, P1, PT, R16, R3, RZ ;  /* 0x00000003102a7210 */ /* 0x002fc40007f3e0ff */
[-C--:B------:R-:W-:Y:S01]  /*13770*/  LEA.HI.X.SX32 R39, R15, R2.reuse, 0x1, P6 ;  /* 0x000000020f277211 */ /* 0x080fe200030f0eff */
[----:B------:R-:W-:Y:S01]  /*13780*/  VIADD R15, R14, UR5 ;  /* 0x000000050e0f7c36 */ /* 0x000fe20008000000 */
[CC--:B--2---:R-:W-:Y:S01]  /*13790*/  IADD3 R40, P5, PT, R17.reuse, R3.reuse, RZ ;  /* 0x0000000311287210 */ /* 0x0c4fe20007fbe0ff */
[----:B------:R-:W1:Y:S01]  /*137a0*/  LDCU UR65, c[0x0][0x3b8] ;  /* 0x00007700ff4177ac */ /* 0x000e620008000800 */
[-C--:B------:R-:W-:Y:S01]  /*137b0*/  LEA.HI.X.SX32 R43, R16, R2.reuse, 0x1, P1 ;  /* 0x00000002102b7211 */ /* 0x080fe200008f0eff */
[----:B------:R2:W-:Y:S01]  /*137c0*/  STL.64 [R1+0x630], R38 ;  /* 0x0006302601007387 */ /* 0x0005e20000100a00 */
[-C--:B------:R-:W-:Y:S01]  /*137d0*/  LEA.HI.X.SX32 R41, R17, R2.reuse, 0x1, P5 ;  /* 0x0000000211297211 */ /* 0x080fe200028f0eff */
[----:B------:R-:W0:Y:S02]  /*137e0*/  LDCU UR42, c[0x0][0x3b8] ;  /* 0x00007700ff2a77ac */ /* 0x000e240008000800 */
[----:B------:R-:W-:Y:S01]  /*137f0*/  STL.64 [R1+0x628], R42 ;  /* 0x0006282a01007387 */ /* 0x000fe20000100a00 */
[----:B------:R-:W0:Y:S03]  /*13800*/  LDCU UR64, c[0x0][0x3b8] ;  /* 0x00007700ff4077ac */ /* 0x000e260008000800 */
[----:B------:R1:W-:Y:S01]  /*13810*/  STL.64 [R1+0x620], R40 ;  /* 0x0006202801007387 */ /* 0x0003e20000100a00 */
[----:B------:R-:W0:Y:S01]  /*13820*/  LDCU UR41, c[0x0][0x3b8] ;  /* 0x00007700ff2977ac */ /* 0x000e220008000800 */
[C---:B--2---:R-:W-:Y:S01]  /*13830*/  IADD3 R38, P6, PT, R18.reuse, R3, RZ ;  /* 0x0000000312267210 */ /* 0x044fe20007fde0ff */
[----:B------:R-:W2:Y:S03]  /*13840*/  LDCU UR63, c[0x0][0x3b8] ;  /* 0x00007700ff3f77ac */ /* 0x000ea60008000800 */
[----:B------:R-:W-:-:S02]  /*13850*/  LEA.HI.X.SX32 R39, R18, R2, 0x1, P6 ;  /* 0x0000000212277211 */ /* 0x000fc400030f0eff */
[-C--:B------:R-:W-:Y:S01]  /*13860*/  IADD3 R16, P6, PT, R22, R3.reuse, RZ ;  /* 0x0000000316107210 */ /* 0x080fe20007fde0ff */
[----:B------:R-:W0:Y:S01]  /*13870*/  LDCU UR62, c[0x0][0x3b8] ;  /* 0x00007700ff3e77ac */ /* 0x000e220008000800 */
[-C--:B-1----:R-:W-:Y:S01]  /*13880*/  IADD3 R40, P1, PT, R20, R3.reuse, RZ ;  /* 0x0000000314287210 */ /* 0x082fe20007f3e0ff */
[----:B------:R1:W-:Y:S01]  /*13890*/  STL.64 [R1+0x618], R38 ;  /* 0x0006182601007387 */ /* 0x0003e20000100a00 */
[-C--:B------:R-:W-:Y:S01]  /*138a0*/  LEA.HI.X.SX32 R17, R22, R2.reuse, 0x1, P6 ;  /* 0x0000000216117211 */ /* 0x080fe200030f0eff */
[----:B------:R-:W0:Y:S01]  /*138b0*/  LDCU UR61, c[0x0][0x3b8] ;  /* 0x00007700ff3d77ac */ /* 0x000e220008000800 */
[----:B------:R-:W-:Y:S02]  /*138c0*/  LEA.HI.X.SX32 R41, R20, R2, 0x1, P1 ;  /* 0x0000000214297211 */ /* 0x000fe400008f0eff */
[-C--:B------:R-:W-:Y:S01]  /*138d0*/  IADD3 R20, P6, PT, R25, R3.reuse, RZ ;  /* 0x0000000319147210 */ /* 0x080fe20007fde0ff */
[----:B------:R-:W0:Y:S02]  /*138e0*/  LDCU UR60, c[0x0][0x3b8] ;  /* 0x00007700ff3c77ac */ /* 0x000e240008000800 */
[----:B------:R2:W-:Y:S01]  /*138f0*/  STL.64 [R1+0x610], R40 ;  /* 0x0006102801007387 */ /* 0x0005e20000100a00 */
[----:B------:R-:W0:Y:S01]  /*13900*/  LDCU UR59, c[0x0][0x3b8] ;  /* 0x00007700ff3b77ac */ /* 0x000e220008000800 */
[----:B-1----:R-:W-:-:S02]  /*13910*/  IADD3 R38, P5, PT, R21, R3, RZ ;  /* 0x0000000315267210 */ /* 0x002fc40007fbe0ff */
[----:B------:R1:W-:Y:S01]  /*13920*/  STL.64 [R1+0x600], R16 ;  /* 0x0006001001007387 */ /* 0x0003e20000100a00 */
[----:B------:R-:W0:Y:S01]  /*13930*/  LDCU UR58, c[0x0][0x3b8] ;  /* 0x00007700ff3a77ac */ /* 0x000e220008000800 */
[-C--:B------:R-:W-:Y:S02]  /*13940*/  LEA.HI.X.SX32 R39, R21, R2.reuse, 0x1, P5 ;  /* 0x0000000215277211 */ /* 0x080fe400028f0eff */
[-C--:B------:R-:W-:Y:S01]  /*13950*/  LEA.HI.X.SX32 R21, R25, R2.reuse, 0x1, P6 ;  /* 0x0000000219157211 */ /* 0x080fe200030f0eff */
[----:B------:R-:W0:Y:S01]  /*13960*/  LDCU UR57, c[0x0][0x3b8] ;  /* 0x00007700ff3977ac */ /* 0x000e220008000800 */
[CC--:B--2---:R-:W-:Y:S01]  /*13970*/  IADD3 R40, P1, PT, R23.reuse, R3.reuse, RZ ;  /* 0x0000000317287210 */ /* 0x0c4fe20007f3e0ff */
[----:B------:R2:W-:Y:S01]  /*13980*/  STL.64 [R1+0x608], R38 ;  /* 0x0006082601007387 */ /* 0x0005e20000100a00 */
[CC--:B------:R-:W-:Y:S01]  /*13990*/  IADD3 R22, P6, PT, R28.reuse, R3.reuse, RZ ;  /* 0x000000031c167210 */ /* 0x0c0fe20007fde0ff */
[----:B------:R-:W0:Y:S01]  /*139a0*/  LDCU UR56, c[0x0][0x3b8] ;  /* 0x00007700ff3877ac */ /* 0x000e220008000800 */
[-C--:B------:R-:W-:Y:S01]  /*139b0*/  LEA.HI.X.SX32 R41, R23, R2.reuse, 0x1, P1 ;  /* 0x0000000217297211 */ /* 0x080fe200008f0eff */
[----:B-1----:R-:W-:Y:S01]  /*139c0*/  VIADD R16, R15, UR5 ;  /* 0x000000050f107c36 */ /* 0x002fe20008000000 */
[-C--:B------:R-:W-:Y:S01]  /*139d0*/  LEA.HI.X.SX32 R23, R28, R2.reuse, 0x1, P6 ;  /* 0x000000021c177211 */ /* 0x080fe200030f0eff */
[----:B------:R-:W1:Y:S02]  /*139e0*/  LDCU UR55, c[0x0][0x3b8] ;  /* 0x00007700ff3777ac */ /* 0x000e640008000800 */
[----:B------:R-:W-:Y:S01]  /*139f0*/  STL.64 [R1+0x5f8], R40 ;  /* 0x0005f82801007387 */ /* 0x000fe20000100a00 */
[----:B------:R-:W-:Y:S01]  /*13a00*/  VIADD R17, R16, UR5 ;  /* 0x0000000510117c36 */ /* 0x000fe20008000000 */
[----:B------:R-:W0:Y:S01]  /*13a10*/  LDCU UR54, c[0x0][0x3b8] ;  /* 0x00007700ff3677ac */ /* 0x000e220008000800 */
[C---:B--2---:R-:W-:Y:S01]  /*13a20*/  IADD3 R38, P5, PT, R24.reuse, R3, RZ ;  /* 0x0000000318267210 */ /* 0x044fe20007fbe0ff */
[----:B------:R2:W-:Y:S01]  /*13a30*/  STL.64 [R1+0x5e8], R20 ;  /* 0x0005e81401007387 */ /* 0x0005e20000100a00 */
[----:B------:R-:W-:Y:S01]  /*13a40*/  VIADD R18, R17, UR5 ;  /* 0x0000000511127c36 */ /* 0x000fe20008000000 */
[----:B------:R-:W0:Y:S01]  /*13a50*/  LDCU UR53, c[0x0][0x3b8] ;  /* 0x00007700ff3577ac */ /* 0x000e220008000800 */
[----:B------:R-:W-:-:S02]  /*13a60*/  LEA.HI.X.SX32 R39, R24, R2, 0x1, P5 ;  /* 0x0000000218277211 */ /* 0x000fc400028f0eff */
[----:B------:R-:W-:-:S03]  /*13a70*/  IADD3 R24, P6, PT, R31, R3, RZ ;  /* 0x000000031f187210 */ /* 0x000fc60007fde0ff */
[----:B------:R0:W-:Y:S01]  /*13a80*/  STL.64 [R1+0x5f0], R38 ;  /* 0x0005f02601007387 */ /* 0x0001e20000100a00 */
[----:B------:R-:W-:Y:S02]  /*13a90*/  LEA.HI.X.SX32 R25, R31, R2, 0x1, P6 ;  /* 0x000000021f197211 */ /* 0x000fe400030f0eff */
[----:B--2---:R-:W-:-:S04]  /*13aa0*/  IADD3 R20, P1, PT, R26, R3, RZ ;  /* 0x000000031a147210 */ /* 0x004fc80007f3e0ff */
[----:B------:R-:W-:Y:S02]  /*13ab0*/  LEA.HI.X.SX32 R21, R26, R2, 0x1, P1 ;  /* 0x000000021a157211 */ /* 0x000fe400008f0eff */
[----:B0-----:R-:W-:-:S03]  /*13ac0*/  IADD3 R38, P5, PT, R27, R3, RZ ;  /* 0x000000031b267210 */ /* 0x001fc60007fbe0ff */
[----:B------:R0:W-:Y:S01]  /*13ad0*/  STL.64 [R1+0x5e0], R20 ;  /* 0x0005e01401007387 */ /* 0x0001e20000100a00 */
[----:B------:R-:W-:-:S03]  /*13ae0*/  LEA.HI.X.SX32 R39, R27, R2, 0x1, P5 ;  /* 0x000000021b277211 */ /* 0x000fc600028f0eff */
[----:B------:R2:W-:Y:S01]  /*13af0*/  STL.64 [R1+0x5d0], R22 ;  /* 0x0005d01601007387 */ /* 0x0005e20000100a00 */
[----:B------:R-:W-:-:S03]  /*13b00*/  IADD3 R26, P5, PT, R30, R3, RZ ;  /* 0x000000031e1a7210 */ /* 0x000fc60007fbe0ff */
[----:B------:R-:W-:Y:S01]  /*13b10*/  STL.64 [R1+0x5d8], R38 ;  /* 0x0005d82601007387 */ /* 0x000fe20000100a00 */
[----:B------:R-:W-:Y:S02]  /*13b20*/  LEA.HI.X.SX32 R27, R30, R2, 0x1, P5 ;  /* 0x000000021e1b7211 */ /* 0x000fe400028f0eff */
[-C--:B------:R-:W-:Y:S01]  /*13b30*/  IADD3 R28, P5, PT, R33, R3.reuse, RZ ;  /* 0x00000003211c7210 */ /* 0x080fe20007fbe0ff */
[----:B0-----:R-:W-:Y:S01]  /*13b40*/  VIADD R20, R18, UR5 ;  /* 0x0000000512147c36 */ /* 0x001fe20008000000 */
[----:B--2---:R-:W-:-:S03]  /*13b50*/  IADD3 R22, P1, PT, R29, R3, RZ ;  /* 0x000000031d167210 */ /* 0x004fc60007f3e0ff */
[----:B------:R-:W-:Y:S01]  /*13b60*/  VIADD R21, R20, UR5 ;  /* 0x0000000514157c36 */ /* 0x000fe20008000000 */
[-C--:B------:R-:W-:Y:S02]  /*13b70*/  LEA.HI.X.SX32 R23, R29, R2.reuse, 0x1, P1 ;  /* 0x000000021d177211 */ /* 0x080fe400008f0eff */
[----:B------:R-:W-:-:S03]  /*13b80*/  LEA.HI.X.SX32 R29, R33, R2, 0x1, P5 ;  /* 0x00000002211d7211 */ /* 0x000fc600028f0eff */
[----:B------:R0:W-:Y:S04]  /*13b90*/  STL.64 [R1+0x5c8], R22 ;  /* 0x0005c81601007387 */ /* 0x0001e80000100a00 */
[----:B------:R2:W-:Y:S04]  /*13ba0*/  STL.64 [R1+0x5b8], R24 ;  /* 0x0005b81801007387 */ /* 0x0005e80000100a00 */
[----:B------:R1:W-:Y:S01]  /*13bb0*/  STL.64 [R1+0x5c0], R26 ;  /* 0x0005c01a01007387 */ /* 0x0003e20000100a00 */
[----:B0-----:R-:W-:Y:S01]  /*13bc0*/  VIADD R22, R21, UR5 ;  /* 0x0000000515167c36 */ /* 0x001fe20008000000 */
[----:B--2---:R-:W-:-:S03]  /*13bd0*/  IADD3 R24, P1, PT, R32, R3, RZ ;  /* 0x0000000320187210 */ /* 0x004fc60007f3e0ff */
[----:B------:R-:W-:Y:S01]  /*13be0*/  VIADD R23, R22, UR5 ;  /* 0x0000000516177c36 */ /* 0x000fe20008000000 */
[-C--:B------:R-:W-:Y:S02]  /*13bf0*/  LEA.HI.X.SX32 R25, R32, R2.reuse, 0x1, P1 ;  /* 0x0000000220197211 */ /* 0x080fe400008f0eff */
[CC--:B-1----:R-:W-:Y:S02]  /*13c00*/  IADD3 R26, P6, PT, R4.reuse, R3.reuse, RZ ;  /* 0x00000003041a7210 */ /* 0x0c2fe40007fde0ff */
[CC--:B------:R-:W-:Y:S01]  /*13c10*/  IADD3 R30, P1, PT, R5.reuse, R3.reuse, RZ ;  /* 0x00000003051e7210 */ /* 0x0c0fe20007f3e0ff */
[----:B------:R0:W-:Y:S01]  /*13c20*/  STL.64 [R1+0x5b0], R24 ;  /* 0x0005b01801007387 */ /* 0x0001e20000100a00 */
[-C--:B------:R-:W-:Y:S02]  /*13c30*/  LEA.HI.X.SX32 R27, R4, R2.reuse, 0x1, P6 ;  /* 0x00000002041b7211 */ /* 0x080fe400030f0eff */
[----:B------:R-:W-:Y:S01]  /*13c40*/  LEA.HI.X.SX32 R31, R5, R2, 0x1, P1 ;  /* 0x00000002051f7211 */ /* 0x000fe200008f0eff */
[----:B------:R1:W-:Y:S04]  /*13c50*/  STL.64 [R1+0x5a8], R28 ;  /* 0x0005a81c01007387 */ /* 0x0003e80000100a00 */
[----:B------:R2:W-:Y:S04]  /*13c60*/  STL.64 [R1+0x5a0], R26 ;  /* 0x0005a01a01007387 */ /* 0x0005e80000100a00 */
[----:B------:R3:W-:Y:S01]  /*13c70*/  STL.64 [R1+0x598], R30 ;  /* 0x0005981e01007387 */ /* 0x0007e20000100a00 */
[----:B0-----:R-:W-:Y:S01]  /*13c80*/  VIADD R24, R23, UR5 ;  /* 0x0000000517187c36 */ /* 0x001fe20008000000 */
[----:B-1----:R-:W-:-:S03]  /*13c90*/  IADD3 R28, P5, PT, R6, R3, RZ ;  /* 0x00000003061c7210 */ /* 0x002fc60007fbe0ff */
[----:B------:R-:W-:Y:S01]  /*13ca0*/  VIADD R4, R24, UR5 ;  /* 0x0000000518047c36 */ /* 0x000fe20008000000 */
[----:B--2---:R-:W-:-:S03]  /*13cb0*/  IADD3 R26, P6, PT, R7, R3, RZ ;  /* 0x00000003071a7210 */ /* 0x004fc60007fde0ff */
[----:B------:R-:W-:Y:S01]  /*13cc0*/  VIADD R5, R4, UR5 ;  /* 0x0000000504057c36 */ /* 0x000fe20008000000 */
[-C--:B------:R-:W-:Y:S02]  /*13cd0*/  LEA.HI.X.SX32 R29, R6, R2.reuse, 0x1, P5 ;  /* 0x00000002061d7211 */ /* 0x080fe400028f0eff */
[-C--:B------:R-:W-:Y:S01]  /*13ce0*/  LEA.HI.X.SX32 R27, R7, R2.reuse, 0x1, P6 ;  /* 0x00000002071b7211 */ /* 0x080fe200030f0eff */
[----:B------:R-:W-:Y:S01]  /*13cf0*/  VIADD R6, R5, UR5 ;  /* 0x0000000505067c36 */ /* 0x000fe20008000000 */
[----:B---3--:R-:W-:Y:S01]  /*13d00*/  IADD3 R30, P1, PT, R8, R3, RZ ;  /* 0x00000003081e7210 */ /* 0x008fe20007f3e0ff */
[----:B------:R0:W-:Y:S02]  /*13d10*/  STL.64 [R1+0x590], R28 ;  /* 0x0005901c01007387 */ /* 0x0001e40000100a00 */
[----:B------:R-:W-:Y:S01]  /*13d20*/  VIADD R7, R6, UR5 ;  /* 0x0000000506077c36 */ /* 0x000fe20008000000 */
[----:B------:R-:W-:Y:S01]  /*13d30*/  LEA.HI.X.SX32 R31, R8, R2, 0x1, P1 ;  /* 0x00000002081f7211 */ /* 0x000fe200008f0eff */
[----:B------:R1:W-:Y:S02]  /*13d40*/  STL.64 [R1+0x588], R26 ;  /* 0x0005881a01007387 */ /* 0x0003e40000100a00 */
[----:B------:R-:W-:-:S02]  /*13d50*/  VIADD R8, R7, UR5 ;  /* 0x0000000507087c36 */ /* 0x000fc40008000000 */
[----:B------:R2:W-:Y:S01]  /*13d60*/  STL.64 [R1+0x580], R30 ;  /* 0x0005801e01007387 */ /* 0x0005e20000100a00 */
[CC--:B0-----:R-:W-:Y:S02]  /*13d70*/  IADD3 R28, P5, PT, R9.reuse, R3.reuse, RZ ;  /* 0x00000003091c7210 */ /* 0x0c1fe40007fbe0ff */
[-C--:B-1----:R-:W-:Y:S02]  /*13d80*/  IADD3 R26, P6, PT, R10, R3.reuse, RZ ;  /* 0x000000030a1a7210 */ /* 0x082fe40007fde0ff */
[-C--:B------:R-:W-:Y:S01]  /*13d90*/  LEA.HI.X.SX32 R29, R9, R2.reuse, 0x1, P5 ;  /* 0x00000002091d7211 */ /* 0x080fe200028f0eff */
[----:B------:R-:W-:Y:S01]  /*13da0*/  VIADD R9, R8, UR5 ;  /* 0x0000000508097c36 */ /* 0x000fe20008000000 */
[----:B------:R-:W-:Y:S02]  /*13db0*/  LEA.HI.X.SX32 R27, R10, R2, 0x1, P6 ;  /* 0x000000020a1b7211 */ /* 0x000fe400030f0eff */
[----:B--2---:R-:W-:Y:S01]  /*13dc0*/  IADD3 R30, P1, PT, R11, R3, RZ ;  /* 0x000000030b1e7210 */ /* 0x004fe20007f3e0ff */
[----:B------:R0:W-:Y:S01]  /*13dd0*/  STL.64 [R1+0x578], R28 ;  /* 0x0005781c01007387 */ /* 0x0001e20000100a00 */
[----:B------:R-:W-:-:S02]  /*13de0*/  VIADD R10, R9, UR5 ;  /* 0x00000005090a7c36 */ /* 0x000fc40008000000 */
[----:B------:R-:W-:Y:S01]  /*13df0*/  LEA.HI.X.SX32 R31, R11, R2, 0x1, P1 ;  /* 0x000000020b1f7211 */ /* 0x000fe200008f0eff */
[----:B------:R1:W-:Y:S01]  /*13e00*/  STL.64 [R1+0x570], R26 ;  /* 0x0005701a01007387 */ /* 0x0003e20000100a00 */
[----:B------:R-:W-:-:S03]  /*13e10*/  VIADD R11, R10, UR5 ;  /* 0x000000050a0b7c36 */ /* 0x000fc60008000000 */
        /* <DEDUP_REMOVED lines=9> */
[-C--:B------:R-:W-:Y:S01]  /*13eb0*/  LEA.HI.X.SX32 R31, R14, R2.reuse, 0x1, P1 ;  /* 0x000000020e1f7211 */ /* 0x080fe200008f0eff */
[----:B------:R1:W-:Y:S04]  /*13ec0*/  STL.64 [R1+0x558], R26 ;  /* 0x0005581a01007387 */ /* 0x0003e80000100a00 */
[----:B------:R-:W-:Y:S01]  /*13ed0*/  STL.64 [R1+0x550], R30 ;  /* 0x0005501e01007387 */ /* 0x000fe20000100a00 */
[CC--:B0-----:R-:W-:Y:S02]  /*13ee0*/  IADD3 R28, P5, PT, R15.reuse, R3.reuse, RZ ;  /* 0x000000030f1c7210 */ /* 0x0c1fe40007fbe0ff */
[----:B-1----:R-:W-:Y:S02]  /*13ef0*/  IADD3 R26, P6, PT, R16, R3, RZ ;  /* 0x00000003101a7210 */ /* 0x002fe40007fde0ff */
[----:B------:R-:W-:-:S02]  /*13f00*/  LEA.HI.X.SX32 R29, R15, R2, 0x1, P5 ;  /* 0x000000020f1d7211 */ /* 0x000fc400028f0eff */
[-C--:B------:R-:W-:Y:S02]  /*13f10*/  LEA.HI.X.SX32 R27, R16, R2.reuse, 0x1, P6 ;  /* 0x00000002101b7211 */ /* 0x080fe400030f0eff */
[CC--:B------:R-:W-:Y:S01]  /*13f20*/  IADD3 R14, P6, PT, R20.reuse, R3.reuse, RZ ;  /* 0x00000003140e7210 */ /* 0x0c0fe20007fde0ff */
[----:B------:R0:W-:Y:S03]  /*13f30*/  STL.64 [R1+0x548], R28 ;  /* 0x0005481c01007387 */ /* 0x0001e60000100a00 */
[----:B------:R-:W-:Y:S01]  /*13f40*/  LEA.HI.X.SX32 R15, R20, R2, 0x1, P6 ;  /* 0x00000002140f7211 */ /* 0x000fe200030f0eff */
[----:B------:R1:W-:Y:S01]  /*13f50*/  STL.64 [R1+0x540], R26 ;  /* 0x0005401a01007387 */ /* 0x0003e20000100a00 */
[-C--:B------:R-:W-:Y:S02]  /*13f60*/  IADD3 R16, P6, PT, R23, R3.reuse, RZ ;  /* 0x0000000317107210 */ /* 0x080fe40007fde0ff */
[----:B0-----:R-:W-:-:S02]  /*13f70*/  IADD3 R28, P1, PT, R17, R3, RZ ;  /* 0x00000003111c7210 */ /* 0x001fc40007f3e0ff */
[CC--:B-1----:R-:W-:Y:S02]  /*13f80*/  IADD3 R26, P5, PT, R18.reuse, R3.reuse, RZ ;  /* 0x00000003121a7210 */ /* 0x0c2fe40007fbe0ff */
[-C--:B------:R-:W-:Y:S02]  /*13f90*/  LEA.HI.X.SX32 R29, R17, R2.reuse, 0x1, P1 ;  /* 0x00000002111d7211 */ /* 0x080fe400008f0eff */
[-C--:B------:R-:W-:Y:S02]  /*13fa0*/  LEA.HI.X.SX32 R27, R18, R2.reuse, 0x1, P5 ;  /* 0x00000002121b7211 */ /* 0x080fe400028f0eff */
[----:B------:R-:W-:Y:S01]  /*13fb0*/  LEA.HI.X.SX32 R17, R23, R2, 0x1, P6 ;  /* 0x0000000217117211 */ /* 0x000fe200030f0eff */
[----:B------:R0:W-:Y:S01]  /*13fc0*/  STL.64 [R1+0x538], R28 ;  /* 0x0005381c01007387 */ /* 0x0001e20000100a00 */
[----:B------:R-:W-:Y:S02]  /*13fd0*/  IADD3 R20, P6, PT, R5, R3, RZ ;  /* 0x0000000305147210 */ /* 0x000fe40007fde0ff */
[----:B------:R-:W-:Y:S01]  /*13fe0*/  F2FP.SATFINITE.E5M2.F32.PACK_AB_MERGE_C R18, R36, R37, RZ ;  /* 0x000000252412723e */ /* 0x000fe200048060ff */
[----:B------:R1:W-:Y:S04]  /*13ff0*/  STL.64 [R1+0x528], R14 ;  /* 0x0005280e01007387 */ /* 0x0003e80000100a00 */
[----:B------:R2:W-:Y:S01]  /*14000*/  STL.64 [R1+0x530], R26 ;  /* 0x0005301a01007387 */ /* 0x0005e20000100a00 */
[----:B0-----:R-:W-:Y:S01]  /*14010*/  IADD3 R28, P1, PT, R21, R3, RZ ;  /* 0x00000003151c7210 */ /* 0x001fe20007f3e0ff */
[----:B------:R-:W0:Y:S01]  /*14020*/  LDTM.x64 R36, tmem[UR12+0x40] ;  /* 0x0000400c002479ee */ /* 0x000e220008340000 */
[----:B-1----:R-:W-:-:S02]  /*14030*/  VIADD R14, R13, UR5 ;  /* 0x000000050d0e7c36 */ /* 0x002fc40008000000 */
[-C--:B------:R-:W-:Y:S02]  /*14040*/  LEA.HI.X.SX32 R29, R21, R2.reuse, 0x1, P1 ;  /* 0x00000002151d7211 */ /* 0x080fe400008f0eff */
[-C--:B------:R-:W-:Y:S01]  /*14050*/  LEA.HI.X.SX32 R21, R5, R2.reuse, 0x1, P6 ;  /* 0x0000000205157211 */ /* 0x080fe200030f0eff */
[----:B------:R-:W-:Y:S01]  /*14060*/  VIADD R15, R14, UR5 ;  /* 0x000000050e0f7c36 */ /* 0x000fe20008000000 */
[CC--:B--2---:R-:W-:Y:S01]  /*14070*/  IADD3 R26, P5, PT, R22.reuse, R3.reuse, RZ ;  /* 0x00000003161a7210 */ /* 0x0c4fe20007fbe0ff */
[----:B------:R1:W-:Y:S03]  /*14080*/  STL.64 [R1+0x520], R28 ;  /* 0x0005201c01007387 */ /* 0x0003e60000100a00 */
[----:B------:R-:W-:Y:S01]  /*14090*/  LEA.HI.X.SX32 R27, R22, R2, 0x1, P5 ;  /* 0x00000002161b7211 */ /* 0x000fe200028f0eff */
[----:B------:R2:W-:Y:S04]  /*140a0*/  STL.64 [R1+0x510], R16 ;  /* 0x0005101001007387 */ /* 0x0005e80000100a00 */
[----:B------:R3:W-:Y:S01]  /*140b0*/  STL.64 [R1+0x518], R26 ;  /* 0x0005181a01007387 */ /* 0x0007e20000100a00 */
[----:B-1----:R-:W-:Y:S01]  /*140c0*/  IADD3 R28, P1, PT, R24, R3, RZ ;  /* 0x00000003181c7210 */ /* 0x002fe20007f3e0ff */
[----:B--2---:R-:W-:-:S03]  /*140d0*/  VIADD R16, R15, UR5 ;  /* 0x000000050f107c36 */ /* 0x004fc60008000000 */
[-C--:B------:R-:W-:Y:S02]  /*140e0*/  LEA.HI.X.SX32 R29, R24, R2.reuse, 0x1, P1 ;  /* 0x00000002181d7211 */ /* 0x080fe400008f0eff */
[-C--:B------:R-:W-:Y:S01]  /*140f0*/  IADD3 R24, P1, PT, R6, R3.reuse, RZ ;  /* 0x0000000306187210 */ /* 0x080fe20007f3e0ff */
[----:B------:R-:W-:Y:S01]  /*14100*/  VIADD R17, R16, UR5 ;  /* 0x0000000510117c36 */ /* 0x000fe20008000000 */
[-C--:B---3--:R-:W-:Y:S01]  /*14110*/  IADD3 R26, P5, PT, R4, R3.reuse, RZ ;  /* 0x00000003041a7210 */ /* 0x088fe20007fbe0ff */
[----:B------:R-:W-:Y:S01]  /*14120*/  STL.64 [R1+0x508], R28 ;  /* 0x0005081c01007387 */ /* 0x000fe20000100a00 */
[-C--:B------:R-:W-:Y:S02]  /*14130*/  LEA.HI.X.SX32 R25, R6, R2.reuse, 0x1, P1 ;  /* 0x0000000206197211 */ /* 0x080fe400008f0eff */
[----:B------:R-:W-:Y:S01]  /*14140*/  LEA.HI.X.SX32 R27, R4, R2, 0x1, P5 ;  /* 0x00000002041b7211 */ /* 0x000fe200028f0eff */
[----:B------:R-:W-:Y:S01]  /*14150*/  VIADD R4, R17, UR5 ;  /* 0x0000000511047c36 */ /* 0x000fe20008000000 */
[----:B------:R-:W-:-:S03]  /*14160*/  IADD3 R22, P5, PT, R7, R3, RZ ;  /* 0x0000000307167210 */ /* 0x000fc60007fbe0ff */
[----:B------:R-:W-:Y:S01]  /*14170*/  VIADD R5, R4, UR5 ;  /* 0x0000000504057c36 */ /* 0x000fe20008000000 */
[----:B------:R-:W-:Y:S01]  /*14180*/  STL.64 [R1+0x500], R26 ;  /* 0x0005001a01007387 */ /* 0x000fe20000100a00 */
[----:B------:R-:W-:Y:S02]  /*14190*/  LEA.HI.X.SX32 R23, R7, R2, 0x1, P5 ;  /* 0x0000000207177211 */ /* 0x000fe400028f0eff */
[----:B------:R-:W-:Y:S01]  /*141a0*/  VIADD R6, R5, UR5 ;  /* 0x0000000505067c36 */ /* 0x000fe20008000000 */
[----:B------:R1:W-:Y:S03]  /*141b0*/  STL.64 [R1+0x4f8], R20 ;  /* 0x0004f81401007387 */ /* 0x0003e60000100a00 */
[----:B------:R-:W-:Y:S01]  /*141c0*/  VIADD R7, R6, UR5 ;  /* 0x0000000506077c36 */ /* 0x000fe20008000000 */
[----:B------:R-:W-:Y:S04]  /*141d0*/  STL.64 [R1+0x4f0], R24 ;  /* 0x0004f01801007387 */ /* 0x000fe80000100a00 */
[----:B------:R2:W-:Y:S01]  /*141e0*/  STL.64 [R1+0x4e8], R22 ;  /* 0x0004e81601007387 */ /* 0x0005e20000100a00 */
[----:B-1----:R-:W-:-:S04]  /*141f0*/  IADD3 R20, P6, PT, R8, R3, RZ ;  /* 0x0000000308147210 */ /* 0x002fc80007fde0ff */
[-C--:B------:R-:W-:Y:S01]  /*14200*/  LEA.HI.X.SX32 R21, R8, R2.reuse, 0x1, P6 ;  /* 0x0000000208157211 */ /* 0x080fe200030f0eff */
[----:B------:R-:W-:Y:S01]  /*14210*/  VIADD R8, R7, UR5 ;  /* 0x0000000507087c36 */ /* 0x000fe20008000000 */
[-C--:B------:R-:W-:Y:S02]  /*14220*/  IADD3 R250, P6, PT, R11, R3.reuse, RZ ;  /* 0x000000030bfa7210 */ /* 0x080fe40007fde0ff */
[-C--:B--2---:R-:W-:Y:S01]  /*14230*/  IADD3 R22, P1, PT, R9, R3.reuse, RZ ;  /* 0x0000000309167210 */ /* 0x084fe20007f3e0ff */
[----:B------:R1:W-:Y:S01]  /*14240*/  STL.64 [R1+0x4e0], R20 ;  /* 0x0004e01401007387 */ /* 0x0003e20000100a00 */
[-C--:B------:R-:W-:Y:S02]  /*14250*/  LEA.HI.X.SX32 R251, R11, R2.reuse, 0x1, P6 ;  /* 0x000000020bfb7211 */ /* 0x080fe400030f0eff */
[----:B------:R-:W-:Y:S01]  /*14260*/  LEA.HI.X.SX32 R23, R9, R2, 0x1, P1 ;  /* 0x0000000209177211 */ /* 0x000fe200008f0eff */
[----:B------:R-:W-:Y:S01]  /*14270*/  VIADD R9, R8, UR5 ;  /* 0x0000000508097c36 */ /* 0x000fe20008000000 */
[----:B------:R-:W-:-:S02]  /*14280*/  IADD3 R248, P1, PT, R12, R3, RZ ;  /* 0x000000030cf87210 */ /* 0x000fc40007f3e0ff */
[-C--:B------:R-:W-:Y:S01]  /*14290*/  IADD3 R244, P6, PT, R14, R3.reuse, RZ ;  /* 0x000000030ef47210 */ /* 0x080fe20007fde0ff */
[----:B------:R-:W-:Y:S01]  /*142a0*/  STL.64 [R1+0x4d8], R22 ;  /* 0x0004d81601007387 */ /* 0x000fe20000100a00 */
[-C--:B------:R-:W-:Y:S02]  /*142b0*/  LEA.HI.X.SX32 R249, R12, R2.reuse, 0x1, P1 ;  /* 0x000000020cf97211 */ /* 0x080fe400008f0eff */
[CC--:B------:R-:W-:Y:S01]  /*142c0*/  IADD3 R242, P1, PT, R15.reuse, R3.reuse, RZ ;  /* 0x000000030ff27210 */ /* 0x0c0fe20007f3e0ff */
[----:B------:R-:W-:Y:S01]  /*142d0*/  STL [R1+0xdac], R251 ;  /* 0x000dacfb01007387 */ /* 0x000fe20000100800 */
[CC--:B-1----:R-:W-:Y:S02]  /*142e0*/  IADD3 R20, P5, PT, R10.reuse, R3.reuse, RZ ;  /* 0x000000030a147210 */ /* 0x0c2fe40007fbe0ff */
[-C--:B------:R-:W-:Y:S02]  /*142f0*/  LEA.HI.X.SX32 R243, R15, R2.reuse, 0x1, P1 ;  /* 0x000000020ff37211 */ /* 0x080fe400008f0eff */
[----:B------:R-:W-:Y:S01]  /*14300*/  LEA.HI.X.SX32 R21, R10, R2, 0x1, P5 ;  /* 0x000000020a157211 */ /* 0x000fe200028f0eff */
[----:B------:R-:W-:Y:S01]  /*14310*/  VIADD R10, R9, UR5 ;  /* 0x00000005090a7c36 */ /* 0x000fe20008000000 */
[----:B------:R-:W-:-:S02]  /*14320*/  IADD3 R246, P5, PT, R13, R3, RZ ;  /* 0x000000030df67210 */ /* 0x000fc40007fbe0ff */
[-C--:B------:R-:W-:Y:S01]  /*14330*/  IADD3 R236, P1, PT, R4, R3.reuse, RZ ;  /* 0x0000000304ec7210 */ /* 0x080fe20007f3e0ff */
[----:B------:R-:W-:Y:S01]  /*14340*/  VIADD R11, R10, UR5 ;  /* 0x000000050a0b7c36 */ /* 0x000fe20008000000 */
[-C--:B------:R-:W-:Y:S01]  /*14350*/  LEA.HI.X.SX32 R247, R13, R2.reuse, 0x1, P5 ;  /* 0x000000020df77211 */ /* 0x080fe200028f0eff */
[----:B------:R-:W-:Y:S01]  /*14360*/  STL.64 [R1+0x4d0], R20 ;  /* 0x0004d01401007387 */ /* 0x000fe20000100a00 */
[-C--:B------:R-:W-:Y:S01]  /*14370*/  IADD3 R240, P5, PT, R16, R3.reuse, RZ ;  /* 0x0000000310f07210 */ /* 0x080fe20007fbe0ff */
[----:B------:R-:W-:Y:S01]  /*14380*/  VIADD R12, R11, UR5 ;  /* 0x000000050b0c7c36 */ /* 0x000fe20008000000 */
[-C--:B------:R-:W-:Y:S02]  /*14390*/  LEA.HI.X.SX32 R245, R14, R2.reuse, 0x1, P6 ;  /* 0x000000020ef57211 */ /* 0x080fe400030f0eff */
[----:B------:R-:W-:Y:S02]  /*143a0*/  IADD3 R238, P6, PT, R17, R3, RZ ;  /* 0x0000000311ee7210 */ /* 0x000fe40007fde0ff */
[----:B------:R-:W-:-:S02]  /*143b0*/  LEA.HI.X.SX32 R241, R16, R2, 0x1, P5 ;  /* 0x0000000210f17211 */ /* 0x000fc400028f0eff */
[-C--:B------:R-:W-:Y:S02]  /*143c0*/  IADD3 R234, P5, PT, R5, R3.reuse, RZ ;  /* 0x0000000305ea7210 */ /* 0x080fe40007fbe0ff */
[-C--:B------:R-:W-:Y:S01]  /*143d0*/  LEA.HI.X.SX32 R237, R4, R2.reuse, 0x1, P1 ;  /* 0x0000000204ed7211 */ /* 0x080fe200008f0eff */
[----:B------:R-:W-:Y:S01]  /*143e0*/  VIADD R4, R12, UR5 ;  /* 0x000000050c047c36 */ /* 0x000fe20008000000 */
[-C--:B------:R-:W-:Y:S02]  /*143f0*/  LEA.HI.X.SX32 R239, R17, R2.reuse, 0x1, P6 ;  /* 0x0000000211ef7211 */ /* 0x080fe400030f0eff */
[-C--:B------:R-:W-:Y:S02]  /*14400*/  IADD3 R232, P6, PT, R6, R3.reuse, RZ ;  /* 0x0000000306e87210 */ /* 0x080fe40007fde0ff */
[-C--:B------:R-:W-:Y:S01]  /*14410*/  LEA.HI.X.SX32 R235, R5, R2.reuse, 0x1, P5 ;  /* 0x0000000205eb7211 */ /* 0x080fe200028f0eff */
[----:B------:R-:W-:Y:S01]  /*14420*/  VIADD R5, R4, UR5 ;  /* 0x0000000504057c36 */ /* 0x000fe20008000000 */
[-C--:B------:R-:W-:Y:S01]  /*14430*/  LEA.HI.X.SX32 R233, R6, R2.reuse, 0x1, P6 ;  /* 0x0000000206e97211 */ /* 0x080fe200030f0eff */
[----:B------:R0:W-:Y:S01]  /*14440*/  STL [R1+0xda8], R232 ;  /* 0x000da8e801007387 */ /* 0x0001e20000100800 */
[-C--:B------:R-:W-:Y:S01]  /*14450*/  IADD3 R230, P1, PT, R7, R3.reuse, RZ ;  /* 0x0000000307e67210 */ /* 0x080fe20007f3e0ff */
[----:B------:R-:W-:Y:S01]  /*14460*/  VIADD R6, R5, UR5 ;  /* 0x0000000505067c36 */ /* 0x000fe20008000000 */
[-C--:B------:R-:W-:Y:S01]  /*14470*/  IADD3 R228, P5, PT, R8, R3.reuse, RZ ;  /* 0x0000000308e47210 */ /* 0x080fe20007fbe0ff */
[----:B------:R1:W-:Y:S01]  /*14480*/  STL [R1+0xda4], R233 ;  /* 0x000da4e901007387 */ /* 0x0003e20000100800 */
[-C--:B------:R-:W-:Y:S01]  /*14490*/  LEA.HI.X.SX32 R231, R7, R2.reuse, 0x1, P1 ;  /* 0x0000000207e77211 */ /* 0x080fe200008f0eff */
[----:B------:R-:W-:Y:S01]  /*144a0*/  VIADD R7, R6, UR5 ;  /* 0x0000000506077c36 */ /* 0x000fe20008000000 */
[-C--:B------:R-:W-:Y:S01]  /*144b0*/  IADD3 R224, P1, PT, R10, R3.reuse, RZ ;  /* 0x000000030ae07210 */ /* 0x080fe20007f3e0ff */
[----:B------:R2:W-:Y:S01]  /*144c0*/  STL [R1+0xda0], R228 ;  /* 0x000da0e401007387 */ /* 0x0005e20000100800 */
[-C--:B------:R-:W-:Y:S01]  /*144d0*/  IADD3 R226, P6, PT, R9, R3.reuse, RZ ;  /* 0x0000000309e27210 */ /* 0x080fe20007fde0ff */
[----:B0-----:R-:W-:Y:S01]  /*144e0*/  IMAD.MOV.U32 R232, RZ, RZ, R36 ;  /* 0x000000ffffe87224 */ /* 0x001fe200078e0024 */
[-C--:B------:R-:W-:Y:S01]  /*144f0*/  LEA.HI.X.SX32 R229, R8, R2.reuse, 0x1, P5 ;  /* 0x0000000208e57211 */ /* 0x080fe200028f0eff */
[----:B------:R-:W-:Y:S01]  /*14500*/  VIADD R8, R7, UR5 ;  /* 0x0000000507087c36 */ /* 0x000fe20008000000 */
[-C--:B------:R-:W-:Y:S01]  /*14510*/  IADD3 R222, P5, PT, R11, R3.reuse, RZ ;  /* 0x000000030bde7210 */ /* 0x080fe20007fbe0ff */
[----:B-1----:R-:W-:Y:S01]  /*14520*/  IMAD.MOV.U32 R233, RZ, RZ, R37 ;  /* 0x000000ffffe97224 */ /* 0x002fe200078e0025 */
[-C--:B------:R-:W-:Y:S01]  /*14530*/  LEA.HI.X.SX32 R225, R10, R2.reuse, 0x1, P1 ;  /* 0x000000020ae17211 */ /* 0x080fe200008f0eff */
[----:B------:R0:W-:Y:S01]  /*14540*/  STL [R1+0xd9c], R229 ;  /* 0x000d9ce501007387 */ /* 0x0001e20000100800 */
[-C--:B------:R-:W-:Y:S01]  /*14550*/  LEA.HI.X.SX32 R227, R9, R2.reuse, 0x1, P6 ;  /* 0x0000000209e37211 */ /* 0x080fe200030f0eff */
[----:B------:R-:W-:Y:S01]  /*14560*/  VIADD R9, R8, UR5 ;  /* 0x0000000508097c36 */ /* 0x000fe20008000000 */
[-C--:B------:R-:W-:Y:S01]  /*14570*/  IADD3 R218, P1, PT, R4, R3.reuse, RZ ;  /* 0x0000000304da7210 */ /* 0x080fe20007f3e0ff */
[----:B------:R1:W-:Y:S01]  /*14580*/  STL [R1+0xd98], R224 ;  /* 0x000d98e001007387 */ /* 0x0003e20000100800 */
[-C--:B------:R-:W-:Y:S01]  /*14590*/  IADD3 R220, P6, PT, R12, R3.reuse, RZ ;  /* 0x000000030cdc7210 */ /* 0x080fe20007fde0ff */
[----:B--2---:R-:W-:Y:S01]  /*145a0*/  IMAD.MOV.U32 R228, RZ, RZ, R38 ;  /* 0x000000ffffe47224 */ /* 0x004fe200078e0026 */
[-C--:B------:R-:W-:Y:S01]  /*145b0*/  LEA.HI.X.SX32 R223, R11, R2.reuse, 0x1, P5 ;  /* 0x000000020bdf7211 */ /* 0x080fe200028f0eff */
[----:B------:R2:W-:Y:S01]  /*145c0*/  STL [R1+0xd94], R225 ;  /* 0x000d94e101007387 */ /* 0x0005e20000100800 */
[-C--:B------:R-:W-:Y:S01]  /*145d0*/  IADD3 R216, P5, PT, R5, R3.reuse, RZ ;  /* 0x0000000305d87210 */ /* 0x080fe20007fbe0ff */
[----:B0-----:R-:W-:Y:S01]  /*145e0*/  IMAD.MOV.U32 R229, RZ, RZ, R39 ;  /* 0x000000ffffe57224 */ /* 0x001fe200078e0027 */
[-C--:B------:R-:W-:Y:S01]  /*145f0*/  LEA.HI.X.SX32 R219, R4, R2.reuse, 0x1, P1 ;  /* 0x0000000204db7211 */ /* 0x080fe200008f0eff */
[----:B------:R-:W-:Y:S01]  /*14600*/  VIADD R4, R9, UR5 ;  /* 0x0000000509047c36 */ /* 0x000fe20008000000 */
[-C--:B------:R-:W-:Y:S01]  /*14610*/  LEA.HI.X.SX32 R221, R12, R2.reuse, 0x1, P6 ;  /* 0x000000020cdd7211 */ /* 0x080fe200030f0eff */
[----:B------:R0:W-:Y:S01]  /*14620*/  STL [R1+0xd90], R220 ;  /* 0x000d90dc01007387 */ /* 0x0001e20000100800 */
[-C--:B------:R-:W-:Y:S01]  /*14630*/  IADD3 R214, P6, PT, R6, R3.reuse, RZ ;  /* 0x0000000306d67210 */ /* 0x080fe20007fde0ff */
[----:B-1----:R-:W-:Y:S01]  /*14640*/  IMAD.MOV.U32 R224, RZ, RZ, R40 ;  /* 0x000000ffffe07224 */ /* 0x002fe200078e0028 */
[-C--:B------:R-:W-:Y:S01]  /*14650*/  LEA.HI.X.SX32 R217, R5, R2.reuse, 0x1, P5 ;  /* 0x0000000205d97211 */ /* 0x080fe200028f0eff */
[----:B------:R-:W-:Y:S01]  /*14660*/  VIADD R5, R4, UR5 ;  /* 0x0000000504057c36 */ /* 0x000fe20008000000 */
[-C--:B------:R-:W-:Y:S01]  /*14670*/  IADD3 R212, P1, PT, R7, R3.reuse, RZ ;  /* 0x0000000307d47210 */ /* 0x080fe20007f3e0ff */
[----:B------:R1:W-:Y:S01]  /*14680*/  STL [R1+0xd8c], R221 ;  /* 0x000d8cdd01007387 */ /* 0x0003e20000100800 */
        /* <DEDUP_REMOVED lines=9> */
[----:B--2---:R-:W-:Y:S01]  /*14720*/  IMAD.MOV.U32 R225, RZ, RZ, R41 ;  /* 0x000000ffffe17224 */ /* 0x004fe200078e0029 */
        /* <DEDUP_REMOVED lines=12> */
[CC--:B------:R-:W-:Y:S01]  /*147f0*/  IADD3 R202, P6, PT, R6.reuse, R3.reuse, RZ ;  /* 0x0000000306ca7210 */ /* 0x0c0fe20007fde0ff */
[----:B0-----:R-:W-:Y:S01]  /*14800*/  IMAD.MOV.U32 R220, RZ, RZ, R42 ;  /* 0x000000ffffdc7224 */ /* 0x001fe200078e002a */
[-C--:B------:R-:W-:Y:S01]  /*14810*/  LEA.HI.X.SX32 R201, R7, R2.reuse, 0x1, P5 ;  /* 0x0000000207c97211 */ /* 0x080fe200028f0eff */
[----:B------:R0:W-:Y:S01]  /*14820*/  STL [R1+0xd74], R209 ;  /* 0x000d74d101007387 */ /* 0x0001e20000100800 */
[CC--:B------:R-:W-:Y:S01]  /*14830*/  IADD3 R196, P5, PT, R5.reuse, R3.reuse, RZ ;  /* 0x0000000305c47210 */ /* 0x0c0fe20007fbe0ff */
[----:B-1----:R-:W-:Y:S01]  /*14840*/  IMAD.MOV.U32 R221, RZ, RZ, R43 ;  /* 0x000000ffffdd7224 */ /* 0x002fe200078e002b */
[-C--:B------:R-:W-:Y:S01]  /*14850*/  LEA.HI.X.SX32 R203, R6, R2.reuse, 0x1, P6 ;  /* 0x0000000206cb7211 */ /* 0x080fe200030f0eff */
[----:B------:R1:W-:Y:S01]  /*14860*/  STL [R1+0xd70], R204 ;  /* 0x000d70cc01007387 */ /* 0x0003e20000100800 */
[-C--:B------:R-:W-:Y:S01]  /*14870*/  IADD3 R198, P6, PT, R4, R3.reuse, RZ ;  /* 0x0000000304c67210 */ /* 0x080fe20007fde0ff */
[----:B---3--:R-:W-:Y:S01]  /*14880*/  IMAD.MOV.U32 R216, RZ, RZ, R44 ;  /* 0x000000ffffd87224 */ /* 0x008fe200078e002c */
[-C--:B------:R-:W-:Y:S01]  /*14890*/  LEA.HI.X.SX32 R197, R5, R2.reuse, 0x1, P5 ;  /* 0x0000000205c57211 */ /* 0x080fe200028f0eff */
[----:B------:R3:W-:Y:S01]  /*148a0*/  STL [R1+0xd6c], R205 ;  /* 0x000d6ccd01007387 */ /* 0x0007e20000100800 */
[----:B------:R-:W-:Y:S01]  /*148b0*/  IADD3 R20, P5, PT, R252, R3, RZ ;  /* 0x00000003fc147210 */ /* 0x000fe20007fbe0ff */
[----:B------:R-:W-:Y:S01]  /*148c0*/  IMAD.MOV.U32 R217, RZ, RZ, R45 ;  /* 0x000000ffffd97224 */ /* 0x000fe200078e002d */
[-C--:B------:R-:W-:Y:S01]  /*148d0*/  LEA.HI.X.SX32 R199, R4, R2.reuse, 0x1, P6 ;  /* 0x0000000204c77211 */ /* 0x080fe200030f0eff */
[----:B------:R1:W-:Y:S01]  /*148e0*/  STL [R1+0xd68], R202 ;  /* 0x000d68ca01007387 */ /* 0x0003e20000100800 */
[----:B------:R-:W-:Y:S01]  /*148f0*/  LEA.HI.X.SX32 R21, R252, R2, 0x1, P5 ;  /* 0x00000002fc157211 */ /* 0x000fe200028f0eff */
[----:B--2---:R-:W-:Y:S01]  /*14900*/  IMAD.MOV.U32 R212, RZ, RZ, R46 ;  /* 0x000000ffffd47224 */ /* 0x004fe200078e002e */
[----:B------:R-:W-:Y:S01]  /*14910*/  ISETP.LT.AND P6, PT, R19, UR19, !P0 ;  /* 0x0000001313007c0c */ /* 0x000fe2000c7c1270 */
[----:B------:R2:W-:Y:S01]  /*14920*/  STL [R1+0xd64], R203 ;  /* 0x000d64cb01007387 */ /* 0x0005e20000100800 */
[----:B------:R-:W-:Y:S01]  /*14930*/  IMAD.MOV.U32 R213, RZ, RZ, R47 ;  /* 0x000000ffffd57224 */ /* 0x000fe200078e002f */
[----:B------:R-:W-:Y:S01]  /*14940*/  ISETP.LT.AND P1, PT, R0, UR13, !P0 ;  /* 0x0000000d00007c0c */ /* 0x000fe2000c721270 */
[----:B------:R-:W-:Y:S01]  /*14950*/  IMAD.MOV.U32 R208, RZ, RZ, R48 ;  /* 0x000000ffffd07224 */ /* 0x000fe200078e0030 */
[----:B------:R4:W-:Y:S01]  /*14960*/  STL [R1+0xd60], R198 ;  /* 0x000d60c601007387 */ /* 0x0009e20000100800 */
[----:B0-----:R-:W-:Y:S01]  /*14970*/  IMAD.MOV.U32 R209, RZ, RZ, R49 ;  /* 0x000000ffffd17224 */ /* 0x001fe200078e0031 */
[----:B------:R-:W0:Y:S01]  /*14980*/  LDCU UR13, c[0x0][0x39c] ;  /* 0x00007380ff0d77ac */ /* 0x000e220008000800 */
[----:B-1----:R-:W-:Y:S01]  /*14990*/  IMAD.MOV.U32 R204, RZ, RZ, R50 ;  /* 0x000000ffffcc7224 */ /* 0x002fe200078e0032 */
[----:B------:R1:W-:Y:S01]  /*149a0*/  STL [R1+0xd5c], R199 ;  /* 0x000d5cc701007387 */ /* 0x0003e20000100800 */
[----:B---3--:R-:W-:Y:S01]  /*149b0*/  IMAD.MOV.U32 R205, RZ, RZ, R51 ;  /* 0x000000ffffcd7224 */ /* 0x008fe200078e0033 */
[----:B------:R-:W3:Y:S01]  /*149c0*/  LDCU UR19, c[0x0][0x39c] ;  /* 0x00007380ff1377ac */ /* 0x000ee20008000800 */
[----:B------:R-:W-:Y:S01]  /*149d0*/  IMAD.MOV.U32 R202, RZ, RZ, R52 ;  /* 0x000000ffffca7224 */ /* 0x000fe200078e0034 */
[----:B------:R5:W-:Y:S01]  /*149e0*/  STL [R1+0xd58], R2 ;  /* 0x000d580201007387 */ /* 0x000be20000100800 */
[----:B--2---:R-:W-:-:S02]  /*149f0*/  IMAD.MOV.U32 R203, RZ, RZ, R53 ;  /* 0x000000ffffcb7224 */ /* 0x004fc400078e0035 */
[----:B----4-:R-:W-:Y:S01]  /*14a00*/  IMAD.MOV.U32 R198, RZ, RZ, R54 ;  /* 0x000000ffffc67224 */ /* 0x010fe200078e0036 */
[----:B------:R-:W-:Y:S01]  /*14a10*/  STL.64 [R1+0x690], R20 ;  /* 0x0006901401007387 */ /* 0x000fe20000100a00 */
[----:B------:R-:W-:Y:S02]  /*14a20*/  VIADD R4, R0, 0x5 ;  /* 0x0000000500047836 */ /* 0x000fe40000000000 */
[----:B-1----:R-:W-:Y:S01]  /*14a30*/  IMAD.MOV.U32 R199, RZ, RZ, R55 ;  /* 0x000000ffffc77224 */ /* 0x002fe200078e0037 */
[----:B------:R-:W-:Y:S01]  /*14a40*/  STL [R1+0x320], R56 ;  /* 0x0003203801007387 */ /* 0x000fe20000100800 */
[----:B-----5:R-:W-:Y:S01]  /*14a50*/  IMAD.MOV.U32 R2, RZ, RZ, R57 ;  /* 0x000000ffff027224 */ /* 0x020fe200078e0039 */
[----:B------:R-:W-:Y:S02]  /*14a60*/  ISETP.LT.AND P5, PT, R4, UR20, !P0 ;  /* 0x0000001404007c0c */ /* 0x000fe4000c7a1270 */
[----:B------:R-:W-:Y:S01]  /*14a70*/  STL.64 [R1+0x328], R58 ;  /* 0x0003283a01007387 */ /* 0x000fe20000100a00 */
[----:B------:R-:W-:Y:S01]  /*14a80*/  PRMT R4, R18, 0x9910, RZ ;  /* 0x0000991012047816 */ /* 0x000fe200000000ff */
[----:B------:R-:W1:Y:S02]  /*14a90*/  LDCU UR20, c[0x0][0x3b8] ;  /* 0x00007700ff1477ac */ /* 0x000e640008000800 */
[----:B------:R-:W-:Y:S02]  /*14aa0*/  STL.64 [R1+0x330], R60 ;  /* 0x0003303c01007387 */ /* 0x000fe40000100a00 */
[----:B------:R-:W-:-:S02]  /*14ab0*/  IMAD.MOV.U32 R251, RZ, RZ, R4 ;  /* 0x000000fffffb7224 */ /* 0x000fc400078e0004 */
[----:B------:R-:W-:Y:S04]  /*14ac0*/  STL.64 [R1+0x338], R62 ;  /* 0x0003383e01007387 */ /* 0x000fe80000100a00 */
        /* <DEDUP_REMOVED lines=17> */
[----:B------:R2:W-:Y:S02]  /*14be0*/  STL.64 [R1+0x3c8], R98 ;  /* 0x0003c86201007387 */ /* 0x0005e40000100a00 */
[----:B--2---:R-:W2:Y:S01]  /*14bf0*/  LDTM.x64 R36, tmem[UR12+0x80] ;  /* 0x0000800c002479ee */ /* 0x004ea20008340000 */
[----:B------:R-:W4:Y:S01]  /*14c00*/  LDTM.x64 R100, tmem[UR12+0xc0] ;  /* 0x0000c00c006479ee */ /* 0x000f220008340000 */
[----:B--2---:R-:W-:Y:S04]  /*14c10*/  STL.64 [R1+0x200], R36 ;  /* 0x0002002401007387 */ /* 0x004fe80000100a00 */
        /* <DEDUP_REMOVED lines=30> */
[----:B------:R2:W-:Y:S04]  /*14e00*/  STL.64 [R1+0x2f8], R98 ;  /* 0x0002f86201007387 */ /* 0x0005e80000100a00 */
[----:B----4-:R-:W-:Y:S04]  /*14e10*/  STL.64 [R1+0x100], R100 ;  /* 0x0001006401007387 */ /* 0x010fe80000100a00 */
        /* <DEDUP_REMOVED lines=29> */
[----:B------:R-:W-:Y:S01]  /*14ff0*/  STL.64 [R1+0x1f0], R160 ;  /* 0x0001f0a001007387 */ /* 0x000fe20000100a00 */
[----:B--2---:R-:W-:Y:S03]  /*15000*/  LDTM.x64 R36, tmem[UR12+0x100] ;  /* 0x0001000c002479ee */ /* 0x004fe60008340000 */
[----:B------:R2:W-:Y:S02]  /*15010*/  STL.64 [R1+0x1f8], R162 ;  /* 0x0001f8a201007387 */ /* 0x0005e40000100a00 */
[----:B--2---:R-:W2:Y:S02]  /*15020*/  LDTM.x64 R132, tmem[UR12+0x140] ;  /* 0x0001400c008479ee */ /* 0x004ea40008340000 */
[----:B--2---:R2:W-:Y:S04]  /*15030*/  STL.64 [R1+0xd28], R132 ;  /* 0x000d288401007387 */ /* 0x0045e80000100a00 */
[----:B------:R-:W-:Y:S04]  /*15040*/  STL.64 [R1], R36 ;  /* 0x0000002401007387 */ /* 0x000fe80000100a00 */
        /* <DEDUP_REMOVED lines=31> */
[----:B--2---:R-:W2:Y:S04]  /*15240*/  LDL.LU.64 R132, [R1+0x678] ;  /* 0x0006780001847983 */ /* 0x004ea80000300a00 */
[----:B------:R5:W-:Y:S04]  /*15250*/  STL.64 [R1+0xd18], R134 ;  /* 0x000d188601007387 */ /* 0x000be80000100a00 */
[----:B------:R0:W-:Y:S01]  /*15260*/  STL.64 [R1+0xd10], R136 ;  /* 0x000d108801007387 */ /* 0x0001e20000100a00 */
[----:B----4-:R-:W4:Y:S01]  /*15270*/  LDTM.x64 R68, tmem[UR12+0x180] ;  /* 0x0001800c004479ee */ /* 0x010f220008340000 */
[----:B-----5:R-:W-:-:S02]  /*15280*/  IMAD.MOV.U32 R135, RZ, RZ, R18 ;  /* 0x000000ffff877224 */ /* 0x020fc400078e0012 */
[----:B0-----:R-:W5:Y:S04]  /*15290*/  LDL.LU.64 R136, [R1+0x670] ;  /* 0x0006700001887983 */ /* 0x001f680000300a00 */
[----:B------:R0:W-:Y:S04]  /*152a0*/  STL.64 [R1+0xd08], R138 ;  /* 0x000d088a01007387 */ /* 0x0001e80000100a00 */
[----:B0-----:R-:W2:Y:S04]  /*152b0*/  LDL.LU.64 R138, [R1+0x680] ;  /* 0x00068000018a7983 */ /* 0x001ea80000300a00 */
[----:B------:R0:W-:Y:S04]  /*152c0*/  STL.64 [R1+0xd00], R140 ;  /* 0x000d008c01007387 */ /* 0x0001e80000100a00 */
[----:B0-----:R-:W2:Y:S04]  /*152d0*/  LDL.LU R140, [R1+0x3d8] ;  /* 0x0003d800018c7983 */ /* 0x001ea80000300800 */
[----:B------:R-:W2:Y:S04]  /*152e0*/  LDL.LU R141, [R1+0x3dc] ;  /* 0x0003dc00018d7983 */ /* 0x000ea80000300800 */
[----:B------:R-:W-:Y:S04]  /*152f0*/  STL.64 [R1+0xcf8], R142 ;  /* 0x000cf88e01007387 */ /* 0x000fe80000100a00 */
[----:B------:R0:W-:Y:S04]  /*15300*/  STL.64 [R1+0xcf0], R144 ;  /* 0x000cf09001007387 */ /* 0x0001e80000100a00 */
[----:B0-----:R-:W2:Y:S04]  /*15310*/  LDL.LU R144, [R1+0x3e0] ;  /* 0x0003e00001907983 */ /* 0x001ea80000300800 */
[----:B------:R-:W2:Y:S01]  /*15320*/  LDL.LU R145, [R1+0x3e4] ;  /* 0x0003e40001917983 */ /* 0x000ea20000300800 */
[----:B------:R-:W-:-:S03]  /*15330*/  VIADD R143, R0, 0x6 ;  /* 0x00000006008f7836 */ /* 0x000fc60000000000 */
[----:B------:R0:W-:Y:S04]  /*15340*/  STL.64 [R1+0xce8], R146 ;  /* 0x000ce89201007387 */ /* 0x0001e80000100a00 */
[----:B------:R-:W-:Y:S04]  /*15350*/  STL.64 [R1+0xce0], R148 ;  /* 0x000ce09401007387 */ /* 0x000fe80000100a00 */
[----:B------:R-:W-:Y:S04]  /*15360*/  STL.64 [R1+0xcd8], R150 ;  /* 0x000cd89601007387 */ /* 0x000fe80000100a00 */
[----:B------:R-:W-:Y:S01]  /*15370*/  STL.64 [R1+0xcd0], R152 ;  /* 0x000cd09801007387 */ /* 0x000fe20000100a00 */
[----:B0-----:R-:W-:-:S02]  /*15380*/  IMAD.MOV.U32 R146, RZ, RZ, R34 ;  /* 0x000000ffff927224 */ /* 0x001fc400078e0022 */
[----:B------:R-:W-:Y:S01]  /*15390*/  IMAD.MOV.U32 R147, RZ, RZ, R35 ;  /* 0x000000ffff937224 */ /* 0x000fe200078e0023 */
        /* <DEDUP_REMOVED lines=30> */
[----:B------:R-:W0:Y:S03]  /*15580*/  LDTM.x64 R4, tmem[UR12+0x1c0] ;  /* 0x0001c00c000479ee */ /* 0x000e260008340000 */
[----:B------:R-:W-:Y:S01]  /*15590*/  STL.64 [R1+0xbd8], R86 ;  /* 0x000bd85601007387 */ /* 0x000fe20000100a00 */
[----:B------:R-:W-:Y:S01]  /*155a0*/  NOP ;  /* 0x0000000000007918 */ /* 0x000fe20000000000 */
[----:B------:R-:W4:Y:S02]  /*155b0*/  LDCU UR12, c[0x0][0x39c] ;  /* 0x00007380ff0c77ac */ /* 0x000f240008000800 */
        /* <DEDUP_REMOVED lines=22> */
[----:B0-----:R0:W-:Y:S04]  /*15720*/  STL.64 [R1+0xb20], R4 ;  /* 0x000b200401007387 */ /* 0x0011e80000100a00 */
[----:B------:R2:W-:Y:S04]  /*15730*/  STL.64 [R1+0xb18], R6 ;  /* 0x000b180601007387 */ /* 0x0005e80000100a00 */
        /* <DEDUP_REMOVED lines=29> */
[----:B0-----:R-:W-:-:S03]  /*15910*/  SHF.R.S32.HI R4, RZ, 0x8, R251 ;  /* 0x00000008ff047819 */ /* 0x001fc600000114fb */
[----:B------:R-:W-:Y:S04]  /*15920*/  STL.64 [R1+0xa28], R66 ;  /* 0x000a284201007387 */ /* 0x000fe80000100a00 */
[----:B------:R0:W-:Y:S01]  /*15930*/  @P1 STG.E.U8 desc[UR24][R146.64], R135 ;  /* 0x0000008792001986 */ /* 0x0001e2000c101118 */
[----:B------:R-:W-:Y:S01]  /*15940*/  ISETP.LT.AND P1, PT, R143, UR4, !P0 ;  /* 0x000000048f007c0c */ /* 0x000fe2000c721270 */
[----:B------:R-:W-:Y:S01]  /*15950*/  VIADD R5, R0, 0x7 ;  /* 0x0000000700057836 */ /* 0x000fe20000000000 */
[----:B--2---:R-:W-:Y:S01]  /*15960*/  F2FP.SATFINITE.E5M2.F32.PACK_AB_MERGE_C R6, R141, R140, RZ ;  /* 0x0000008c8d06723e */ /* 0x004fe200048060ff */
[----:B------:R2:W-:Y:S01]  /*15970*/  @P2 STG.E.U8 desc[UR24][R138.64], R4 ;  /* 0x000000048a002986 */ /* 0x0005e2000c101118 */
[----:B------:R-:W1:Y:S03]  /*15980*/  LDCU UR4, c[0x0][0x39c] ;  /* 0x00007380ff0477ac */ /* 0x000e660008000800 */
[----:B0-----:R-:W3:Y:S04]  /*15990*/  LDL.LU.64 R134, [R1+0x668] ;  /* 0x0006680001867983 */ /* 0x001ee80000300a00 */
[----:B------:R-:W4:Y:S04]  /*159a0*/  LDL.LU R251, [R1+0xdac] ;  /* 0x000dac0001fb7983 */ /* 0x000f280000300800 */
[----:B------:R-:W4:Y:S04]  /*159b0*/  LDL.LU R142, [R1+0x3e8] ;  /* 0x0003e800018e7983 */ /* 0x000f280000300800 */
[----:B------:R-:W4:Y:S04]  /*159c0*/  LDL.LU R143, [R1+0x3ec] ;  /* 0x0003ec00018f7983 */ /* 0x000f280000300800 */
[----:B--2---:R-:W2:Y:S01]  /*159d0*/  LDL.LU.64 R138, [R1+0x660] ;  /* 0x00066000018a7983 */ /* 0x004ea20000300a00 */
[----:B------:R-:W-:-:S02]  /*159e0*/  PRMT R4, R6, 0x9910, RZ ;  /* 0x0000991006047816 */ /* 0x000fc400000000ff */
[----:B------:R-:W-:Y:S01]  /*159f0*/  ISETP.LT.AND P2, PT, R5, UR6, !P0 ;  /* 0x0000000605007c0c */ /* 0x000fe2000c741270 */
[----:B------:R0:W-:Y:S01]  /*15a00*/  @P3 STG.E.U8 desc[UR24][R132.64], R6 ;  /* 0x0000000684003986 */ /* 0x0001e2000c101118 */
[----:B------:R-:W-:Y:S01]  /*15a10*/  SHF.R.S32.HI R4, RZ, 0x8, R4 ;  /* 0x00000008ff047819 */ /* 0x000fe20000011404 */
[----:B------:R-:W1:Y:S01]  /*15a20*/  LDCU UR6, c[0x0][0x39c] ;  /* 0x00007380ff0677ac */ /* 0x000e620008000800 */
[----:B------:R-:W-:Y:S01]  /*15a30*/  VIADD R5, R0, 0x8 ;  /* 0x0000000800057836 */ /* 0x000fe20000000000 */
[----:B0-----:R-:W2:Y:S01]  /*15a40*/  LDL.LU.64 R132, [R1+0x658] ;  /* 0x0006580001847983 */ /* 0x001ea20000300a00 */
[----:B------:R-:W-:-:S03]  /*15a50*/  F2FP.SATFINITE.E5M2.F32.PACK_AB_MERGE_C R6, R145, R144, RZ ;  /* 0x000000909106723e */ /* 0x000fc600048060ff */
[----:B------:R-:W-:Y:S01]  /*15a60*/  ISETP.LT.AND P3, PT, R5, UR8, !P0 ;  /* 0x0000000805007c0c */ /* 0x000fe2000c761270 */
[----:B------:R-:W2:Y:S04]  /*15a70*/  LDL.LU R140, [R1+0x3f0] ;  /* 0x0003f000018c7983 */ /* 0x000ea80000300800 */
[----:B-----5:R0:W-:Y:S01]  /*15a80*/  @P4 STG.E.U8 desc[UR24][R136.64], R4 ;  /* 0x0000000488004986 */ /* 0x0201e2000c101118 */
[----:B------:R-:W-:Y:S01]  /*15a90*/  VIADD R5, R0, 0x9 ;  /* 0x0000000900057836 */ /* 0x000fe20000000000 */
[----:B------:R-:W5:Y:S02]  /*15aa0*/  LDCU UR8, c[0x0][0x39c] ;  /* 0x00007380ff0877ac */ /* 0x000f640008000800 */
[----:B------:R-:W2:Y:S04]  /*15ab0*/  LDL.LU R141, [R1+0x3f4] ;  /* 0x0003f400018d7983 */ /* 0x000ea80000300800 */
[----:B0-----:R-:W2:Y:S01]  /*15ac0*/  LDL.LU.64 R136, [R1+0x650] ;  /* 0x0006500001887983 */ /* 0x001ea20000300a00 */
[----:B------:R-:W-:-:S02]  /*15ad0*/  PRMT R4, R6, 0x9910, RZ ;  /* 0x0000991006047816 */ /* 0x000fc400000000ff */
[----:B-1----:R-:W-:Y:S01]  /*15ae0*/  ISETP.LT.AND P4, PT, R5, UR4, !P0 ;  /* 0x0000000405007c0c */ /* 0x002fe2000c781270 */
[C---:B------:R-:W-:Y:S01]  /*15af0*/  VIADD R5, R0.reuse, 0xa ;  /* 0x0000000a00057836 */ /* 0x040fe20000000000 */
[----:B------:R-:W-:Y:S01]  /*15b00*/  SHF.R.S32.HI R4, RZ, 0x8, R4 ;  /* 0x00000008ff047819 */ /* 0x000fe20000011404 */
[----:B------:R-:W0:Y:S01]  /*15b10*/  LDCU UR4, c[0x0][0x39c] ;  /* 0x00007380ff0477ac */ /* 0x000e220008000800 */
[----:B---3--:R1:W-:Y:S04]  /*15b20*/  @P6 STG.E.U8 desc[UR24][R134.64], R6 ;  /* 0x0000000686006986 */ /* 0x0083e8000c101118 */
[----:B-1----:R-:W3:Y:S01]  /*15b30*/  LDL.LU.64 R134, [R1+0x648] ;  /* 0x0006480001867983 */ /* 0x002ee20000300a00 */
[----:B----4-:R-:W-:Y:S02]  /*15b40*/  F2FP.SATFINITE.E5M2.F32.PACK_AB_MERGE_C R6, R143, R142, RZ ;  /* 0x0000008e8f06723e */ /* 0x010fe400048060ff */
[----:B------:R-:W-:Y:S01]  /*15b50*/  ISETP.LT.AND P6, PT, R5, UR6, !P0 ;  /* 0x0000000605007c0c */ /* 0x000fe2000c7c1270 */
[----:B------:R-:W4:Y:S04]  /*15b60*/  LDL.LU R144, [R1+0x3f8] ;  /* 0x0003f80001907983 */ /* 0x000f280000300800 */
[----:B--2---:R1:W-:Y:S01]  /*15b70*/  @P5 STG.E.U8 desc[UR24][R138.64], R4 ;  /* 0x000000048a005986 */ /* 0x0043e2000c101118 */
[----:B------:R-:W-:Y:S01]  /*15b80*/  VIADD R5, R0, 0xb ;  /* 0x0000000b00057836 */ /* 0x000fe20000000000 */
[----:B------:R-:W2:Y:S02]  /*15b90*/  LDCU UR6, c[0x0][0x39c] ;  /* 0x00007380ff0677ac */ /* 0x000ea40008000800 */
[----:B------:R-:W4:Y:S04]  /*15ba0*/  LDL.LU R145, [R1+0x3fc] ;  /* 0x0003fc0001917983 */ /* 0x000f280000300800 */
[----:B-1----:R-:W4:Y:S01]  /*15bb0*/  LDL.LU.64 R138, [R1+0x640] ;  /* 0x00064000018a7983 */ /* 0x002f220000300a00 */
[----:B------:R-:W-:-:S02]  /*15bc0*/  PRMT R4, R6, 0x9910, RZ ;  /* 0x0000991006047816 */ /* 0x000fc400000000ff */
[----:B-----5:R-:W-:Y:S01]  /*15bd0*/  ISETP.LT.AND P5, PT, R5, UR8, !P0 ;  /* 0x0000000805007c0c */ /* 0x020fe2000c7a1270 */
[----:B------:R1:W-:Y:S01]  /*15be0*/  @P1 STG.E.U8 desc[UR24][R132.64], R6 ;  /* 0x0000000684001986 */ /* 0x0003e2000c101118 */
[----:B------:R-:W-:Y:S01]  /*15bf0*/  SHF.R.S32.HI R4, RZ, 0x8, R4 ;  /* 0x00000008ff047819 */ /* 0x000fe20000011404 */
[----:B------:R-:W5:Y:S01]  /*15c00*/  LDCU UR8, c[0x0][0x39c] ;  /* 0x00007380ff0877ac */ /* 0x000f620008000800 */
[----:B------:R-:W-:Y:S01]  /*15c10*/  VIADD R5, R0, 0xc ;  /* 0x0000000c00057836 */ /* 0x000fe20000000000 */
[----:B-1----:R-:W4:Y:S01]  /*15c20*/  LDL.LU.64 R132, [R1+0x638] ;  /* 0x0006380001847983 */ /* 0x002f220000300a00 */
[----:B------:R-:W-:-:S03]  /*15c30*/  F2FP.SATFINITE.E5M2.F32.PACK_AB_MERGE_C R6, R141, R140, RZ ;  /* 0x0000008c8d06723e */ /* 0x000fc600048060ff */
[----:B0-----:R-:W-:Y:S01]  /*15c40*/  ISETP.LT.AND P1, PT, R5, UR4, !P0 ;  /* 0x0000000405007c0c */ /* 0x001fe2000c721270 */
[----:B------:R-:W4:Y:S04]  /*15c50*/  LDL.LU R142, [R1+0x400] ;  /* 0x00040000018e7983 */ /* 0x000f280000300800 */
[----:B------:R0:W-:Y:S01]  /*15c60*/  @P2 STG.E.U8 desc[UR24][R136.64], R4 ;  /* 0x0000000488002986 */ /* 0x0001e2000c101118 */
[----:B------:R-:W-:Y:S01]  /*15c70*/  VIADD R5, R0, 0xd ;  /* 0x0000000d00057836 */ /* 0x000fe20000000000 */
[----:B------:R-:W1:Y:S02]  /*15c80*/  LDCU UR4, c[0x0][0x39c] ;  /* 0x00007380ff0477ac */ /* 0x000e640008000800 */
[----:B------:R-:W4:Y:S04]  /*15c90*/  LDL.LU R143, [R1+0x404] ;  /* 0x00040400018f7983 */ /* 0x000f280000300800 */
[----:B0-----:R-:W4:Y:S01]  /*15ca0*/  LDL.LU.64 R136, [R1+0x630] ;  /* 0x0006300001887983 */ /* 0x001f220000300a00 */
[----:B------:R-:W-:-:S02]  /*15cb0*/  PRMT R4, R6, 0x9910, RZ ;  /* 0x0000991006047816 */ /* 0x000fc400000000ff */
[----:B--2---:R-:W-:Y:S01]  /*15cc0*/  ISETP.LT.AND P2, PT, R5, UR6, !P0 ;  /* 0x0000000605007c0c */ /* 0x004fe2000c741270 */
[C---:B------:R-:W-:Y:S01]  /*15cd0*/  VIADD R5, R0.reuse, 0xe ;  /* 0x0000000e00057836 */ /* 0x040fe20000000000 */
[----:B------:R-:W-:Y:S01]  /*15ce0*/  SHF.R.S32.HI R4, RZ, 0x8, R4 ;  /* 0x00000008ff047819 */ /* 0x000fe20000011404 */
[----:B------:R-:W0:Y:S01]  /*15cf0*/  LDCU UR6, c[0x0][0x39c] ;  /* 0x00007380ff0677ac */ /* 0x000e220008000800 */
[----:B---3--:R2:W-:Y:S04]  /*15d00*/  @P3 STG.E.U8 desc[UR24][R134.64], R6 ;  /* 0x0000000686003986 */ /* 0x0085e8000c101118 */
[----:B--2---:R-:W2:Y:S01]  /*15d10*/  LDL.LU.64 R134, [R1+0x628] ;  /* 0x0006280001867983 */ /* 0x004ea20000300a00 */
[----:B----4-:R-:W-:Y:S02]  /*15d20*/  F2FP.SATFINITE.E5M2.F32.PACK_AB_MERGE_C R6, R145, R144, RZ ;  /* 0x000000909106723e */ /* 0x010fe400048060ff */
[----:B-----5:R-:W-:Y:S01]  /*15d30*/  ISETP.LT.AND P3, PT, R5, UR8, !P0 ;  /* 0x0000000805007c0c */ /* 0x020fe2000c761270 */
[----:B------:R-:W3:Y:S04]  /*15d40*/  LDL.LU R140, [R1+0x408] ;  /* 0x00040800018c7983 */ /* 0x000ee80000300800 */
[----:B------:R4:W-:Y:S01]  /*15d50*/  @P4 STG.E.U8 desc[UR24][R138.64], R4 ;  /* 0x000000048a004986 */ /* 0x0009e2000c101118 */
[----:B------:R-:W-:Y:S01]  /*15d60*/  VIADD R5, R0, 0xf ;  /* 0x0000000f00057836 */ /* 0x000fe20000000000 */
[----:B------:R-:W5:Y:S02]  /*15d70*/  LDCU UR8, c[0x0][0x39c] ;  /* 0x00007380ff0877ac */ /* 0x000f640008000800 */
[----:B------:R-:W3:Y:S04]  /*15d80*/  LDL.LU R141, [R1+0x40c] ;  /* 0x00040c00018d7983 */ /* 0x000ee80000300800 */
[----:B----4-:R-:W4:Y:S01]  /*15d90*/  LDL.LU.64 R138, [R1+0x620] ;  /* 0x00062000018a7983 */ /* 0x010f220000300a00 */
[----:B------:R-:W-:-:S02]  /*15da0*/  PRMT R4, R6, 0x9910, RZ ;  /* 0x0000991006047816 */ /* 0x000fc400000000ff */
[----:B-1----:R-:W-:Y:S01]  /*15db0*/  ISETP.LT.AND P4, PT, R5, UR4, !P0 ;  /* 0x0000000405007c0c */ /* 0x002fe2000c781270 */
[----:B------:R1:W-:Y:S01]  /*15dc0*/  @P6 STG.E.U8 desc[UR24][R132.64], R6 ;  /* 0x0000000684006986 */ /* 0x0003e2000c101118 */
[----:B------:R-:W-:Y:S01]  /*15dd0*/  SHF.R.S32.HI R4, RZ, 0x8, R4 ;  /* 0x00000008ff047819 */ /* 0x000fe20000011404 */
[----:B------:R-:W2:Y:S01]  /*15de0*/  LDCU UR4, c[0x0][0x39c] ;  /* 0x00007380ff0477ac */ /* 0x000ea20008000800 */
        /* <DEDUP_REMOVED lines=11> */
[----:B-----5:R-:W-:Y:S01]  /*15ea0*/  ISETP.LT.AND P5, PT, R5, UR8, !P0 ;  /* 0x0000000805007c0c */ /* 0x020fe2000c7a1270 */
[C---:B------:R-:W-:Y:S01]  /*15eb0*/  VIADD R5, R0.reuse, 0x12 ;  /* 0x0000001200057836 */ /* 0x040fe20000000000 */
[----:B------:R-:W-:Y:S01]  /*15ec0*/  SHF.R.S32.HI R4, RZ, 0x8, R4 ;  /* 0x00000008ff047819 */ /* 0x000fe20000011404 */
[----:B------:R-:W0:Y:S01]  /*15ed0*/  LDCU UR8, c[0x0][0x39c] ;  /* 0x00007380ff0877ac */ /* 0x000e220008000800 */
[----:B--2---:R2:W-:Y:S04]  /*15ee0*/  @P1 STG.E.U8 desc[UR24][R134.64], R6 ;  /* 0x0000000686001986 */ /* 0x0045e8000c101118 */
[----:B--2---:R-:W2:Y:S01]  /*15ef0*/  LDL.LU.64 R134, [R1+0x608] ;  /* 0x0006080001867983 */ /* 0x004ea20000300a00 */
[----:B---3--:R-:W-:Y:S02]  /*15f00*/  F2FP.SATFINITE.E5M2.F32.PACK_AB_MERGE_C R6, R141, R140, RZ ;  /* 0x0000008c8d06723e */ /* 0x008fe400048060ff */
[----:B------:R-:W-:Y:S01]  /*15f10*/  ISETP.LT.AND P1, PT, R5, UR4, !P0 ;  /* 0x0000000405007c0c */ /* 0x000fe2000c721270 */
[----:B------:R-:W3:Y:S04]  /*15f20*/  LDL.LU R142, [R1+0x418] ;  /* 0x00041800018e7983 */ /* 0x000ee80000300800 */
[----:B----4-:R4:W-:Y:S01]  /*15f30*/  @P2 STG.E.U8 desc[UR24][R138.64], R4 ;  /* 0x000000048a002986 */ /* 0x0109e2000c101118 */
        /* <DEDUP_REMOVED lines=248> */
[C---:B------:R-:W-:Y:S01]  /*16ec0*/  VIADD R5, R0.reuse, 0x34 ;  /* 0x0000003400057836 */ /* 0x040fe20000000000 */
[----:B------:R-:W2:Y:S01]  /*16ed0*/  LDCU UR4, c[0x0][0x39c] ;  /* 0x00007380ff0477ac */ /* 0x000ea20008000800 */
[----:B-1----:R-:W4:Y:S01]  /*16ee0*/  LDL.LU.64 R132, [R1+0x4f8] ;  /* 0x0004f80001847983 */ /* 0x002f220000300a00 */
[----:B------:R-:W-:Y:S02]  /*16ef0*/  F2FP.SATFINITE.E5M2.F32.PACK_AB_MERGE_C R6, R143, R142, RZ ;  /* 0x0000008e8f06723e */ /* 0x000fe400048060ff */
[----:B0-----:R-:W-:Y:S01]  /*16f00*/  ISETP.LT.AND P6, PT, R5, UR6, !P0 ;  /* 0x0000000605007c0c */ /* 0x001fe2000c7c1270 */
[----:B------:R-:W4:Y:S01]  /*16f10*/  LDL.LU R146, [R1+0x4a0] ;  /* 0x0004a00001927983 */ /* 0x000f220000300800 */
[----:B------:R-:W0:Y:S03]  /*16f20*/  LDCU UR6, c[0x0][0x39c] ;  /* 0x00007380ff0677ac */ /* 0x000e260008000800 */
[----:B------:R-:W4:Y:S01]  /*16f30*/  LDL.LU R147, [R1+0x4a4] ;  /* 0x0004a40001937983 */ /* 0x000f220000300800 */
[----:B------:R-:W-:-:S03]  /*16f40*/  VIADD R5, R0, 0x35 ;  /* 0x0000003500057836 */ /* 0x000fc60000000000 */
[----:B------:R1:W-:Y:S04]  /*16f50*/  @P5 STG.E.U8 desc[UR24][R136.64], R4 ;  /* 0x0000000488005986 */ /* 0x0003e8000c101118 */
[----:B------:R-:W4:Y:S01]  /*16f60*/  LDL.LU.64 R144, [R1+0x4f0] ;  /* 0x0004f00001907983 */ /* 0x000f220000300a00 */
[----:B-----5:R-:W-:Y:S01]  /*16f70*/  ISETP.LT.AND P5, PT, R5, UR8, !P0 ;  /* 0x0000000805007c0c */ /* 0x020fe2000c7a1270 */
[----:B------:R-:W-:Y:S01]  /*16f80*/  VIADD R5, R0, 0x36 ;  /* 0x0000003600057836 */ /* 0x000fe20000000000 */
[----:B------:R-:W5:Y:S01]  /*16f90*/  LDCU UR8, c[0x0][0x39c] ;  /* 0x00007380ff0877ac */ /* 0x000f620008000800 */
[----:B-1----:R-:W5:Y:S01]  /*16fa0*/  LDL.LU.64 R136, [R1+0x4e8] ;  /* 0x0004e80001887983 */ /* 0x002f620000300a00 */
[----:B------:R-:W-:-:S03]  /*16fb0*/  PRMT R4, R6, 0x9910, RZ ;  /* 0x0000991006047816 */ /* 0x000fc600000000ff */
[----:B------:R-:W5:Y:S04]  /*16fc0*/  LDL.LU R142, [R1+0x4a8] ;  /* 0x0004a800018e7983 */ /* 0x000f680000300800 */
[----:B------:R-:W5:Y:S01]  /*16fd0*/  LDL.LU R143, [R1+0x4ac] ;  /* 0x0004ac00018f7983 */ /* 0x000f620000300800 */
[----:B------:R-:W-:-:S03]  /*16fe0*/  SHF.R.S32.HI R4, RZ, 0x8, R4 ;  /* 0x00000008ff047819 */ /* 0x000fc60000011404 */
[----:B--2---:R1:W-:Y:S04]  /*16ff0*/  @P1 STG.E.U8 desc[UR24][R134.64], R6 ;  /* 0x0000000686001986 */ /* 0x0043e8000c101118 */
[----:B-1----:R-:W2:Y:S01]  /*17000*/  LDL.LU.64 R134, [R1+0x4e0] ;  /* 0x0004e00001867983 */ /* 0x002ea20000300a00 */
[----:B---3--:R-:W-:-:S03]  /*17010*/  F2FP.SATFINITE.E5M2.F32.PACK_AB_MERGE_C R6, R141, R140, RZ ;  /* 0x0000008c8d06723e */ /* 0x008fc600048060ff */
[----:B------:R-:W3:Y:S04]  /*17020*/  LDL.LU.64 R140, [R1+0x4d8] ;  /* 0x0004d800018c7983 */ /* 0x000ee80000300a00 */
[----:B----4-:R1:W-:Y:S04]  /*17030*/  @P2 STG.E.U8 desc[UR24][R138.64], R4 ;  /* 0x000000048a002986 */ /* 0x0103e8000c101118 */
[----:B-1----:R-:W4:Y:S04]  /*17040*/  LDL.LU R138, [R1+0x4b0] ;  /* 0x0004b000018a7983 */ /* 0x002f280000300800 */
[----:B------:R1:W-:Y:S04]  /*17050*/  @P3 STG.E.U8 desc[UR24][R132.64], R6 ;  /* 0x0000000684003986 */ /* 0x0003e8000c101118 */
[----:B------:R-:W4:Y:S04]  /*17060*/  LDL.LU R139, [R1+0x4b4] ;  /* 0x0004b400018b7983 */ /* 0x000f280000300800 */
[----:B-1----:R-:W4:Y:S01]  /*17070*/  LDL.LU.64 R132, [R1+0x4d0] ;  /* 0x0004d00001847983 */ /* 0x002f220000300a00 */
[----:B------:R-:W-:-:S02]  /*17080*/  PRMT R4, R6, 0x9910, RZ ;  /* 0x0000991006047816 */ /* 0x000fc400000000ff */
[----:B------:R-:W-:Y:S02]  /*17090*/  F2FP.SATFINITE.E5M2.F32.PACK_AB_MERGE_C R6, R147, R146, RZ ;  /* 0x000000929306723e */ /* 0x000fe400048060ff */
[----:B------:R-:W-:-:S05]  /*170a0*/  SHF.R.S32.HI R4, RZ, 0x8, R4 ;  /* 0x00000008ff047819 */ /* 0x000fca0000011404 */
[----:B------:R1:W-:Y:S04]  /*170b0*/  @P4 STG.E.U8 desc[UR24][R144.64], R4 ;  /* 0x0000000490004986 */ /* 0x0003e8000c101118 */
[----:B-----5:R5:W-:Y:S01]  /*170c0*/  @P6 STG.E.U8 desc[UR24][R136.64], R6 ;  /* 0x0000000688006986 */ /* 0x020be2000c101118 */
[----:B------:R-:W-:Y:S01]  /*170d0*/  ISETP.LT.AND P1, PT, R5, UR4, !P0 ;  /* 0x0000000405007c0c */ /* 0x000fe2000c721270 */
[----:B------:R-:W-:Y:S01]  /*170e0*/  VIADD R5, R0, 0x37 ;  /* 0x0000003700057836 */ /* 0x000fe20000000000 */
[----:B------:R-:W2:Y:S01]  /*170f0*/  LDCU UR4, c[0x0][0x39c] ;  /* 0x00007380ff0477ac */ /* 0x000ea20008000800 */
[----:B-1----:R-:W-:Y:S01]  /*17100*/  PRMT R4, R6, 0x9910, RZ ;  /* 0x0000991006047816 */ /* 0x002fe200000000ff */
[----:B-----5:R-:W5:Y:S04]  /*17110*/  LDL.LU R136, [R1+0x4b8] ;  /* 0x0004b80001887983 */ /* 0x020f680000300800 */
[----:B------:R-:W5:Y:S01]  /*17120*/  LDL.LU R137, [R1+0x4bc] ;  /* 0x0004bc0001897983 */ /* 0x000f620000300800 */
[----:B------:R-:W-:-:S02]  /*17130*/  SHF.R.S32.HI R4, RZ, 0x8, R4 ;  /* 0x00000008ff047819 */ /* 0x000fc40000011404 */
[----:B0-----:R-:W-:Y:S01]  /*17140*/  ISETP.LT.AND P2, PT, R5, UR6, !P0 ;  /* 0x0000000605007c0c */ /* 0x001fe2000c741270 */
[----:B------:R-:W0:Y:S01]  /*17150*/  LDCU UR6, c[0x0][0x39c] ;  /* 0x00007380ff0677ac */ /* 0x000e220008000800 */
[----:B------:R-:W-:Y:S01]  /*17160*/  F2FP.SATFINITE.E5M2.F32.PACK_AB_MERGE_C R6, R143, R142, RZ ;  /* 0x0000008e8f06723e */ /* 0x000fe200048060ff */
[----:B--2---:R1:W-:Y:S04]  /*17170*/  @P5 STG.E.U8 desc[UR24][R134.64], R4 ;  /* 0x0000000486005986 */ /* 0x0043e8000c101118 */
[----:B---3--:R-:W-:Y:S01]  /*17180*/  @P1 STG.E.U8 desc[UR24][R140.64], R6 ;  /* 0x000000068c001986 */ /* 0x008fe2000c101118 */
[----:B-1----:R-:W-:-:S03]  /*17190*/  PRMT R4, R6, 0x9910, RZ ;  /* 0x0000991006047816 */ /* 0x002fc600000000ff */
[----:B------:R-:W2:Y:S04]  /*171a0*/  LDL.LU R134, [R1+0x4c0] ;  /* 0x0004c00001867983 */ /* 0x000ea80000300800 */
[----:B------:R-:W2:Y:S01]  /*171b0*/  LDL.LU R135, [R1+0x4c4] ;  /* 0x0004c40001877983 */ /* 0x000ea20000300800 */
[----:B------:R-:W-:-:S05]  /*171c0*/  SHF.R.S32.HI R4, RZ, 0x8, R4 ;  /* 0x00000008ff047819 */ /* 0x000fca0000011404 */
[----:B----4-:R1:W-:Y:S04]  /*171d0*/  @P2 STG.E.U8 desc[UR24][R132.64], R4 ;  /* 0x0000000484002986 */ /* 0x0103e8000c101118 */
[----:B-1----:R-:W3:Y:S04]  /*171e0*/  LDL.LU R132, [R1+0x4c8] ;  /* 0x0004c80001847983 */ /* 0x002ee80000300800 */
[----:B------:R-:W3:Y:S01]  /*171f0*/  LDL.LU R133, [R1+0x4cc] ;  /* 0x0004cc0001857983 */ /* 0x000ee20000300800 */
[----:B------:R-:W-:-:S05]  /*17200*/  VIADD R5, R0, 0x38 ;  /* 0x0000003800057836 */ /* 0x000fca0000000000 */
[----:B------:R-:W-:Y:S01]  /*17210*/  ISETP.LT.AND P3, PT, R5, UR8, !P0 ;  /* 0x0000000805007c0c */ /* 0x000fe2000c761270 */
[----:B------:R-:W1:Y:S01]  /*17220*/  LDCU UR8, c[0x0][0x39c] ;  /* 0x00007380ff0877ac */ /* 0x000e620008000800 */
[----:B------:R-:W-:-:S05]  /*17230*/  VIADD R5, R0, 0x39 ;  /* 0x0000003900057836 */ /* 0x000fca0000000000 */
[----:B------:R-:W-:Y:S01]  /*17240*/  ISETP.LT.AND P4, PT, R5, UR4, !P0 ;  /* 0x0000000405007c0c */ /* 0x000fe2000c781270 */
[----:B------:R-:W4:Y:S01]  /*17250*/  LDCU UR4, c[0x0][0x39c] ;  /* 0x00007380ff0477ac */ /* 0x000f220008000800 */
[----:B------:R-:W-:-:S05]  /*17260*/  VIADD R5, R0, 0x3a ;  /* 0x0000003a00057836 */ /* 0x000fca0000000000 */
[----:B0-----:R-:W-:Y:S01]  /*17270*/  ISETP.LT.AND P6, PT, R5, UR6, !P0 ;  /* 0x0000000605007c0c */ /* 0x001fe2000c7c1270 */
[----:B------:R-:W0:Y:S01]  /*17280*/  LDCU UR6, c[0x0][0x39c] ;  /* 0x00007380ff0677ac */ /* 0x000e220008000800 */
[----:B------:R-:W-:-:S05]  /*17290*/  VIADD R5, R0, 0x3b ;  /* 0x0000003b00057836 */ /* 0x000fca0000000000 */
[----:B-1----:R-:W-:Y:S01]  /*172a0*/  ISETP.LT.AND P5, PT, R5, UR8, !P0 ;  /* 0x0000000805007c0c */ /* 0x002fe2000c7a1270 */
[----:B------:R-:W1:Y:S01]  /*172b0*/  LDCU UR8, c[0x0][0x39c] ;  /* 0x00007380ff0877ac */ /* 0x000e620008000800 */
[----:B------:R-:W-:-:S05]  /*172c0*/  VIADD R5, R0, 0x3c ;  /* 0x0000003c00057836 */ /* 0x000fca0000000000 */
[----:B----4-:R-:W-:Y:S01]  /*172d0*/  ISETP.LT.AND P1, PT, R5, UR4, !P0 ;  /* 0x0000000405007c0c */ /* 0x010fe2000c721270 */
[----:B------:R-:W-:Y:S01]  /*172e0*/  VIADD R5, R0, 0x3d ;  /* 0x0000003d00057836 */ /* 0x000fe20000000000 */
[----:B------:R-:W4:Y:S01]  /*172f0*/  LDCU UR4, c[0x0][0x39c] ;  /* 0x00007380ff0477ac */ /* 0x000f220008000800 */
[----:B------:R-:W-:-:S03]  /*17300*/  F2FP.SATFINITE.E5M2.F32.PACK_AB_MERGE_C R6, R139, R138, RZ ;  /* 0x0000008a8b06723e */ /* 0x000fc600048060ff */
[----:B0-----:R-:W-:Y:S01]  /*17310*/  ISETP.LT.AND P2, PT, R5, UR6, !P0 ;  /* 0x0000000605007c0c */ /* 0x001fe2000c741270 */
[----:B------:R-:W0:Y:S01]  /*17320*/  LDCU UR6, c[0x0][0x39c] ;  /* 0x00007380ff0677ac */ /* 0x000e220008000800 */
[----:B------:R-:W-:Y:S01]  /*17330*/  VIADD R5, R0, 0x3e ;  /* 0x0000003e00057836 */ /* 0x000fe20000000000 */
[----:B------:R-:W-:Y:S01]  /*17340*/  PRMT R4, R6, 0x9910, RZ ;  /* 0x0000991006047816 */ /* 0x000fe200000000ff */
[----:B------:R4:W-:Y:S03]  /*17350*/  @P3 STG.E.U8 desc[UR24][R250.64], R6 ;  /* 0x00000006fa003986 */ /* 0x0009e6000c101118 */
[----:B-1----:R-:W-:Y:S01]  /*17360*/  ISETP.LT.AND P3, PT, R5, UR8, !P0 ;  /* 0x0000000805007c0c */ /* 0x002fe2000c761270 */
[----:B------:R-:W1:Y:S01]  /*17370*/  LDCU UR8, c[0x0][0x39c] ;  /* 0x00007380ff0877ac */ /* 0x000e620008000800 */
[----:B------:R-:W-:Y:S01]  /*17380*/  SHF.R.S32.HI R4, RZ, 0x8, R4 ;  /* 0x00000008ff047819 */ /* 0x000fe20000011404 */
[----:B----4-:R-:W-:Y:S01]  /*17390*/  VIADD R250, R0, 0x3f ;  /* 0x0000003f00fa7836 */ /* 0x010fe20000000000 */
[----:B-----5:R-:W-:-:S03]  /*173a0*/  F2FP.SATFINITE.E5M2.F32.PACK_AB_MERGE_C R251, R137, R136, RZ ;  /* 0x0000008889fb723e */ /* 0x020fc600048060ff */
[----:B------:R4:W-:Y:S01]  /*173b0*/  @P4 STG.E.U8 desc[UR24][R248.64], R4 ;  /* 0x00000004f8004986 */ /* 0x0009e2000c101118 */
[----:B------:R-:W-:Y:S01]  /*173c0*/  ISETP.LT.AND P4, PT, R250, UR4, !P0 ;  /* 0x00000004fa007c0c */ /* 0x000fe2000c781270 */
[----:B------:R-:W5:Y:S02]  /*173d0*/  LDCU UR4, c[0x0][0x39c] ;  /* 0x00007380ff0477ac */ /* 0x000f640008000800 */
[----:B------:R1:W-:Y:S01]  /*173e0*/  @P6 STG.E.U8 desc[UR24][R246.64], R251 ;  /* 0x000000fbf6006986 */ /* 0x0003e2000c101118 */
[----:B----4-:R-:W-:Y:S01]  /*173f0*/  VIADD R248, R0, 0x40 ;  /* 0x0000004000f87836 */ /* 0x010fe20000000000 */
[----:B------:R-:W-:-:S04]  /*17400*/  PRMT R249, R251, 0x9910, RZ ;  /* 0x00009910fbf97816 */ /* 0x000fc800000000ff */
[----:B0-----:R-:W-:Y:S01]  /*17410*/  ISETP.LT.AND P6, PT, R248, UR6, !P0 ;  /* 0x00000006f8007c0c */ /* 0x001fe2000c7c1270 */
[----:B-1----:R-:W-:Y:S01]  /*17420*/  VIADD R246, R0, 0x41 ;  /* 0x0000004100f67836 */ /* 0x002fe20000000000 */
[----:B------:R-:W-:Y:S01]  /*17430*/  SHF.R.S32.HI R248, RZ, 0x8, R249 ;  /* 0x00000008fff87819 */ /* 0x000fe200000114f9 */
[----:B------:R-:W0:Y:S04]  /*17440*/  LDCU UR6, c[0x0][0x39c] ;  /* 0x00007380ff0677ac */ /* 0x000e280008000800 */
[----:B------:R1:W-:Y:S01]  /*17450*/  @P5 STG.E.U8 desc[UR24][R244.64], R248 ;  /* 0x000000f8f4005986 */ /* 0x0003e2000c101118 */
[----:B------:R-:W-:Y:S01]  /*17460*/  ISETP.LT.AND P5, PT, R246, UR8, !P0 ;  /* 0x00000008f6007c0c */ /* 0x000fe2000c7a1270 */
[----:B------:R-:W4:Y:S01]  /*17470*/  LDCU UR8, c[0x0][0x39c] ;  /* 0x00007380ff0877ac */ /* 0x000f220008000800 */
[----:B-1----:R-:W-:Y:S01]  /*17480*/  VIADD R244, R0, 0x42 ;  /* 0x0000004200f47836 */ /* 0x002fe20000000000 */
[----:B--2---:R-:W-:-:S02]  /*17490*/  F2FP.SATFINITE.E5M2.F32.PACK_AB_MERGE_C R247, R135, R134, RZ ;  /* 0x0000008687f7723e */ /* 0x004fc400048060ff */
[----:B------:R-:W2:Y:S02]  /*174a0*/  LDL.LU R135, [R1+0x320] ;  /* 0x0003200001877983 */ /* 0x000ea40000300800 */
[----:B------:R-:W-:Y:S02]  /*174b0*/  PRMT R245, R247, 0x9910, RZ ;  /* 0x00009910f7f57816 */ /* 0x000fe400000000ff */
[----:B------:R-:W-:Y:S01]  /*174c0*/  @P1 STG.E.U8 desc[UR24][R242.64], R247 ;  /* 0x000000f7f2001986 */ /* 0x000fe2000c101118 */
[----:B-----5:R-:W-:Y:S01]  /*174d0*/  ISETP.LT.AND P1, PT, R244, UR4, !P0 ;  /* 0x00000004f4007c0c */ /* 0x020fe2000c721270 */
[----:B------:R-:W1:Y:S01]  /*174e0*/  LDCU UR4, c[0x0][0x39c] ;  /* 0x00007380ff0477ac */ /* 0x000e620008000800 */
[----:B------:R-:W-:-:S05]  /*174f0*/  SHF.R.S32.HI R244, RZ, 0x8, R245 ;  /* 0x00000008fff47819 */ /* 0x000fca00000114f5 */
[----:B------:R5:W-:Y:S02]  /*17500*/  @P2 STG.E.U8 desc[UR24][R240.64], R244 ;  /* 0x000000f4f0002986 */ /* 0x000be4000c101118 */
[----:B-----5:R-:W-:Y:S01]  /*17510*/  VIADD R240, R0, 0x44 ;  /* 0x0000004400f07836 */ /* 0x020fe20000000000 */
[----:B---3--:R-:W-:Y:S02]  /*17520*/  F2FP.SATFINITE.E5M2.F32.PACK_AB_MERGE_C R243, R133, R132, RZ ;  /* 0x0000008485f3723e */ /* 0x008fe400048060ff */
[----:B------:R-:W3:Y:S02]  /*17530*/  LDL.LU.64 R132, [R1+0x690] ;  /* 0x0006900001847983 */ /* 0x000ee40000300a00 */
[----:B------:R-:W-:Y:S02]  /*17540*/  PRMT R241, R243, 0x9910, RZ ;  /* 0x00009910f3f17816 */ /* 0x000fe400000000ff */
[----:B------:R5:W-:Y:S01]  /*17550*/  @P3 STG.E.U8 desc[UR24][R238.64], R243 ;  /* 0x000000f3ee003986 */ /* 0x000be2000c101118 */
[----:B----4-:R-:W-:Y:S01]  /*17560*/  ISETP.LT.AND P3, PT, R240, UR8, !P0 ;  /* 0x00000008f0007c0c */ /* 0x010fe2000c761270 */
[----:B------:R-:W-:Y:S01]  /*17570*/  VIADD R242, R0, 0x43 ;  /* 0x0000004300f27836 */ /* 0x000fe20000000000 */
[----:B------:R-:W-:Y:S01]  /*17580*/  SHF.R.S32.HI R240, RZ, 0x8, R241 ;  /* 0x00000008fff07819 */ /* 0x000fe200000114f1 */
[----:B------:R-:W4:Y:S01]  /*17590*/  LDCU UR8, c[0x0][0x39c] ;  /* 0x00007380ff0877ac */ /* 0x000f220008000800 */
[----:B-----5:R-:W-:-:S02]  /*175a0*/  F2FP.SATFINITE.E5M2.F32.PACK_AB_MERGE_C R239, R233, R232, RZ ;  /* 0x000000e8e9ef723e */ /* 0x020fc400048060ff */
[----:B------:R-:W5:Y:S04]  /*175b0*/  LDL.LU R232, [R1+0xda8] ;  /* 0x000da80001e87983 */ /* 0x000f680000300800 */
[----:B------:R-:W5:Y:S04]  /*175c0*/  LDL.LU R233, [R1+0xda4] ;  /* 0x000da40001e97983 */ /* 0x000f680000300800 */
[----:B------:R-:W-:Y:S04]  /*175d0*/  @P4 STG.E.U8 desc[UR24][R236.64], R240 ;  /* 0x000000f0ec004986 */ /* 0x000fe8000c101118 */
[----:B------:R0:W-:Y:S02]  /*175e0*/  @P6 STG.E.U8 desc[UR24][R234.64], R239 ;  /* 0x000000efea006986 */ /* 0x0001e4000c101118 */
[----:B0-----:R-:W-:-:S02]  /*175f0*/  F2FP.SATFINITE.E5M2.F32.PACK_AB_MERGE_C R235, R229, R228, RZ ;  /* 0x000000e4e5eb723e */ /* 0x001fc400048060ff */
[----:B------:R-:W2:Y:S04]  /*17600*/  LDL.LU R228, [R1+0xda0] ;  /* 0x000da00001e47983 */ /* 0x000ea80000300800 */
[----:B------:R-:W2:Y:S01]  /*17610*/  LDL.LU R229, [R1+0xd9c] ;  /* 0x000d9c0001e57983 */ /* 0x000ea20000300800 */
[----:B------:R-:W-:Y:S01]  /*17620*/  ISETP.LT.AND P2, PT, R242, UR6, !P0 ;  /* 0x00000006f2007c0c */ /* 0x000fe2000c741270 */
[----:B------:R-:W0:Y:S01]  /*17630*/  LDCU UR6, c[0x0][0x39c] ;  /* 0x00007380ff0677ac */ /* 0x000e220008000800 */
[C---:B------:R-:W-:Y:S02]  /*17640*/  VIADD R238, R0.reuse, 0x45 ;  /* 0x0000004500ee7836 */ /* 0x040fe40000000000 */
[----:B------:R-:W-:-:S03]  /*17650*/  VIADD R236, R0, 0x46 ;  /* 0x0000004600ec7836 */ /* 0x000fc60000000000 */
[----:B-1----:R-:W-:Y:S01]  /*17660*/  ISETP.LT.AND P4, PT, R238, UR4, !P0 ;  /* 0x00000004ee007c0c */ /* 0x002fe2000c781270 */
[----:B------:R-:W1:Y:S01]  /*17670*/  LDCU UR4, c[0x0][0x39c] ;  /* 0x00007380ff0477ac */ /* 0x000e620008000800 */
[----:B------:R-:W-:Y:S02]  /*17680*/  PRMT R237, R239, 0x9910, RZ ;  /* 0x00009910efed7816 */ /* 0x000fe400000000ff */
[----:B0-----:R-:W-:Y:S01]  /*17690*/  ISETP.LT.AND P6, PT, R236, UR6, !P0 ;  /* 0x00000006ec007c0c */ /* 0x001fe2000c7c1270 */
[----:B------:R-:W0:Y:S01]  /*176a0*/  LDCU UR6, c[0x0][0x39c] ;  /* 0x00007380ff0677ac */ /* 0x000e220008000800 */
[----:B------:R-:W-:-:S05]  /*176b0*/  SHF.R.S32.HI R236, RZ, 0x8, R237 ;  /* 0x00000008ffec7819 */ /* 0x000fca00000114ed */
[----:B-----5:R5:W-:Y:S04]  /*176c0*/  @P5 STG.E.U8 desc[UR24][R232.64], R236 ;  /* 0x000000ece8005986 */ /* 0x020be8000c101118 */
[----:B------:R0:W-:Y:S01]  /*176d0*/  @P1 STG.E.U8 desc[UR24][R230.64], R235 ;  /* 0x000000ebe6001986 */ /* 0x0001e2000c101118 */
[----:B-----5:R-:W-:Y:S01]  /*176e0*/  VIADD R232, R0, 0x48 ;  /* 0x0000004800e87836 */ /* 0x020fe20000000000 */
[----:B------:R-:W-:Y:S02]  /*176f0*/  PRMT R233, R235, 0x9910, RZ ;  /* 0x00009910ebe97816 */ /* 0x000fe400000000ff */
[----:B0-----:R-:W-:Y:S02]  /*17700*/  F2FP.SATFINITE.E5M2.F32.PACK_AB_MERGE_C R231, R225, R224, RZ ;  /* 0x000000e0e1e7723e */ /* 0x001fe400048060ff */
[----:B------:R-:W5:Y:S01]  /*17710*/  LDL.LU R224, [R1+0xd98] ;  /* 0x000d980001e07983 */ /* 0x000f620000300800 */
[----:B-1----:R-:W-:Y:S01]  /*17720*/  ISETP.LT.AND P1, PT, R232, UR4, !P0 ;  /* 0x00000004e8007c0c */ /* 0x002fe2000c721270 */
[----:B------:R-:W-:-:S02]  /*17730*/  VIADD R234, R0, 0x47 ;  /* 0x0000004700ea7836 */ /* 0x000fc40000000000 */
[----:B------:R-:W5:Y:S01]  /*17740*/  LDL.LU R225, [R1+0xd94] ;  /* 0x000d940001e17983 */ /* 0x000f620000300800 */
[----:B------:R-:W-:Y:S01]  /*17750*/  SHF.R.S32.HI R232, RZ, 0x8, R233 ;  /* 0x00000008ffe87819 */ /* 0x000fe200000114e9 */
[----:B------:R-:W-:Y:S01]  /*17760*/  VIADD R230, R0, 0x49 ;  /* 0x0000004900e67836 */ /* 0x000fe20000000000 */
[----:B------:R-:W0:Y:S03]  /*17770*/  LDCU UR4, c[0x0][0x39c] ;  /* 0x00007380ff0477ac */ /* 0x000e260008000800 */
[----:B--2---:R-:W-:Y:S04]  /*17780*/  @P2 STG.E.U8 desc[UR24][R228.64], R232 ;  /* 0x000000e8e4002986 */ /* 0x004fe8000c101118 */
[----:B------:R1:W-:Y:S02]  /*17790*/  @P3 STG.E.U8 desc[UR24][R226.64], R231 ;  /* 0x000000e7e2003986 */ /* 0x0003e4000c101118 */
[----:B-1----:R-:W-:-:S02]  /*177a0*/  F2FP.SATFINITE.E5M2.F32.PACK_AB_MERGE_C R227, R221, R220, RZ ;  /* 0x000000dcdde3723e */ /* 0x002fc400048060ff */
[----:B------:R-:W2:Y:S04]  /*177b0*/  LDL.LU R220, [R1+0xd90] ;  /* 0x000d900001dc7983 */ /* 0x000ea80000300800 */
[----:B------:R-:W2:Y:S01]  /*177c0*/  LDL.LU R221, [R1+0xd8c] ;  /* 0x000d8c0001dd7983 */ /* 0x000ea20000300800 */
[----:B----4-:R-:W-:Y:S01]  /*177d0*/  ISETP.LT.AND P5, PT, R234, UR8, !P0 ;  /* 0x00000008ea007c0c */ /* 0x010fe2000c7a1270 */
[----:B------:R-:W1:Y:S01]  /*177e0*/  LDCU UR8, c[0x0][0x39c] ;  /* 0x00007380ff0877ac */ /* 0x000e620008000800 */
[----:B------:R-:W-:Y:S01]  /*177f0*/  ISETP.LT.AND P2, PT, R230, UR6, !P0 ;  /* 0x00000006e6007c0c */ /* 0x000fe2000c741270 */
[----:B------:R-:W-:Y:S01]  /*17800*/  VIADD R228, R0, 0x4a ;  /* 0x0000004a00e47836 */ /* 0x000fe20000000000 */
[----:B------:R-:W4:Y:S01]  /*17810*/  LDCU UR6, c[0x0][0x39c] ;  /* 0x00007380ff0677ac */ /* 0x000f220008000800 */
[----:B------:R-:W-:-:S03]  /*17820*/  PRMT R229, R231, 0x9910, RZ ;  /* 0x00009910e7e57816 */ /* 0x000fc600000000ff */
[----:B-1----:R-:W-:Y:S01]  /*17830*/  ISETP.LT.AND P3, PT, R228, UR8, !P0 ;  /* 0x00000008e4007c0c */ /* 0x002fe2000c761270 */
[----:B------:R-:W1:Y:S01]  /*17840*/  LDCU UR8, c[0x0][0x39c] ;  /* 0x00007380ff0877ac */ /* 0x000e620008000800 */
[----:B------:R-:W-:-:S05]  /*17850*/  SHF.R.S32.HI R228, RZ, 0x8, R229 ;  /* 0x00000008ffe47819 */ /* 0x000fca00000114e5 */
[----:B-----5:R5:W-:Y:S04]  /*17860*/  @P4 STG.E.U8 desc[UR24][R224.64], R228 ;  /* 0x000000e4e0004986 */ /* 0x020be8000c101118 */
[----:B------:R0:W-:Y:S01]  /*17870*/  @P6 STG.E.U8 desc[UR24][R222.64], R227 ;  /* 0x000000e3de006986 */ /* 0x0001e2000c101118 */
[----:B-----5:R-:W-:Y:S01]  /*17880*/  VIADD R224, R0, 0x4c ;  /* 0x0000004c00e07836 */ /* 0x020fe20000000000 */
[----:B------:R-:W-:Y:S02]  /*17890*/  PRMT R225, R227, 0x9910, RZ ;  /* 0x00009910e3e17816 */ /* 0x000fe400000000ff */
[----:B0-----:R-:W-:Y:S02]  /*178a0*/  F2FP.SATFINITE.E5M2.F32.PACK_AB_MERGE_C R223, R217, R216, RZ ;  /* 0x000000d8d9df723e */ /* 0x001fe400048060ff */
[----:B------:R-:W5:Y:S01]  /*178b0*/  LDL.LU R216, [R1+0xd88] ;  /* 0x000d880001d87983 */ /* 0x000f620000300800 */
[----:B----4-:R-:W-:Y:S01]  /*178c0*/  ISETP.LT.AND P6, PT, R224, UR6, !P0 ;  /* 0x00000006e0007c0c */ /* 0x010fe2000c7c1270 */
[----:B------:R-:W-:-:S02]  /*178d0*/  VIADD R226, R0, 0x4b ;  /* 0x0000004b00e27836 */ /* 0x000fc40000000000 */
[----:B------:R-:W5:Y:S01]  /*178e0*/  LDL.LU R217, [R1+0xd84] ;  /* 0x000d840001d97983 */ /* 0x000f620000300800 */
[----:B------:R-:W-:Y:S01]  /*178f0*/  SHF.R.S32.HI R224, RZ, 0x8, R225 ;  /* 0x00000008ffe07819 */ /* 0x000fe200000114e1 */
[----:B------:R-:W-:Y:S01]  /*17900*/  VIADD R222, R0, 0x4d ;  /* 0x0000004d00de7836 */ /* 0x000fe20000000000 */
[----:B------:R-:W0:Y:S03]  /*17910*/  LDCU UR6, c[0x0][0x39c] ;  /* 0x00007380ff0677ac */ /* 0x000e260008000800 */
[----:B--2---:R-:W-:Y:S04]  /*17920*/  @P5 STG.E.U8 desc[UR24][R220.64], R224 ;  /* 0x000000e0dc005986 */ /* 0x004fe8000c101118 */
[----:B------:R2:W-:Y:S02]  /*17930*/  @P1 STG.E.U8 desc[UR24][R218.64], R223 ;  /* 0x000000dfda001986 */ /* 0x0005e4000c101118 */
[----:B--2---:R-:W-:-:S02]  /*17940*/  F2FP.SATFINITE.E5M2.F32.PACK_AB_MERGE_C R219, R213, R212, RZ ;  /* 0x000000d4d5db723e */ /* 0x004fc400048060ff */
[----:B------:R-:W2:Y:S04]  /*17950*/  LDL.LU R212, [R1+0xd80] ;  /* 0x000d800001d47983 */ /* 0x000ea80000300800 */
[----:B------:R-:W2:Y:S01]  /*17960*/  LDL.LU R213, [R1+0xd7c] ;  /* 0x000d7c0001d57983 */ /* 0x000ea20000300800 */
[----:B------:R-:W-:Y:S01]  /*17970*/  ISETP.LT.AND P4, PT, R226, UR4, !P0 ;  /* 0x00000004e2007c0c */ /* 0x000fe2000c781270 */
[----:B------:R-:W4:Y:S01]  /*17980*/  LDCU UR4, c[0x0][0x39c] ;  /* 0x00007380ff0477ac */ /* 0x000f220008000800 */
[----:B-1----:R-:W-:Y:S01]  /*17990*/  ISETP.LT.AND P5, PT, R222, UR8, !P0 ;  /* 0x00000008de007c0c */ /* 0x002fe2000c7a1270 */
[----:B------:R-:W-:Y:S01]  /*179a0*/  VIADD R220, R0, 0x4e ;  /* 0x0000004e00dc7836 */ /* 0x000fe20000000000 */
[----:B------:R-:W1:Y:S01]  /*179b0*/  LDCU UR8, c[0x0][0x39c] ;  /* 0x00007380ff0877ac */ /* 0x000e620008000800 */
[----:B------:R-:W-:-:S03]  /*179c0*/  PRMT R221, R223, 0x9910, RZ ;  /* 0x00009910dfdd7816 */ /* 0x000fc600000000ff */
[----:B----4-:R-:W-:Y:S01]  /*179d0*/  ISETP.LT.AND P1, PT, R220, UR4, !P0 ;  /* 0x00000004dc007c0c */ /* 0x010fe2000c721270 */
[----:B------:R-:W4:Y:S01]  /*179e0*/  LDCU UR4, c[0x0][0x39c] ;  /* 0x00007380ff0477ac */ /* 0x000f220008000800 */
        /* <DEDUP_REMOVED lines=18> */
[----:B------:R-:W-:Y:S01]  /*17b10*/  ISETP.LT.AND P2, PT, R218, UR6, !P0 ;  /* 0x00000006da007c0c */ /* 0x000fe2000c741270 */
[----:B------:R-:W1:Y:S01]  /*17b20*/  LDCU UR6, c[0x0][0x39c] ;  /* 0x00007380ff0677ac */ /* 0x000e620008000800 */
[----:B----4-:R-:W-:Y:S01]  /*17b30*/  ISETP.LT.AND P4, PT, R214, UR4, !P0 ;  /* 0x00000004d6007c0c */ /* 0x010fe2000c781270 */
        /* <DEDUP_REMOVED lines=16> */
[----:B------:R-:W0:Y:S04]  /*17c40*/  LDCU UR4, c[0x0][0x39c] ;  /* 0x00007380ff0477ac */ /* 0x000e280008000800 */
[----:B--2---:R2:W-:Y:S02]  /*17c50*/  @P2 STG.E.U8 desc[UR24][R204.64], R208 ;  /* 0x000000d0cc002986 */ /* 0x0045e4000c101118 */
[----:B--2---:R-:W-:Y:S02]  /*17c60*/  F2FP.SATFINITE.E5M2.F32.PACK_AB_MERGE_C R205, R199, R198, RZ ;  /* 0x000000c6c7cd723e */ /* 0x004fe400048060ff */
[----:B------:R-:W2:Y:S04]  /*17c70*/  LDL.LU R198, [R1+0xd60] ;  /* 0x000d600001c67983 */ /* 0x000ea80000300800 */
[----:B------:R-:W2:Y:S01]  /*17c80*/  LDL.LU R199, [R1+0xd5c] ;  /* 0x000d5c0001c77983 */ /* 0x000ea20000300800 */
[----:B------:R-:W-:-:S02]  /*17c90*/  PRMT R204, R207, 0x9910, RZ ;  /* 0x00009910cfcc7816 */ /* 0x000fc400000000ff */
[----:B-1----:R-:W-:Y:S01]  /*17ca0*/  ISETP.LT.AND P2, PT, R206, UR6, !P0 ;  /* 0x00000006ce007c0c */ /* 0x002fe2000c741270 */
[----:B------:R-:W-:Y:S01]  /*17cb0*/  VIADD R210, R0, 0x53 ;  /* 0x0000005300d27836 */ /* 0x000fe20000000000 */
[----:B------:R-:W1:Y:S01]  /*17cc0*/  LDCU UR6, c[0x0][0x39c] ;  /* 0x00007380ff0677ac */ /* 0x000e620008000800 */
[----:B------:R-:W-:Y:S01]  /*17cd0*/  IMAD.MOV.U32 R206, RZ, RZ, R204 ;  /* 0x000000ffffce7224 */ /* 0x000fe200078e00cc */
[----:B-----5:R4:W-:Y:S04]  /*17ce0*/  @P3 STG.E.U8 desc[UR24][R202.64], R207 ;  /* 0x000000cfca003986 */ /* 0x0209e8000c101118 */
[----:B----4-:R-:W-:-:S05]  /*17cf0*/  SHF.R.S32.HI R203, RZ, 0x8, R206 ;  /* 0x00000008ffcb7819 */ /* 0x010fca00000114ce */
[----:B------:R4:W-:Y:S04]  /*17d00*/  @P4 STG.E.U8 desc[UR24][R200.64], R203 ;  /* 0x000000cbc8004986 */ /* 0x0009e8000c101118 */
[----:B--2---:R2:W-:Y:S01]  /*17d10*/  @P6 STG.E.U8 desc[UR24][R198.64], R205 ;  /* 0x000000cdc6006986 */ /* 0x0045e2000c101118 */
[----:B----4-:R-:W-:-:S05]  /*17d20*/  VIADD R200, R0, 0x58 ;  /* 0x0000005800c87836 */ /* 0x010fca0000000000 */
[----:B0-----:R-:W-:Y:S02]  /*17d30*/  ISETP.LT.AND P6, PT, R200, UR4, !P0 ;  /* 0x00000004c8007c0c */ /* 0x001fe4000c7c1270 */
[----:B------:R-:W-:Y:S01]  /*17d40*/  ISETP.LT.AND P5, PT, R210, UR8, !P0 ;  /* 0x00000008d2007c0c */ /* 0x000fe2000c7a1270 */
[----:B------:R-:W0:Y:S01]  /*17d50*/  LDCU UR8, c[0x0][0x39c] ;  /* 0x00007380ff0877ac */ /* 0x000e220008000800 */
[----:B------:R-:W-:Y:S02]  /*17d60*/  F2FP.SATFINITE.E5M2.F32.PACK_AB_MERGE_C R200, R2, R135, RZ ;  /* 0x0000008702c8723e */ /* 0x000fe400048060ff */
[----:B------:R-:W4:Y:S01]  /*17d70*/  LDL.LU R2, [R1+0xd58] ;  /* 0x000d580001027983 */ /* 0x000f220000300800 */
[----:B------:R-:W-:Y:S01]  /*17d80*/  VIADD R204, R0, 0x56 ;  /* 0x0000005600cc7836 */ /* 0x000fe20000000000 */
[----:B------:R-:W5:Y:S02]  /*17d90*/  LDCU UR4, c[0x0][0x39c] ;  /* 0x00007380ff0477ac */ /* 0x000f640008000800 */
[----:B------:R-:W5:Y:S04]  /*17da0*/  LDL.LU R168, [R1+0x328] ;  /* 0x0003280001a87983 */ /* 0x000f680000300800 */
        /* <DEDUP_REMOVED lines=10> */
[----:B------:R-:W5:Y:S01]  /*17e50*/  LDL.LU R159, [R1+0x354] ;  /* 0x00035400019f7983 */ /* 0x000f620000300800 */
[----:B0-----:R-:W-:Y:S01]  /*17e60*/  ISETP.LT.AND P3, PT, R204, UR8, !P0 ;  /* 0x00000008cc007c0c */ /* 0x001fe2000c761270 */
[----:B------:R-:W0:Y:S01]  /*17e70*/  LDCU UR8, c[0x0][0x39c] ;  /* 0x00007380ff0877ac */ /* 0x000e220008000800 */
[----:B------:R-:W-:Y:S01]  /*17e80*/  PRMT R204, R205, 0x9910, RZ ;  /* 0x00009910cdcc7816 */ /* 0x000fe200000000ff */
[C---:B--2---:R-:W-:Y:S01]  /*17e90*/  VIADD R199, R0.reuse, 0x59 ;  /* 0x0000005900c77836 */ /* 0x044fe20000000000 */
[----:B------:R-:W2:Y:S03]  /*17ea0*/  LDL.LU R156, [R1+0x360] ;  /* 0x00036000019c7983 */ /* 0x000ea60000300800 */
[----:B------:R-:W-:Y:S01]  /*17eb0*/  IMAD.MOV.U32 R201, RZ, RZ, R204 ;  /* 0x000000ffffc97224 */ /* 0x000fe200078e00cc */
[----:B------:R-:W2:Y:S04]  /*17ec0*/  LDL.LU R157, [R1+0x364] ;  /* 0x00036400019d7983 */ /* 0x000ea80000300800 */
[----:B------:R-:W-:Y:S01]  /*17ed0*/  SHF.R.S32.HI R198, RZ, 0x8, R201 ;  /* 0x00000008ffc67819 */ /* 0x000fe200000114c9 */
[----:B------:R-:W-:Y:S01]  /*17ee0*/  VIADD R202, R0, 0x57 ;  /* 0x0000005700ca7836 */ /* 0x000fe20000000000 */
[----:B------:R-:W2:Y:S04]  /*17ef0*/  LDL.LU R154, [R1+0x368] ;  /* 0x00036800019a7983 */ /* 0x000ea80000300800 */
[----:B------:R0:W-:Y:S01]  /*17f00*/  @P5 STG.E.U8 desc[UR24][R196.64], R198 ;  /* 0x000000c6c4005986 */ /* 0x0001e2000c101118 */
[----:B------:R-:W-:-:S03]  /*17f10*/  PRMT R201, R200, 0x9910, RZ ;  /* 0x00009910c8c97816 */ /* 0x000fc600000000ff */
[----:B---3--:R3:W-:Y:S01]  /*17f20*/  @P1 STG.E.U8 desc[UR24][R132.64], R200 ;  /* 0x000000c884001986 */ /* 0x0087e2000c101118 */
[----:B------:R-:W-:Y:S01]  /*17f30*/  ISETP.LT.AND P4, PT, R202, UR9, !P0 ;  /* 0x00000009ca007c0c */ /* 0x000fe2000c781270 */
[----:B------:R-:W1:Y:S02]  /*17f40*/  LDCU UR9, c[0x0][0x39c] ;  /* 0x00007380ff0977ac */ /* 0x000e640008000800 */
[----:B------:R-:W2:Y:S01]  /*17f50*/  LDL.LU R155, [R1+0x36c] ;  /* 0x00036c00019b7983 */ /* 0x000ea20000300800 */
[----:B0-----:R-:W-:Y:S01]  /*17f60*/  VIADD R198, R252, UR5 ;  /* 0x00000005fcc67c36 */ /* 0x001fe20008000000 */
[----:B------:R-:W-:Y:S02]  /*17f70*/  ISETP.LT.AND P1, PT, R199, UR8, !P0 ;  /* 0x00000008c7007c0c */ /* 0x000fe4000c721270 */
[----:B------:R-:W2:Y:S02]  /*17f80*/  LDL.LU R152, [R1+0x370] ;  /* 0x0003700001987983 */ /* 0x000ea40000300800 */
[-C--:B------:R-:W-:Y:S01]  /*17f90*/  IADD3 R196, P5, PT, R198, R3.reuse, RZ ;  /* 0x00000003c6c47210 */ /* 0x080fe20007fbe0ff */
[C---:B------:R-:W-:Y:S01]  /*17fa0*/  VIADD R199, R0.reuse, 0x5a ;  /* 0x0000005a00c77836 */ /* 0x040fe20000000000 */
[----:B---3--:R-:W-:Y:S01]  /*17fb0*/  SHF.R.S32.HI R200, RZ, 0x8, R201 ;  /* 0x00000008ffc87819 */ /* 0x008fe200000114c9 */
[----:B------:R-:W-:Y:S01]  /*17fc0*/  VIADD R201, R0, 0x5c ;  /* 0x0000005c00c97836 */ /* 0x000fe20000000000 */
[----:B------:R-:W0:Y:S01]  /*17fd0*/  LDCU UR8, c[0x0][0x39c] ;  /* 0x00007380ff0877ac */ /* 0x000e220008000800 */
[----:B------:R-:W3:Y:S04]  /*17fe0*/  LDL.LU R153, [R1+0x374] ;  /* 0x0003740001997983 */ /* 0x000ee80000300800 */
[----:B------:R-:W2:Y:S04]  /*17ff0*/  LDL.LU R150, [R1+0x378] ;  /* 0x0003780001967983 */ /* 0x000ea80000300800 */
        /* <DEDUP_REMOVED lines=18> */
[----:B------:R-:W2:Y:S01]  /*18120*/  LDL.LU R133, [R1+0x3c4] ;  /* 0x0003c40001857983 */ /* 0x000ea20000300800 */
[C---:B----4-:R-:W-:Y:S01]  /*18130*/  LEA.HI.X.SX32 R197, R198.reuse, R2, 0x1, P5 ;  /* 0x00000002c6c57211 */ /* 0x050fe200028f0eff */
[----:B------:R-:W-:Y:S01]  /*18140*/  VIADD R198, R198, UR5 ;  /* 0x00000005c6c67c36 */ /* 0x000fe20008000000 */
[----:B-1----:R-:W-:Y:S01]  /*18150*/  ISETP.LT.AND P5, PT, R199, UR6, !P0 ;  /* 0x00000006c7007c0c */ /* 0x002fe2000c7a1270 */
[----:B------:R-:W-:Y:S01]  /*18160*/  VIADD R199, R0, 0x5b ;  /* 0x0000005b00c77836 */ /* 0x000fe20000000000 */
[----:B------:R-:W1:Y:S01]  /*18170*/  LDCU UR6, c[0x0][0x39c] ;  /* 0x00007380ff0677ac */ /* 0x000e620008000800 */
[----:B------:R4:W-:Y:S02]  /*18180*/  @P2 STG.E.U8 desc[UR24][R196.64], R200 ;  /* 0x000000c8c4002986 */ /* 0x0009e4000c101118 */
[----:B----4-:R-:W-:-:S02]  /*18190*/  IADD3 R196, P2, PT, R198, R3, RZ ;  /* 0x00000003c6c47210 */ /* 0x010fc40007f5e0ff */
[----:B-----5:R-:W-:Y:S02]  /*181a0*/  F2FP.SATFINITE.E5M2.F32.PACK_AB_MERGE_C R200, R169, R168, RZ ;  /* 0x000000a8a9c8723e */ /* 0x020fe400048060ff */
[C---:B------:R-:W-:Y:S02]  /*181b0*/  LEA.HI.X.SX32 R197, R198.reuse, R2, 0x1, P2 ;  /* 0x00000002c6c57211 */ /* 0x040fe400010f0eff */
[----:B------:R-:W-:Y:S01]  /*181c0*/  ISETP.LT.AND P2, PT, R199, UR4, !P0 ;  /* 0x00000004c7007c0c */ /* 0x000fe2000c741270 */
[----:B------:R-:W-:Y:S01]  /*181d0*/  VIADD R199, R198, UR5 ;  /* 0x00000005c6c77c36 */ /* 0x000fe20008000000 */
[----:B------:R-:W-:Y:S01]  /*181e0*/  PRMT R203, R200, 0x9910, RZ ;  /* 0x00009910c8cb7816 */ /* 0x000fe200000000ff */
[----:B------:R4:W-:Y:S01]  /*181f0*/  @P3 STG.E.U8 desc[UR24][R196.64], R200 ;  /* 0x000000c8c4003986 */ /* 0x0009e2000c101118 */
[----:B------:R-:W-:Y:S01]  /*18200*/  F2FP.SATFINITE.E5M2.F32.PACK_AB_MERGE_C R202, R167, R166, RZ ;  /* 0x000000a6a7ca723e */ /* 0x000fe200048060ff */
[----:B------:R-:W5:Y:S01]  /*18210*/  LDCU UR4, c[0x0][0x39c] ;  /* 0x00007380ff0477ac */ /* 0x000f620008000800 */
[----:B------:R-:W-:-:S02]  /*18220*/  IADD3 R198, P3, PT, R199, R3, RZ ;  /* 0x00000003c7c67210 */ /* 0x000fc40007f7e0ff */
[----:B------:R-:W-:Y:S01]  /*18230*/  SHF.R.S32.HI R203, RZ, 0x8, R203 ;  /* 0x00000008ffcb7819 */ /* 0x000fe200000114cb */
[C---:B----4-:R-:W-:Y:S01]  /*18240*/  VIADD R200, R199.reuse, UR5 ;  /* 0x00000005c7c87c36 */ /* 0x050fe20008000000 */
[----:B------:R-:W-:-:S04]  /*18250*/  LEA.HI.X.SX32 R199, R199, R2, 0x1, P3 ;  /* 0x00000002c7c77211 */ /* 0x000fc800018f0eff */
[C---:B------:R-:W-:Y:S01]  /*18260*/  IADD3 R196, P3, PT, R200.reuse, R3, RZ ;  /* 0x00000003c8c47210 */ /* 0x040fe20007f7e0ff */
[----:B------:R4:W-:Y:S03]  /*18270*/  @P4 STG.E.U8 desc[UR24][R198.64], R203 ;  /* 0x000000cbc6004986 */ /* 0x0009e6000c101118 */
[----:B------:R-:W-:Y:S02]  /*18280*/  LEA.HI.X.SX32 R197, R200, R2, 0x1, P3 ;  /* 0x00000002c8c57211 */ /* 0x000fe400018f0eff */
[----:B-1----:R-:W-:Y:S01]  /*18290*/  ISETP.LT.AND P3, PT, R201, UR6, !P0 ;  /* 0x00000006c9007c0c */ /* 0x002fe2000c761270 */
[----:B------:R-:W1:Y:S01]  /*182a0*/  LDCU UR6, c[0x0][0x39c] ;  /* 0x00007380ff0677ac */ /* 0x000e620008000800 */
[----:B----4-:R-:W-:Y:S01]  /*182b0*/  PRMT R198, R202, 0x9910, RZ ;  /* 0x00009910cac67816 */ /* 0x010fe200000000ff */
[----:B------:R-:W-:Y:S01]  /*182c0*/  VIADD R199, R200, UR5 ;  /* 0x00000005c8c77c36 */ /* 0x000fe20008000000 */
[----:B------:R4:W-:Y:S03]  /*182d0*/  @P6 STG.E.U8 desc[UR24][R196.64], R202 ;  /* 0x000000cac4006986 */ /* 0x0009e6000c101118 */
[----:B------:R-:W-:-:S02]  /*182e0*/  IMAD.MOV.U32 R200, RZ, RZ, R198 ;  /* 0x000000ffffc87224 */ /* 0x000fc400078e00c6 */
[----:B------:R-:W-:-:S03]  /*182f0*/  VIADD R198, R0, 0x5d ;  /* 0x0000005d00c67836 */ /* 0x000fc60000000000 */
[----:B------:R-:W-:Y:S02]  /*18300*/  SHF.R.S32.HI R200, RZ, 0x8, R200 ;  /* 0x00000008ffc87819 */ /* 0x000fe400000114c8 */
[----:B----4-:R-:W-:-:S04]  /*18310*/  IADD3 R196, P4, PT, R199, R3, RZ ;  /* 0x00000003c7c47210 */ /* 0x010fc80007f9e0ff */
[C---:B------:R-:W-:Y:S01]  /*18320*/  LEA.HI.X.SX32 R197, R199.reuse, R2, 0x1, P4 ;  /* 0x00000002c7c57211 */ /* 0x040fe200020f0eff */
[----:B------:R-:W-:Y:S01]  /*18330*/  VIADD R199, R199, UR5 ;  /* 0x00000005c7c77c36 */ /* 0x000fe20008000000 */
[----:B-----5:R-:W-:Y:S01]  /*18340*/  ISETP.LT.AND P4, PT, R198, UR4, !P0 ;  /* 0x00000004c6007c0c */ /* 0x020fe2000c781270 */
[----:B------:R-:W4:Y:S02]  /*18350*/  LDCU UR4, c[0x0][0x39c] ;  /* 0x00007380ff0477ac */ /* 0x000f240008000800 */
[----:B------:R5:W-:Y:S01]  /*18360*/  @P1 STG.E.U8 desc[UR24][R196.64], R200 ;  /* 0x000000c8c4001986 */ /* 0x000be2000c101118 */
[----:B------:R-:W-:Y:S02]  /*18370*/  IADD3 R198, P1, PT, R199, R3, RZ ;  /* 0x00000003c7c67210 */ /* 0x000fe40007f3e0ff */
[----:B------:R-:W-:Y:S01]  /*18380*/  F2FP.SATFINITE.E5M2.F32.PACK_AB_MERGE_C R201, R165, R164, RZ ;  /* 0x000000a4a5c9723e */ /* 0x000fe200048060ff */
[C---:B-----5:R-:W-:Y:S02]  /*18390*/  VIADD R196, R0.reuse, 0x5e ;  /* 0x0000005e00c47836 */ /* 0x060fe40000000000 */
[C---:B------:R-:W-:Y:S01]  /*183a0*/  VIADD R200, R199.reuse, UR5 ;  /* 0x00000005c7c87c36 */ /* 0x040fe20008000000 */
[----:B------:R-:W-:Y:S01]  /*183b0*/  LEA.HI.X.SX32 R199, R199, R2, 0x1, P1 ;  /* 0x00000002c7c77211 */ /* 0x000fe200008f0eff */
[----:B------:R-:W-:Y:S01]  /*183c0*/  VIADD R197, R0, 0x5f ;  /* 0x0000005f00c57836 */ /* 0x000fe20000000000 */
[----:B0-----:R-:W-:Y:S01]  /*183d0*/  ISETP.LT.AND P1, PT, R196, UR8, !P0 ;  /* 0x00000008c4007c0c */ /* 0x001fe2000c721270 */
[----:B------:R-:W0:Y:S01]  /*183e0*/  LDCU UR8, c[0x0][0x39c] ;  /* 0x00007380ff0877ac */ /* 0x000e220008000800 */
[----:B------:R-:W-:-:S02]  /*183f0*/  PRMT R202, R201, 0x9910, RZ ;  /* 0x00009910c9ca7816 */ /* 0x000fc400000000ff */
[CC--:B------:R-:W-:Y:S01]  /*18400*/  IADD3 R196, P6, PT, R200.reuse, R3.reuse, RZ ;  /* 0x00000003c8c47210 */ /* 0x0c0fe20007fde0ff */
[----:B------:R5:W-:Y:S01]  /*18410*/  @P5 STG.E.U8 desc[UR24][R198.64], R201 ;  /* 0x000000c9c6005986 */ /* 0x000be2000c101118 */
[----:B-1----:R-:W-:Y:S01]  /*18420*/  ISETP.LT.AND P5, PT, R197, UR6, !P0 ;  /* 0x00000006c5007c0c */ /* 0x002fe2000c7a1270 */
[----:B------:R-:W1:Y:S01]  /*18430*/  LDCU UR6, c[0x0][0x39c] ;  /* 0x00007380ff0677ac */ /* 0x000e620008000800 */
[C---:B------:R-:W-:Y:S02]  /*18440*/  LEA.HI.X.SX32 R197, R200.reuse, R2, 0x1, P6 ;  /* 0x00000002c8c57211 */ /* 0x040fe400030f0eff */
[----:B-----5:R-:W-:Y:S01]  /*18450*/  SHF.R.S32.HI R201, RZ, 0x8, R202 ;  /* 0x00000008ffc97819 */ /* 0x020fe200000114ca */
[----:B------:R-:W-:Y:S02]  /*18460*/  VIADD R199, R200, UR5 ;  /* 0x00000005c8c77c36 */ /* 0x000fe40008000000 */
[----:B------:R-:W-:Y:S02]  /*18470*/  VIADD R198, R0, 0x60 ;  /* 0x0000006000c67836 */ /* 0x000fe40000000000 */
[----:B------:R5:W-:Y:S03]  /*18480*/  @P2 STG.E.U8 desc[UR24][R196.64], R201 ;  /* 0x000000c9c4002986 */ /* 0x000be6000c101118 */
[----:B----4-:R-:W-:Y:S01]  /*18490*/  ISETP.LT.AND P2, PT, R198, UR4, !P0 ;  /* 0x00000004c6007c0c */ /* 0x010fe2000c741270 */
[----:B------:R-:W-:Y:S01]  /*184a0*/  VIADD R200, R0, 0x61 ;  /* 0x0000006100c87836 */ /* 0x000fe20000000000 */
[----:B------:R-:W-:Y:S01]  /*184b0*/  F2FP.SATFINITE.E5M2.F32.PACK_AB_MERGE_C R198, R163, R162, RZ ;  /* 0x000000a2a3c6723e */ /* 0x000fe200048060ff */
[----:B------:R-:W4:Y:S01]  /*184c0*/  LDCU UR4, c[0x0][0x39c] ;  /* 0x00007380ff0477ac */ /* 0x000f220008000800 */
[----:B-----5:R-:W-:-:S04]  /*184d0*/  IADD3 R196, P6, PT, R199, R3, RZ ;  /* 0x00000003c7c47210 */ /* 0x020fc80007fde0ff */
[C---:B------:R-:W-:Y:S01]  /*184e0*/  LEA.HI.X.SX32 R197, R199.reuse, R2, 0x1, P6 ;  /* 0x00000002c7c57211 */ /* 0x040fe200030f0eff */
[----:B------:R-:W-:Y:S01]  /*184f0*/  VIADD R199, R199, UR5 ;  /* 0x00000005c7c77c36 */ /* 0x000fe20008000000 */
[----:B------:R-:W-:-:S03]  /*18500*/  PRMT R202, R198, 0x9910, RZ ;  /* 0x00009910c6ca7816 */ /* 0x000fc600000000ff */
[----:B------:R5:W-:Y:S01]  /*18510*/  @P3 STG.E.U8 desc[UR24][R196.64], R198 ;  /* 0x000000c6c4003986 */ /* 0x000be2000c101118 */
[----:B0-----:R-:W-:Y:S01]  /*18520*/  ISETP.LT.AND P3, PT, R200, UR8, !P0 ;  /* 0x00000008c8007c0c */ /* 0x001fe2000c761270 */
[C---:B------:R-:W-:Y:S01]  /*18530*/  VIADD R200, R199.reuse, UR5 ;  /* 0x00000005c7c87c36 */ /* 0x040fe20008000000 */
[----:B------:R-:W-:Y:S01]  /*18540*/  SHF.R.S32.HI R202, RZ, 0x8, R202 ;  /* 0x00000008ffca7819 */ /* 0x000fe200000114ca */
[----:B------:R-:W-:Y:S01]  /*18550*/  VIADD R201, R0, 0x63 ;  /* 0x0000006300c97836 */ /* 0x000fe20000000000 */
[----:B------:R-:W0:Y:S01]  /*18560*/  LDCU UR8, c[0x0][0x39c] ;  /* 0x00007380ff0877ac */ /* 0x000e220008000800 */
[----:B-----5:R-:W-:-:S04]  /*18570*/  IADD3 R198, P6, PT, R199, R3, RZ ;  /* 0x00000003c7c67210 */ /* 0x020fc80007fde0ff */
[----:B------:R-:W-:-:S05]  /*18580*/  LEA.HI.X.SX32 R199, R199, R2, 0x1, P6 ;  /* 0x00000002c7c77211 */ /* 0x000fca00030f0eff */
[----:B------:R5:W-:Y:S02]  /*18590*/  @P4 STG.E.U8 desc[UR24][R198.64], R202 ;  /* 0x000000cac6004986 */ /* 0x000be4000c101118 */
[----:B-----5:R-:W-:Y:S02]  /*185a0*/  F2FP.SATFINITE.E5M2.F32.PACK_AB_MERGE_C R202, R159, R158, RZ ;  /* 0x0000009e9fca723e */ /* 0x020fe400048060ff */
[----:B------:R-:W5:Y:S04]  /*185b0*/  LDL.LU R158, [R1+0x358] ;  /* 0x00035800019e7983 */ /* 0x000f680000300800 */
[----:B------:R-:W5:Y:S01]  /*185c0*/  LDL.LU R159, [R1+0x35c] ;  /* 0x00035c00019f7983 */ /* 0x000f620000300800 */
[----:B------:R-:W-:Y:S01]  /*185d0*/  VIADD R197, R0, 0x62 ;  /* 0x0000006200c57836 */ /* 0x000fe20000000000 */
[----:B------:R-:W-:-:S02]  /*185e0*/  IADD3 R196, P6, PT, R200, R3, RZ ;  /* 0x00000003c8c47210 */ /* 0x000fc40007fde0ff */
[----:B------:R-:W-:Y:S01]  /*185f0*/  F2FP.SATFINITE.E5M2.F32.PACK_AB_MERGE_C R198, R161, R160, RZ ;  /* 0x000000a0a1c6723e */ /* 0x000fe200048060ff */
[C---:B------:R-:W-:Y:S01]  /*18600*/  VIADD R199, R200.reuse, UR5 ;  /* 0x00000005c8c77c36 */ /* 0x040fe20008000000 */
[----:B-1----:R-:W-:Y:S01]  /*18610*/  ISETP.LT.AND P4, PT, R197, UR6, !P0 ;  /* 0x00000006c5007c0c */ /* 0x002fe2000c781270 */
[----:B------:R-:W1:Y:S01]  /*18620*/  LDCU UR6, c[0x0][0x39c] ;  /* 0x00007380ff0677ac */ /* 0x000e620008000800 */
[----:B------:R-:W-:Y:S02]  /*18630*/  LEA.HI.X.SX32 R197, R200, R2, 0x1, P6 ;  /* 0x00000002c8c57211 */ /* 0x000fe400030f0eff */
[----:B----4-:R-:W-:Y:S01]  /*18640*/  ISETP.LT.AND P6, PT, R201, UR4, !P0 ;  /* 0x00000004c9007c0c */ /* 0x010fe2000c7c1270 */
[----:B------:R-:W4:Y:S01]  /*18650*/  LDCU UR4, c[0x0][0x39c] ;  /* 0x00007380ff0477ac */ /* 0x000f220008000800 */
[----:B------:R-:W-:Y:S01]  /*18660*/  PRMT R200, R198, 0x9910, RZ ;  /* 0x00009910c6c87816 */ /* 0x000fe200000000ff */
[----:B------:R0:W-:Y:S01]  /*18670*/  @P1 STG.E.U8 desc[UR24][R196.64], R198 ;  /* 0x000000c6c4001986 */ /* 0x0001e2000c101118 */
[----:B------:R-:W-:-:S03]  /*18680*/  VIADD R201, R0, 0x64 ;  /* 0x0000006400c97836 */ /* 0x000fc60000000000 */
[----:B0-----:R-:W-:Y:S01]  /*18690*/  IMAD.MOV.U32 R197, RZ, RZ, R200 ;  /* 0x000000ffffc57224 */ /* 0x001fe200078e00c8 */
[C---:B------:R-:W-:Y:S01]  /*186a0*/  IADD3 R198, P1, PT, R199.reuse, R3, RZ ;  /* 0x00000003c7c67210 */ /* 0x040fe20007f3e0ff */
[----:B------:R-:W-:-:S03]  /*186b0*/  VIADD R200, R199, UR5 ;  /* 0x00000005c7c87c36 */ /* 0x000fc60008000000 */
[----:B------:R-:W-:Y:S02]  /*186c0*/  LEA.HI.X.SX32 R199, R199, R2, 0x1, P1 ;  /* 0x00000002c7c77211 */ /* 0x000fe400008f0eff */
[----:B------:R-:W-:Y:S02]  /*186d0*/  SHF.R.S32.HI R197, RZ, 0x8, R197 ;  /* 0x00000008ffc57819 */ /* 0x000fe400000114c5 */
[----:B------:R-:W-:-:S03]  /*186e0*/  IADD3 R196, P1, PT, R200, R3, RZ ;  /* 0x00000003c8c47210 */ /* 0x000fc60007f3e0ff */
[----:B------:R0:W-:Y:S02]  /*186f0*/  @P5 STG.E.U8 desc[UR24][R198.64], R197 ;  /* 0x000000c5c6005986 */ /* 0x0001e4000c101118 */
[C---:B0-----:R-:W-:Y:S01]  /*18700*/  LEA.HI.X.SX32 R197, R200.reuse, R2, 0x1, P1 ;  /* 0x00000002c8c57211 */ /* 0x041fe200008f0eff */
[----:B------:R-:W-:Y:S01]  /*18710*/  VIADD R199, R200, UR5 ;  /* 0x00000005c8c77c36 */ /* 0x000fe20008000000 */
[----:B----4-:R-:W-:Y:S01]  /*18720*/  ISETP.LT.AND P1, PT, R201, UR4, !P0 ;  /* 0x00000004c9007c0c */ /* 0x010fe2000c721270 */
[----:B------:R-:W0:Y:S01]  /*18730*/  LDCU UR4, c[0x0][0x39c] ;  /* 0x00007380ff0477ac */ /* 0x000e220008000800 */
[----:B------:R-:W-:Y:S01]  /*18740*/  PRMT R201, R202, 0x9910, RZ ;  /* 0x00009910cac97816 */ /* 0x000fe200000000ff */
[----:B------:R4:W-:Y:S01]  /*18750*/  @P2 STG.E.U8 desc[UR24][R196.64], R202 ;  /* 0x000000cac4002986 */ /* 0x0009e2000c101118 */
[C---:B------:R-:W-:Y:S01]  /*18760*/  IADD3 R198, P2, PT, R199.reuse, R3, RZ ;  /* 0x00000003c7c67210 */ /* 0x040fe20007f5e0ff */
[----:B------:R-:W-:Y:S01]  /*18770*/  VIADD R200, R199, UR5 ;  /* 0x00000005c7c87c36 */ /* 0x000fe20008000000 */
[----:B------:R-:W-:-:S02]  /*18780*/  SHF.R.S32.HI R201, RZ, 0x8, R201 ;  /* 0x00000008ffc97819 */ /* 0x000fc400000114c9 */
[----:B------:R-:W-:Y:S01]  /*18790*/  LEA.HI.X.SX32 R199, R199, R2, 0x1, P2 ;  /* 0x00000002c7c77211 */ /* 0x000fe200010f0eff */
[C---:B----4-:R-:W-:Y:S02]  /*187a0*/  VIADD R196, R0.reuse, 0x65 ;  /* 0x0000006500c47836 */ /* 0x050fe40000000000 */
[----:B------:R-:W-:-:S03]  /*187b0*/  VIADD R197, R0, 0x66 ;  /* 0x0000006600c57836 */ /* 0x000fc60000000000 */
[----:B------:R-:W-:Y:S01]  /*187c0*/  ISETP.LT.AND P2, PT, R196, UR8, !P0 ;  /* 0x00000008c4007c0c */ /* 0x000fe2000c741270 */
[----:B------:R4:W-:Y:S01]  /*187d0*/  @P3 STG.E.U8 desc[UR24][R198.64], R201 ;  /* 0x000000c9c6003986 */ /* 0x0009e2000c101118 */
[C---:B------:R-:W-:Y:S01]  /*187e0*/  IADD3 R196, P5, PT, R200.reuse, R3, RZ ;  /* 0x00000003c8c47210 */ /* 0x040fe20007fbe0ff */
[----:B------:R-:W2:Y:S01]  /*187f0*/  LDCU UR8, c[0x0][0x39c] ;  /* 0x00007380ff0877ac */ /* 0x000ea20008000800 */
[----:B-1----:R-:W-:Y:S02]  /*18800*/  ISETP.LT.AND P3, PT, R197, UR6, !P0 ;  /* 0x00000006c5007c0c */ /* 0x002fe4000c761270 */
[----:B------:R-:W-:Y:S01]  /*18810*/  LEA.HI.X.SX32 R197, R200, R2, 0x1, P5 ;  /* 0x00000002c8c57211 */ /* 0x000fe200028f0eff */
[----:B------:R-:W1:Y:S01]  /*18820*/  LDCU UR6, c[0x0][0x39c] ;  /* 0x00007380ff0677ac */ /* 0x000e620008000800 */
[----:B----4-:R-:W-:Y:S02]  /*18830*/  VIADD R198, R0, 0x67 ;  /* 0x0000006700c67836 */ /* 0x010fe40000000000 */
[----:B------:R-:W-:-:S03]  /*18840*/  VIADD R199, R200, UR5 ;  /* 0x00000005c8c77c36 */ /* 0x000fc60008000000 */
[----:B0-----:R-:W-:Y:S01]  /*18850*/  ISETP.LT.AND P5, PT, R198, UR4, !P0 ;  /* 0x00000004c6007c0c */ /* 0x001fe2000c7a1270 */
[----:B------:R-:W-:Y:S01]  /*18860*/  VIADD R200, R199, UR5 ;  /* 0x00000005c7c87c36 */ /* 0x000fe20008000000 */
[----:B------:R-:W0:Y:S01]  /*18870*/  LDCU UR4, c[0x0][0x39c] ;  /* 0x00007380ff0477ac */ /* 0x000e220008000800 */
[----:B--2---:R-:W-:Y:S02]  /*18880*/  F2FP.SATFINITE.E5M2.F32.PACK_AB_MERGE_C R202, R157, R156, RZ ;  /* 0x0000009c9dca723e */ /* 0x004fe400048060ff */
[----:B-----5:R-:W-:-:S05]  /*18890*/  F2FP.SATFINITE.E5M2.F32.PACK_AB_MERGE_C R201, R159, R158, RZ ;  /* 0x0000009e9fc9723e */ /* 0x020fca00048060ff */
[----:B------:R2:W-:Y:S01]  /*188a0*/  @P4 STG.E.U8 desc[UR24][R196.64], R201 ;  /* 0x000000c9c4004986 */ /* 0x0005e2000c101118 */
[-C--:B------:R-:W-:Y:S02]  /*188b0*/  IADD3 R198, P4, PT, R199, R3.reuse, RZ ;  /* 0x00000003c7c67210 */ /* 0x080fe40007f9e0ff */
[----:B------:R-:W-:Y:S02]  /*188c0*/  PRMT R203, R201, 0x9910, RZ ;  /* 0x00009910c9cb7816 */ /* 0x000fe400000000ff */
[----:B------:R-:W-:Y:S02]  /*188d0*/  LEA.HI.X.SX32 R199, R199, R2, 0x1, P4 ;  /* 0x00000002c7c77211 */ /* 0x000fe400020f0eff */
[----:B------:R-:W-:Y:S02]  /*188e0*/  SHF.R.S32.HI R203, RZ, 0x8, R203 ;  /* 0x00000008ffcb7819 */ /* 0x000fe400000114cb */
[----:B--2---:R-:W-:-:S03]  /*188f0*/  IADD3 R196, P4, PT, R200, R3, RZ ;  /* 0x00000003c8c47210 */ /* 0x004fc60007f9e0ff */
[----:B------:R2:W-:Y:S01]  /*18900*/  @P6 STG.E.U8 desc[UR24][R198.64], R203 ;  /* 0x000000cbc6006986 */ /* 0x0005e2000c101118 */
[----:B------:R-:W-:-:S05]  /*18910*/  LEA.HI.X.SX32 R197, R200, R2, 0x1, P4 ;  /* 0x00000002c8c57211 */ /* 0x000fca00020f0eff */
[----:B------:R4:W-:Y:S01]  /*18920*/  @P1 STG.E.U8 desc[UR24][R196.64], R202 ;  /* 0x000000cac4001986 */ /* 0x0009e2000c101118 */
[----:B--2---:R-:W-:Y:S01]  /*18930*/  VIADD R198, R200, UR5 ;  /* 0x00000005c8c67c36 */ /* 0x004fe20008000000 */
[----:B------:R-:W-:Y:S01]  /*18940*/  PRMT R200, R202, 0x9910, RZ ;  /* 0x00009910cac87816 */ /* 0x000fe200000000ff */
[C---:B------:R-:W-:Y:S02]  /*18950*/  VIADD R199, R0.reuse, 0x6a ;  /* 0x0000006a00c77836 */ /* 0x040fe40000000000 */
[----:B----4-:R-:W-:Y:S01]  /*18960*/  VIADD R197, R0, 0x69 ;  /* 0x0000006900c57836 */ /* 0x010fe20000000000 */
[----:B------:R-:W-:Y:S02]  /*18970*/  IADD3 R196, P1, PT, R198, R3, RZ ;  /* 0x00000003c6c47210 */ /* 0x000fe40007f3e0ff */
[----:B------:R-:W-:Y:S02]  /*18980*/  SHF.R.S32.HI R200, RZ, 0x8, R200 ;  /* 0x00000008ffc87819 */ /* 0x000fe400000114c8 */
[----:B-1----:R-:W-:Y:S01]  /*18990*/  ISETP.LT.AND P6, PT, R197, UR6, !P0 ;  /* 0x00000006c5007c0c */ /* 0x002fe2000c7c1270 */
[----:B------:R-:W-:Y:S01]  /*189a0*/  VIADD R201, R0, 0x68 ;  /* 0x0000006800c97836 */ /* 0x000fe20000000000 */
[C---:B------:R-:W-:Y:S01]  /*189b0*/  LEA.HI.X.SX32 R197, R198.reuse, R2, 0x1, P1 ;  /* 0x00000002c6c57211 */ /* 0x040fe200008f0eff */
[----:B------:R-:W1:Y:S01]  /*189c0*/  LDCU UR6, c[0x0][0x39c] ;  /* 0x00007380ff0677ac */ /* 0x000e620008000800 */
[----:B0-----:R-:W-:Y:S01]  /*189d0*/  ISETP.LT.AND P1, PT, R199, UR4, !P0 ;  /* 0x00000004c7007c0c */ /* 0x001fe2000c721270 */
[----:B------:R-:W-:-:S02]  /*189e0*/  VIADD R199, R198, UR5 ;  /* 0x00000005c6c77c36 */ /* 0x000fc40008000000 */
[----:B------:R0:W-:Y:S01]  /*189f0*/  @P2 STG.E.U8 desc[UR24][R196.64], R200 ;  /* 0x000000c8c4002986 */ /* 0x0001e2000c101118 */
[----:B------:R-:W-:Y:S01]  /*18a00*/  ISETP.LT.AND P4, PT, R201, UR8, !P0 ;  /* 0x00000008c9007c0c */ /* 0x000fe2000c781270 */
[----:B------:R-:W2:Y:S01]  /*18a10*/  LDCU UR8, c[0x0][0x39c] ;  /* 0x00007380ff0877ac */ /* 0x000ea20008000800 */
[----:B------:R-:W-:Y:S02]  /*18a20*/  IADD3 R198, P2, PT, R199, R3, RZ ;  /* 0x00000003c7c67210 */ /* 0x000fe40007f5e0ff */
[----:B------:R-:W-:Y:S01]  /*18a30*/  F2FP.SATFINITE.E5M2.F32.PACK_AB_MERGE_C R202, R155, R154, RZ ;  /* 0x0000009a9bca723e */ /* 0x000fe200048060ff */
[----:B------:R-:W4:Y:S01]  /*18a40*/  LDCU UR4, c[0x0][0x39c] ;  /* 0x00007380ff0477ac */ /* 0x000f220008000800 */
[C---:B0-----:R-:W-:Y:S01]  /*18a50*/  VIADD R200, R199.reuse, UR5 ;  /* 0x00000005c7c87c36 */ /* 0x041fe20008000000 */
[----:B------:R-:W-:Y:S02]  /*18a60*/  LEA.HI.X.SX32 R199, R199, R2, 0x1, P2 ;  /* 0x00000002c7c77211 */ /* 0x000fe400010f0eff */
[----:B------:R-:W-:-:S02]  /*18a70*/  PRMT R203, R202, 0x9910, RZ ;  /* 0x00009910cacb7816 */ /* 0x000fc400000000ff */
[C---:B------:R-:W-:Y:S01]  /*18a80*/  IADD3 R196, P2, PT, R200.reuse, R3, RZ ;  /* 0x00000003c8c47210 */ /* 0x040fe20007f5e0ff */
[----:B------:R0:W-:Y:S03]  /*18a90*/  @P3 STG.E.U8 desc[UR24][R198.64], R202 ;  /* 0x000000cac6003986 */ /* 0x0001e6000c101118 */
[----:B------:R-:W-:Y:S01]  /*18aa0*/  LEA.HI.X.SX32 R197, R200, R2, 0x1, P2 ;  /* 0x00000002c8c57211 */ /* 0x000fe200010f0eff */
[----:B------:R-:W-:Y:S01]  /*18ab0*/  VIADD R201, R0, 0x6b ;  /* 0x0000006b00c97836 */ /* 0x000fe20000000000 */
[----:B0-----:R-:W-:Y:S01]  /*18ac0*/  SHF.R.S32.HI R202, RZ, 0x8, R203 ;  /* 0x00000008ffca7819 */ /* 0x001fe200000114cb */
[----:B------:R-:W-:Y:S02]  /*18ad0*/  VIADD R199, R200, UR5 ;  /* 0x00000005c8c77c36 */ /* 0x000fe40008000000 */
[----:B------:R-:W-:Y:S02]  /*18ae0*/  VIADD R198, R0, 0x6c ;  /* 0x0000006c00c67836 */ /* 0x000fe40000000000 */
[----:B------:R0:W-:Y:S01]  /*18af0*/  @P5 STG.E.U8 desc[UR24][R196.64], R202 ;  /* 0x000000cac4005986 */ /* 0x0001e2000c101118 */
[----:B---3--:R-:W-:-:S02]  /*18b00*/  F2FP.SATFINITE.E5M2.F32.PACK_AB_MERGE_C R200, R153, R152, RZ ;  /* 0x0000009899c8723e */ /* 0x008fc400048060ff */
[----:B--2---:R-:W-:Y:S01]  /*18b10*/  ISETP.LT.AND P2, PT, R201, UR8, !P0 ;  /* 0x00000008c9007c0c */ /* 0x004fe2000c741270 */
[----:B------:R-:W2:Y:S01]  /*18b20*/  LDCU UR8, c[0x0][0x39c] ;  /* 0x00007380ff0877ac */ /* 0x000ea20008000800 */
[----:B-1----:R-:W-:Y:S01]  /*18b30*/  ISETP.LT.AND P3, PT, R198, UR6, !P0 ;  /* 0x00000006c6007c0c */ /* 0x002fe2000c761270 */
[----:B------:R-:W-:Y:S01]  /*18b40*/  VIADD R198, R0, 0x6d ;  /* 0x0000006d00c67836 */ /* 0x000fe20000000000 */
[----:B------:R-:W-:Y:S01]  /*18b50*/  PRMT R201, R200, 0x9910, RZ ;  /* 0x00009910c8c97816 */ /* 0x000fe200000000ff */
[----:B------:R-:W1:Y:S01]  /*18b60*/  LDCU UR6, c[0x0][0x39c] ;  /* 0x00007380ff0677ac */ /* 0x000e620008000800 */
[----:B0-----:R-:W-:-:S04]  /*18b70*/  IADD3 R196, P5, PT, R199, R3, RZ ;  /* 0x00000003c7c47210 */ /* 0x001fc80007fbe0ff */
[CC--:B------:R-:W-:Y:S01]  /*18b80*/  LEA.HI.X.SX32 R197, R199.reuse, R2.reuse, 0x1, P5 ;  /* 0x00000002c7c57211 */ /* 0x0c0fe200028f0eff */
[----:B------:R-:W-:Y:S01]  /*18b90*/  VIADD R199, R199, UR5 ;  /* 0x00000005c7c77c36 */ /* 0x000fe20008000000 */
[----:B----4-:R-:W-:Y:S01]  /*18ba0*/  ISETP.LT.AND P5, PT, R198, UR4, !P0 ;  /* 0x00000004c6007c0c */ /* 0x010fe2000c7a1270 */
[----:B------:R-:W0:Y:S02]  /*18bb0*/  LDCU UR4, c[0x0][0x39c] ;  /* 0x00007380ff0477ac */ /* 0x000e240008000800 */
[----:B------:R3:W-:Y:S01]  /*18bc0*/  @P4 STG.E.U8 desc[UR24][R196.64], R200 ;  /* 0x000000c8c4004986 */ /* 0x0007e2000c101118 */
[C---:B------:R-:W-:Y:S01]  /*18bd0*/  IADD3 R198, P4, PT, R199.reuse, R3, RZ ;  /* 0x00000003c7c67210 */ /* 0x040fe20007f9e0ff */
[----:B---3--:R-:W-:Y:S02]  /*18be0*/  IMAD.MOV.U32 R197, RZ, RZ, R201 ;  /* 0x000000ffffc57224 */ /* 0x008fe400078e00c9 */
[C---:B------:R-:W-:Y:S01]  /*18bf0*/  VIADD R200, R199.reuse, UR5 ;  /* 0x00000005c7c87c36 */ /* 0x040fe20008000000 */
[----:B------:R-:W-:-:S02]  /*18c00*/  LEA.HI.X.SX32 R199, R199, R2, 0x1, P4 ;  /* 0x00000002c7c77211 */ /* 0x000fc400020f0eff */
[----:B------:R-:W-:Y:S02]  /*18c10*/  SHF.R.S32.HI R197, RZ, 0x8, R197 ;  /* 0x00000008ffc57819 */ /* 0x000fe400000114c5 */
[-C--:B------:R-:W-:Y:S01]  /*18c20*/  IADD3 R196, P4, PT, R200, R3.reuse, RZ ;  /* 0x00000003c8c47210 */ /* 0x080fe20007f9e0ff */
[----:B------:R-:W-:Y:S01]  /*18c30*/  VIADD R201, R0, 0x6e ;  /* 0x0000006e00c97836 */ /* 0x000fe20000000000 */
[----:B------:R-:W-:Y:S01]  /*18c40*/  F2FP.SATFINITE.E5M2.F32.PACK_AB_MERGE_C R202, R151, R150, RZ ;  /* 0x0000009697ca723e */ /* 0x000fe200048060ff */
[----:B------:R3:W-:Y:S02]  /*18c50*/  @P6 STG.E.U8 desc[UR24][R198.64], R197 ;  /* 0x000000c5c6006986 */ /* 0x0007e4000c101118 */
[C---:B---3--:R-:W-:Y:S01]  /*18c60*/  LEA.HI.X.SX32 R197, R200.reuse, R2, 0x1, P4 ;  /* 0x00000002c8c57211 */ /* 0x048fe200020f0eff */
[----:B------:R-:W-:Y:S01]  /*18c70*/  VIADD R199, R200, UR5 ;  /* 0x00000005c8c77c36 */ /* 0x000fe20008000000 */
[----:B-1----:R-:W-:Y:S01]  /*18c80*/  ISETP.LT.AND P4, PT, R201, UR6, !P0 ;  /* 0x00000006c9007c0c */ /* 0x002fe2000c781270 */
[----:B------:R-:W1:Y:S01]  /*18c90*/  LDCU UR6, c[0x0][0x39c] ;  /* 0x00007380ff0677ac */ /* 0x000e620008000800 */
[----:B------:R-:W-:Y:S01]  /*18ca0*/  PRMT R201, R202, 0x9910, RZ ;  /* 0x00009910cac97816 */ /* 0x000fe200000000ff */
[----:B------:R3:W-:Y:S01]  /*18cb0*/  @P1 STG.E.U8 desc[UR24][R196.64], R202 ;  /* 0x000000cac4001986 */ /* 0x0007e2000c101118 */
[C---:B------:R-:W-:Y:S01]  /*18cc0*/  IADD3 R198, P1, PT, R199.reuse, R3, RZ ;  /* 0x00000003c7c67210 */ /* 0x040fe20007f3e0ff */
[----:B------:R-:W-:Y:S01]  /*18cd0*/  VIADD R200, R199, UR5 ;  /* 0x00000005c7c87c36 */ /* 0x000fe20008000000 */
[----:B------:R-:W-:-:S02]  /*18ce0*/  SHF.R.S32.HI R201, RZ, 0x8, R201 ;  /* 0x00000008ffc97819 */ /* 0x000fc400000114c9 */
[----:B------:R-:W-:Y:S01]  /*18cf0*/  LEA.HI.X.SX32 R199, R199, R2, 0x1, P1 ;  /* 0x00000002c7c77211 */ /* 0x000fe200008f0eff */
[C---:B---3--:R-:W-:Y:S02]  /*18d00*/  VIADD R196, R0.reuse, 0x6f ;  /* 0x0000006f00c47836 */ /* 0x048fe40000000000 */
[----:B------:R-:W-:-:S03]  /*18d10*/  VIADD R197, R0, 0x70 ;  /* 0x0000007000c57836 */ /* 0x000fc60000000000 */
[----:B0-----:R-:W-:Y:S01]  /*18d20*/  ISETP.LT.AND P1, PT, R196, UR4, !P0 ;  /* 0x00000004c4007c0c */ /* 0x001fe2000c721270 */
[----:B------:R0:W-:Y:S01]  /*18d30*/  @P2 STG.E.U8 desc[UR24][R198.64], R201 ;  /* 0x000000c9c6002986 */ /* 0x0001e2000c101118 */
[C---:B------:R-:W-:Y:S01]  /*18d40*/  IADD3 R196, P6, PT, R200.reuse, R3, RZ ;  /* 0x00000003c8c47210 */ /* 0x040fe20007fde0ff */
[----:B------:R-:W3:Y:S01]  /*18d50*/  LDCU UR4, c[0x0][0x39c] ;  /* 0x00007380ff0477ac */ /* 0x000ee20008000800 */
[----:B------:R-:W-:Y:S02]  /*18d60*/  ISETP.LT.AND P2, PT, R197, UR7, !P0 ;  /* 0x00000007c5007c0c */ /* 0x000fe4000c741270 */
[----:B------:R-:W-:Y:S01]  /*18d70*/  LEA.HI.X.SX32 R197, R200, R2, 0x1, P6 ;  /* 0x00000002c8c57211 */ /* 0x000fe200030f0eff */
[----:B------:R-:W4:Y:S01]  /*18d80*/  LDCU UR7, c[0x0][0x39c] ;  /* 0x00007380ff0777ac */ /* 0x000f220008000800 */
[----:B0-----:R-:W-:Y:S01]  /*18d90*/  VIADD R198, R0, 0x71 ;  /* 0x0000007100c67836 */ /* 0x001fe20000000000 */
[----:B------:R-:W-:Y:S01]  /*18da0*/  F2FP.SATFINITE.E5M2.F32.PACK_AB_MERGE_C R201, R149, R148, RZ ;  /* 0x0000009495c9723e */ /* 0x000fe200048060ff */
[----:B------:R-:W-:-:S03]  /*18db0*/  VIADD R199, R200, UR5 ;  /* 0x00000005c8c77c36 */ /* 0x000fc60008000000 */
[----:B-1----:R-:W-:Y:S01]  /*18dc0*/  ISETP.LT.AND P6, PT, R198, UR6, !P0 ;  /* 0x00000006c6007c0c */ /* 0x002fe2000c7c1270 */
[----:B------:R0:W-:Y:S01]  /*18dd0*/  @P3 STG.E.U8 desc[UR24][R196.64], R201 ;  /* 0x000000c9c4003986 */ /* 0x0001e2000c101118 */
[CC--:B------:R-:W-:Y:S01]  /*18de0*/  IADD3 R198, P3, PT, R199.reuse, R3.reuse, RZ ;  /* 0x00000003c7c67210 */ /* 0x0c0fe20007f7e0ff */
[----:B------:R-:W-:Y:S01]  /*18df0*/  VIADD R200, R199, UR5 ;  /* 0x00000005c7c87c36 */ /* 0x000fe20008000000 */
[----:B------:R-:W-:Y:S01]  /*18e00*/  PRMT R203, R201, 0x9910, RZ ;  /* 0x00009910c9cb7816 */ /* 0x000fe200000000ff */
[----:B------:R-:W1:Y:S01]  /*18e10*/  LDCU UR6, c[0x0][0x39c] ;  /* 0x00007380ff0677ac */ /* 0x000e620008000800 */
[----:B------:R-:W-:Y:S02]  /*18e20*/  LEA.HI.X.SX32 R199, R199, R2, 0x1, P3 ;  /* 0x00000002c7c77211 */ /* 0x000fe400018f0eff */
[----:B------:R-:W-:Y:S02]  /*18e30*/  SHF.R.S32.HI R203, RZ, 0x8, R203 ;  /* 0x00000008ffcb7819 */ /* 0x000fe400000114cb */
[----:B0-----:R-:W-:-:S02]  /*18e40*/  IADD3 R196, P3, PT, R200, R3, RZ ;  /* 0x00000003c8c47210 */ /* 0x001fc40007f7e0ff */
[----:B------:R-:W-:Y:S02]  /*18e50*/  F2FP.SATFINITE.E5M2.F32.PACK_AB_MERGE_C R202, R147, R146, RZ ;  /* 0x0000009293ca723e */ /* 0x000fe400048060ff */
[C---:B------:R-:W-:Y:S01]  /*18e60*/  LEA.HI.X.SX32 R197, R200.reuse, R2, 0x1, P3 ;  /* 0x00000002c8c57211 */ /* 0x040fe200018f0eff */
[----:B------:R0:W-:Y:S04]  /*18e70*/  @P5 STG.E.U8 desc[UR24][R198.64], R203 ;  /* 0x000000cbc6005986 */ /* 0x0001e8000c101118 */
[----:B------:R5:W-:Y:S01]  /*18e80*/  @P4 STG.E.U8 desc[UR24][R196.64], R202 ;  /* 0x000000cac4004986 */ /* 0x000be2000c101118 */
[----:B0-----:R-:W-:Y:S01]  /*18e90*/  VIADD R198, R200, UR5 ;  /* 0x00000005c8c67c36 */ /* 0x001fe20008000000 */
[----:B------:R-:W-:Y:S01]  /*18ea0*/  PRMT R200, R202, 0x9910, RZ ;  /* 0x00009910cac87816 */ /* 0x000fe200000000ff */
[----:B------:R-:W-:-:S02]  /*18eb0*/  VIADD R199, R0, 0x74 ;  /* 0x0000007400c77836 */ /* 0x000fc40000000000 */
[----:B-----5:R-:W-:Y:S01]  /*18ec0*/  VIADD R197, R0, 0x73 ;  /* 0x0000007300c57836 */ /* 0x020fe20000000000 */
[----:B------:R-:W-:Y:S02]  /*18ed0*/  IADD3 R196, P5, PT, R198, R3, RZ ;  /* 0x00000003c6c47210 */ /* 0x000fe40007fbe0ff */
[----:B------:R-:W-:Y:S02]  /*18ee0*/  SHF.R.S32.HI R200, RZ, 0x8, R200 ;  /* 0x00000008ffc87819 */ /* 0x000fe400000114c8 */
[----:B-1----:R-:W-:Y:S01]  /*18ef0*/  ISETP.LT.AND P4, PT, R197, UR6, !P0 ;  /* 0x00000006c5007c0c */ /* 0x002fe2000c781270 */
[----:B------:R-:W-:Y:S01]  /*18f00*/  VIADD R201, R0, 0x72 ;  /* 0x0000007200c97836 */ /* 0x000fe20000000000 */
[C---:B------:R-:W-:Y:S01]  /*18f10*/  LEA.HI.X.SX32 R197, R198.reuse, R2, 0x1, P5 ;  /* 0x00000002c6c57211 */ /* 0x040fe200028f0eff */
[----:B------:R-:W0:Y:S01]  /*18f20*/  LDCU UR6, c[0x0][0x39c] ;  /* 0x00007380ff0677ac */ /* 0x000e220008000800 */
[----:B----4-:R-:W-:Y:S01]  /*18f30*/  ISETP.LT.AND P5, PT, R199, UR7, !P0 ;  /* 0x00000007c7007c0c */ /* 0x010fe2000c7a1270 */
[----:B------:R-:W-:-:S02]  /*18f40*/  VIADD R199, R198, UR5 ;  /* 0x00000005c6c77c36 */ /* 0x000fc40008000000 */
[----:B------:R1:W-:Y:S01]  /*18f50*/  @P1 STG.E.U8 desc[UR24][R196.64], R200 ;  /* 0x000000c8c4001986 */ /* 0x0003e2000c101118 */
[----:B---3--:R-:W-:Y:S01]  /*18f60*/  ISETP.LT.AND P3, PT, R201, UR4, !P0 ;  /* 0x00000004c9007c0c */ /* 0x008fe2000c761270 */
[----:B------:R-:W3:Y:S01]  /*18f70*/  LDCU UR4, c[0x0][0x39c] ;  /* 0x00007380ff0477ac */ /* 0x000ee20008000800 */
[----:B------:R-:W-:Y:S02]  /*18f80*/  IADD3 R198, P1, PT, R199, R3, RZ ;  /* 0x00000003c7c67210 */ /* 0x000fe40007f3e0ff */
[----:B------:R-:W-:Y:S01]  /*18f90*/  F2FP.SATFINITE.E5M2.F32.PACK_AB_MERGE_C R202, R145, R144, RZ ;  /* 0x0000009091ca723e */ /* 0x000fe200048060ff */
[----:B------:R-:W4:Y:S01]  /*18fa0*/  LDCU UR7, c[0x0][0x39c] ;  /* 0x00007380ff0777ac */ /* 0x000f220008000800 */
[C---:B-1----:R-:W-:Y:S01]  /*18fb0*/  VIADD R200, R199.reuse, UR5 ;  /* 0x00000005c7c87c36 */ /* 0x042fe20008000000 */
[----:B------:R-:W-:Y:S02]  /*18fc0*/  LEA.HI.X.SX32 R199, R199, R2, 0x1, P1 ;  /* 0x00000002c7c77211 */ /* 0x000fe400008f0eff */
[----:B------:R-:W-:-:S02]  /*18fd0*/  PRMT R203, R202, 0x9910, RZ ;  /* 0x00009910cacb7816 */ /* 0x000fc400000000ff */
[CC--:B------:R-:W-:Y:S01]  /*18fe0*/  IADD3 R196, P1, PT, R200.reuse, R3.reuse, RZ ;  /* 0x00000003c8c47210 */ /* 0x0c0fe20007f3e0ff */
[----:B------:R1:W-:Y:S03]  /*18ff0*/  @P2 STG.E.U8 desc[UR24][R198.64], R202 ;  /* 0x000000cac6002986 */ /* 0x0003e6000c101118 */
[----:B------:R-:W-:Y:S01]  /*19000*/  LEA.HI.X.SX32 R197, R200, R2, 0x1, P1 ;  /* 0x00000002c8c57211 */ /* 0x000fe200008f0eff */
[----:B------:R-:W-:Y:S01]  /*19010*/  VIADD R201, R0, 0x75 ;  /* 0x0000007500c97836 */ /* 0x000fe20000000000 */
[----:B-1----:R-:W-:Y:S01]  /*19020*/  SHF.R.S32.HI R202, RZ, 0x8, R203 ;  /* 0x00000008ffca7819 */ /* 0x002fe200000114cb */
[----:B------:R-:W-:Y:S02]  /*19030*/  VIADD R199, R200, UR5 ;  /* 0x00000005c8c77c36 */ /* 0x000fe40008000000 */
[----:B------:R-:W-:Y:S02]  /*19040*/  VIADD R198, R0, 0x76 ;  /* 0x0000007600c67836 */ /* 0x000fe40000000000 */
[----:B------:R1:W-:Y:S01]  /*19050*/  @P6 STG.E.U8 desc[UR24][R196.64], R202 ;  /* 0x000000cac4006986 */ /* 0x0003e2000c101118 */
[----:B---3--:R-:W-:Y:S01]  /*19060*/  ISETP.LT.AND P1, PT, R201, UR4, !P0 ;  /* 0x00000004c9007c0c */ /* 0x008fe2000c721270 */
[----:B------:R-:W3:Y:S01]  /*19070*/  LDCU UR4, c[0x0][0x39c] ;  /* 0x00007380ff0477ac */ /* 0x000ee20008000800 */
[----:B0-----:R-:W-:Y:S01]  /*19080*/  ISETP.LT.AND P6, PT, R198, UR6, !P0 ;  /* 0x00000006c6007c0c */ /* 0x001fe2000c7c1270 */
[----:B------:R-:W-:Y:S01]  /*19090*/  VIADD R198, R0, 0x77 ;  /* 0x0000007700c67836 */ /* 0x000fe20000000000 */
[----:B------:R-:W-:Y:S01]  /*190a0*/  F2FP.SATFINITE.E5M2.F32.PACK_AB_MERGE_C R200, R143, R142, RZ ;  /* 0x0000008e8fc8723e */ /* 0x000fe200048060ff */
[----:B------:R-:W0:Y:S01]  /*190b0*/  LDCU UR6, c[0x0][0x39c] ;  /* 0x00007380ff0677ac */ /* 0x000e220008000800 */
[----:B-1----:R-:W-:-:S04]  /*190c0*/  IADD3 R196, P2, PT, R199, R3, RZ ;  /* 0x00000003c7c47210 */ /* 0x002fc80007f5e0ff */
[C---:B------:R-:W-:Y:S01]  /*190d0*/  LEA.HI.X.SX32 R197, R199.reuse, R2, 0x1, P2 ;  /* 0x00000002c7c57211 */ /* 0x040fe200010f0eff */
[----:B------:R-:W-:Y:S01]  /*190e0*/  VIADD R199, R199, UR5 ;  /* 0x00000005c7c77c36 */ /* 0x000fe20008000000 */
[----:B----4-:R-:W-:Y:S02]  /*190f0*/  ISETP.LT.AND P2, PT, R198, UR7, !P0 ;  /* 0x00000007c6007c0c */ /* 0x010fe4000c741270 */
[----:B------:R-:W-:Y:S01]  /*19100*/  F2FP.SATFINITE.E5M2.F32.PACK_AB_MERGE_C R202, R141, R140, RZ ;  /* 0x0000008c8dca723e */ /* 0x000fe200048060ff */
[----:B------:R1:W-:Y:S01]  /*19110*/  @P3 STG.E.U8 desc[UR24][R196.64], R200 ;  /* 0x000000c8c4003986 */ /* 0x0003e2000c101118 */
[----:B------:R-:W-:Y:S01]  /*19120*/  PRMT R203, R200, 0x9910, RZ ;  /* 0x00009910c8cb7816 */ /* 0x000fe200000000ff */
[----:B------:R-:W-:Y:S01]  /*19130*/  VIADD R201, R0, 0x78 ;  /* 0x0000007800c97836 */ /* 0x000fe20000000000 */
[C---:B------:R-:W-:Y:S01]  /*19140*/  IADD3 R198, P3, PT, R199.reuse, R3, RZ ;  /* 0x00000003c7c67210 */ /* 0x040fe20007f7e0ff */
[----:B------:R-:W4:Y:S01]  /*19150*/  LDCU UR7, c[0x0][0x39c] ;  /* 0x00007380ff0777ac */ /* 0x000f220008000800 */
[----:B------:R-:W-:Y:S01]  /*19160*/  SHF.R.S32.HI R203, RZ, 0x8, R203 ;  /* 0x00000008ffcb7819 */ /* 0x000fe200000114cb */
[C---:B-1----:R-:W-:Y:S01]  /*19170*/  VIADD R200, R199.reuse, UR5 ;  /* 0x00000005c7c87c36 */ /* 0x042fe20008000000 */
[----:B------:R-:W-:-:S04]  /*19180*/  LEA.HI.X.SX32 R199, R199, R2, 0x1, P3 ;  /* 0x00000002c7c77211 */ /* 0x000fc800018f0eff */
[C---:B------:R-:W-:Y:S01]  /*19190*/  IADD3 R196, P3, PT, R200.reuse, R3, RZ ;  /* 0x00000003c8c47210 */ /* 0x040fe20007f7e0ff */
[----:B------:R1:W-:Y:S03]  /*191a0*/  @P4 STG.E.U8 desc[UR24][R198.64], R203 ;  /* 0x000000cbc6004986 */ /* 0x0003e6000c101118 */
[----:B------:R-:W-:Y:S02]  /*191b0*/  LEA.HI.X.SX32 R197, R200, R2, 0x1, P3 ;  /* 0x00000002c8c57211 */ /* 0x000fe400018f0eff */
[----:B---3--:R-:W-:Y:S01]  /*191c0*/  ISETP.LT.AND P3, PT, R201, UR4, !P0 ;  /* 0x00000004c9007c0c */ /* 0x008fe2000c761270 */
[----:B------:R-:W3:Y:S01]  /*191d0*/  LDCU UR4, c[0x0][0x39c] ;  /* 0x00007380ff0477ac */ /* 0x000ee20008000800 */
[----:B-1----:R-:W-:Y:S01]  /*191e0*/  PRMT R198, R202, 0x9910, RZ ;  /* 0x00009910cac67816 */ /* 0x002fe200000000ff */
[----:B------:R-:W-:Y:S01]  /*191f0*/  VIADD R199, R200, UR5 ;  /* 0x00000005c8c77c36 */ /* 0x000fe20008000000 */
[----:B------:R1:W-:Y:S03]  /*19200*/  @P5 STG.E.U8 desc[UR24][R196.64], R202 ;  /* 0x000000cac4005986 */ /* 0x0003e6000c101118 */
[----:B------:R-:W-:-:S02]  /*19210*/  IMAD.MOV.U32 R200, RZ, RZ, R198 ;  /* 0x000000ffffc87224 */ /* 0x000fc400078e00c6 */
[----:B------:R-:W-:-:S03]  /*19220*/  VIADD R198, R0, 0x79 ;  /* 0x0000007900c67836 */ /* 0x000fc60000000000 */
[----:B------:R-:W-:Y:S02]  /*19230*/  SHF.R.S32.HI R200, RZ, 0x8, R200 ;  /* 0x00000008ffc87819 */ /* 0x000fe400000114c8 */
[----:B-1----:R-:W-:-:S04]  /*19240*/  IADD3 R196, P4, PT, R199, R3, RZ ;  /* 0x00000003c7c47210 */ /* 0x002fc80007f9e0ff */
[C---:B------:R-:W-:Y:S01]  /*19250*/  LEA.HI.X.SX32 R197, R199.reuse, R2, 0x1, P4 ;  /* 0x00000002c7c57211 */ /* 0x040fe200020f0eff */
[----:B------:R-:W-:Y:S01]  /*19260*/  VIADD R199, R199, UR5 ;  /* 0x00000005c7c77c36 */ /* 0x000fe20008000000 */
[----:B0-----:R-:W-:Y:S01]  /*19270*/  ISETP.LT.AND P4, PT, R198, UR6, !P0 ;  /* 0x00000006c6007c0c */ /* 0x001fe2000c781270 */
[----:B------:R-:W0:Y:S02]  /*19280*/  LDCU UR6, c[0x0][0x39c] ;  /* 0x00007380ff0677ac */ /* 0x000e240008000800 */
[----:B------:R1:W-:Y:S01]  /*19290*/  @P1 STG.E.U8 desc[UR24][R196.64], R200 ;  /* 0x000000c8c4001986 */ /* 0x0003e2000c101118 */
[----:B------:R-:W-:Y:S02]  /*192a0*/  IADD3 R198, P1, PT, R199, R3, RZ ;  /* 0x00000003c7c67210 */ /* 0x000fe40007f3e0ff */
[----:B------:R-:W-:Y:S01]  /*192b0*/  F2FP.SATFINITE.E5M2.F32.PACK_AB_MERGE_C R201, R139, R138, RZ ;  /* 0x0000008a8bc9723e */ /* 0x000fe200048060ff */
[C---:B-1----:R-:W-:Y:S02]  /*192c0*/  VIADD R196, R0.reuse, 0x7a ;  /* 0x0000007a00c47836 */ /* 0x042fe40000000000 */
[C---:B------:R-:W-:Y:S01]  /*192d0*/  VIADD R200, R199.reuse, UR5 ;  /* 0x00000005c7c87c36 */ /* 0x040fe20008000000 */
[----:B------:R-:W-:Y:S01]  /*192e0*/  LEA.HI.X.SX32 R199, R199, R2, 0x1, P1 ;  /* 0x00000002c7c77211 */ /* 0x000fe200008f0eff */
[----:B------:R-:W-:Y:S01]  /*192f0*/  VIADD R197, R0, 0x7b ;  /* 0x0000007b00c57836 */ /* 0x000fe20000000000 */
[----:B---3--:R-:W-:Y:S01]  /*19300*/  ISETP.LT.AND P1, PT, R196, UR4, !P0 ;  /* 0x00000004c4007c0c */ /* 0x008fe2000c721270 */
[----:B------:R-:W1:Y:S01]  /*19310*/  LDCU UR4, c[0x0][0x39c] ;  /* 0x00007380ff0477ac */ /* 0x000e620008000800 */
[----:B------:R-:W-:-:S02]  /*19320*/  PRMT R202, R201, 0x9910, RZ ;  /* 0x00009910c9ca7816 */ /* 0x000fc400000000ff */
[CC--:B------:R-:W-:Y:S01]  /*19330*/  IADD3 R196, P5, PT, R200.reuse, R3.reuse, RZ ;  /* 0x00000003c8c47210 */ /* 0x0c0fe20007fbe0ff */
[----:B------:R3:W-:Y:S01]  /*19340*/  @P6 STG.E.U8 desc[UR24][R198.64], R201 ;  /* 0x000000c9c6006986 */ /* 0x0007e2000c101118 */
[----:B----4-:R-:W-:Y:S01]  /*19350*/  ISETP.LT.AND P6, PT, R197, UR7, !P0 ;  /* 0x00000007c5007c0c */ /* 0x010fe2000c7c1270 */
[----:B------:R-:W4:Y:S01]  /*19360*/  LDCU UR7, c[0x0][0x39c] ;  /* 0x00007380ff0777ac */ /* 0x000f220008000800 */
[C---:B------:R-:W-:Y:S02]  /*19370*/  LEA.HI.X.SX32 R197, R200.reuse, R2, 0x1, P5 ;  /* 0x00000002c8c57211 */ /* 0x040fe400028f0eff */
[----:B---3--:R-:W-:Y:S01]  /*19380*/  SHF.R.S32.HI R201, RZ, 0x8, R202 ;  /* 0x00000008ffc97819 */ /* 0x008fe200000114ca */
[----:B------:R-:W-:Y:S02]  /*19390*/  VIADD R199, R200, UR5 ;  /* 0x00000005c8c77c36 */ /* 0x000fe40008000000 */
[----:B------:R-:W-:Y:S02]  /*193a0*/  VIADD R198, R0, 0x7c ;  /* 0x0000007c00c67836 */ /* 0x000fe40000000000 */
[----:B------:R3:W-:Y:S03]  /*193b0*/  @P2 STG.E.U8 desc[UR24][R196.64], R201 ;  /* 0x000000c9c4002986 */ /* 0x0007e6000c101118 */
[----:B0-----:R-:W-:Y:S01]  /*193c0*/  ISETP.LT.AND P2, PT, R198, UR6, !P0 ;  /* 0x00000006c6007c0c */ /* 0x001fe2000c741270 */
[----:B------:R-:W-:Y:S01]  /*193d0*/  VIADD R200, R0, 0x7d ;  /* 0x0000007d00c87836 */ /* 0x000fe20000000000 */
[----:B------:R-:W-:Y:S01]  /*193e0*/  F2FP.SATFINITE.E5M2.F32.PACK_AB_MERGE_C R198, R137, R136, RZ ;  /* 0x0000008889c6723e */ /* 0x000fe200048060ff */
[----:B------:R-:W0:Y:S01]  /*193f0*/  LDCU UR6, c[0x0][0x39c] ;  /* 0x00007380ff0677ac */ /* 0x000e220008000800 */
[----:B---3--:R-:W-:-:S04]  /*19400*/  IADD3 R196, P5, PT, R199, R3, RZ ;  /* 0x00000003c7c47210 */ /* 0x008fc80007fbe0ff */
[C---:B------:R-:W-:Y:S01]  /*19410*/  LEA.HI.X.SX32 R197, R199.reuse, R2, 0x1, P5 ;  /* 0x00000002c7c57211 */ /* 0x040fe200028f0eff */
[----:B------:R-:W-:Y:S01]  /*19420*/  VIADD R199, R199, UR5 ;  /* 0x00000005c7c77c36 */ /* 0x000fe20008000000 */
[----:B------:R-:W-:-:S03]  /*19430*/  PRMT R202, R198, 0x9910, RZ ;  /* 0x00009910c6ca7816 */ /* 0x000fc600000000ff */
[----:B------:R3:W-:Y:S01]  /*19440*/  @P3 STG.E.U8 desc[UR24][R196.64], R198 ;  /* 0x000000c6c4003986 */ /* 0x0007e2000c101118 */
[----:B-1----:R-:W-:Y:S01]  /*19450*/  ISETP.LT.AND P3, PT, R200, UR4, !P0 ;  /* 0x00000004c8007c0c */ /* 0x002fe2000c761270 */
[C---:B------:R-:W-:Y:S01]  /*19460*/  VIADD R200, R199.reuse, UR5 ;  /* 0x00000005c7c87c36 */ /* 0x040fe20008000000 */
[----:B------:R-:W-:Y:S01]  /*19470*/  SHF.R.S32.HI R202, RZ, 0x8, R202 ;  /* 0x00000008ffca7819 */ /* 0x000fe200000114ca */
[----:B------:R-:W1:Y:S01]  /*19480*/  LDCU UR4, c[0x0][0x39c] ;  /* 0x00007380ff0477ac */ /* 0x000e620008000800 */
[----:B---3--:R-:W-:-:S04]  /*19490*/  IADD3 R198, P5, PT, R199, R3, RZ ;  /* 0x00000003c7c67210 */ /* 0x008fc80007fbe0ff */
[----:B------:R-:W-:-:S05]  /*194a0*/  LEA.HI.X.SX32 R199, R199, R2, 0x1, P5 ;  /* 0x00000002c7c77211 */ /* 0x000fca00028f0eff */
[----:B------:R3:W-:Y:S02]  /*194b0*/  @P4 STG.E.U8 desc[UR24][R198.64], R202 ;  /* 0x000000cac6004986 */ /* 0x0007e4000c101118 */
[----:B---3--:R-:W-:Y:S02]  /*194c0*/  F2FP.SATFINITE.E5M2.F32.PACK_AB_MERGE_C R202, R133, R132, RZ ;  /* 0x0000008485ca723e */ /* 0x008fe400048060ff */
[----:B------:R-:W3:Y:S04]  /*194d0*/  LDL.LU R132, [R1+0x3c8] ;  /* 0x0003c80001847983 */ /* 0x000ee80000300800 */
[----:B------:R-:W3:Y:S04]  /*194e0*/  LDL.LU R133, [R1+0x3cc] ;  /* 0x0003cc0001857983 */ /* 0x000ee80000300800 */
[----:B------:R-:W5:Y:S04]  /*194f0*/  LDL.LU R180, [R1+0x200] ;  /* 0x0002000001b47983 */ /* 0x000f680000300800 */
[----:B------:R-:W5:Y:S04]  /*19500*/  LDL.LU R181, [R1+0x204] ;  /* 0x0002040001b57983 */ /* 0x000f680000300800 */
        /* <DEDUP_REMOVED lines=14> */
[----:B------:R-:W-:Y:S01]  /*195f0*/  VIADD R197, R0, 0x7e ;  /* 0x0000007e00c57836 */ /* 0x000fe20000000000 */
[----:B------:R-:W-:-:S02]  /*19600*/  IADD3 R196, P5, PT, R200, R3, RZ ;  /* 0x00000003c8c47210 */ /* 0x000fc40007fbe0ff */
[----:B------:R-:W-:Y:S01]  /*19610*/  F2FP.SATFINITE.E5M2.F32.PACK_AB_MERGE_C R198, R135, R134, RZ ;  /* 0x0000008687c6723e */ /* 0x000fe200048060ff */
[----:B------:R-:W-:Y:S01]  /*19620*/  VIADD R199, R200, UR5 ;  /* 0x00000005c8c77c36 */ /* 0x000fe20008000000 */
[----:B----4-:R-:W-:Y:S01]  /*19630*/  ISETP.LT.AND P4, PT, R197, UR7, !P0 ;  /* 0x00000007c5007c0c */ /* 0x010fe2000c781270 */
[----:B------:R-:W-:Y:S01]  /*19640*/  VIADD R201, R0, 0x7f ;  /* 0x0000007f00c97836 */ /* 0x000fe20000000000 */
[-C--:B------:R-:W-:Y:S01]  /*19650*/  LEA.HI.X.SX32 R197, R200, R2.reuse, 0x1, P5 ;  /* 0x00000002c8c57211 */ /* 0x080fe200028f0eff */
[----:B------:R-:W4:Y:S01]  /*19660*/  LDCU UR7, c[0x0][0x39c] ;  /* 0x00007380ff0777ac */ /* 0x000f220008000800 */
[----:B------:R-:W-:Y:S01]  /*19670*/  PRMT R200, R198, 0x9910, RZ ;  /* 0x00009910c6c87816 */ /* 0x000fe200000000ff */
[----:B------:R-:W2:Y:S04]  /*19680*/  LDL.LU R164, [R1+0x248] ;  /* 0x0002480001a47983 */ /* 0x000ea80000300800 */
[----:B------:R1:W-:Y:S01]  /*19690*/  @P1 STG.E.U8 desc[UR24][R196.64], R198 ;  /* 0x000000c6c4001986 */ /* 0x0003e2000c101118 */
[----:B0-----:R-:W-:Y:S01]  /*196a0*/  ISETP.LT.AND P5, PT, R201, UR6, !P0 ;  /* 0x00000006c9007c0c */ /* 0x001fe2000c7a1270 */
[----:B------:R-:W0:Y:S01]  /*196b0*/  LDCU UR6, c[0x0][0x39c] ;  /* 0x00007380ff0677ac */ /* 0x000e220008000800 */
[----:B------:R-:W-:Y:S01]  /*196c0*/  VIADD R201, R0, 0x80 ;  /* 0x0000008000c97836 */ /* 0x000fe20000000000 */
[----:B------:R-:W2:Y:S04]  /*196d0*/  LDL.LU R165, [R1+0x24c] ;  /* 0x00024c0001a57983 */ /* 0x000ea80000300800 */
[----:B------:R-:W2:Y:S01]  /*196e0*/  LDL.LU R162, [R1+0x258] ;  /* 0x0002580001a27983 */ /* 0x000ea20000300800 */
[----:B-1----:R-:W-:Y:S01]  /*196f0*/  IMAD.MOV.U32 R197, RZ, RZ, R200 ;  /* 0x000000ffffc57224 */ /* 0x002fe200078e00c8 */
[C---:B------:R-:W-:Y:S01]  /*19700*/  IADD3 R198, P1, PT, R199.reuse, R3, RZ ;  /* 0x00000003c7c67210 */ /* 0x040fe20007f3e0ff */
[C---:B------:R-:W-:Y:S01]  /*19710*/  VIADD R200, R199.reuse, UR5 ;  /* 0x00000005c7c87c36 */ /* 0x040fe20008000000 */
[----:B------:R-:W2:Y:S02]  /*19720*/  LDL.LU R163, [R1+0x25c] ;  /* 0x00025c0001a37983 */ /* 0x000ea40000300800 */
[----:B------:R-:W-:-:S02]  /*19730*/  LEA.HI.X.SX32 R199, R199, R2, 0x1, P1 ;  /* 0x00000002c7c77211 */ /* 0x000fc400008f0eff */
[----:B------:R-:W-:Y:S01]  /*19740*/  SHF.R.S32.HI R197, RZ, 0x8, R197 ;  /* 0x00000008ffc57819 */ /* 0x000fe200000114c5 */
[----:B------:R-:W2:Y:S01]  /*19750*/  LDL.LU R160, [R1+0x268] ;  /* 0x0002680001a07983 */ /* 0x000ea20000300800 */
[----:B------:R-:W-:-:S03]  /*19760*/  IADD3 R196, P1, PT, R200, R3, RZ ;  /* 0x00000003c8c47210 */ /* 0x000fc60007f3e0ff */
[----:B------:R1:W-:Y:S04]  /*19770*/  @P6 STG.E.U8 desc[UR24][R198.64], R197 ;  /* 0x000000c5c6006986 */ /* 0x0003e8000c101118 */
[----:B------:R-:W2:Y:S04]  /*19780*/  LDL.LU R161, [R1+0x26c] ;  /* 0x00026c0001a17983 */ /* 0x000ea80000300800 */
[----:B------:R-:W2:Y:S01]  /*19790*/  LDL.LU R158, [R1+0x278] ;  /* 0x00027800019e7983 */ /* 0x000ea20000300800 */
[CC--:B-1----:R-:W-:Y:S01]  /*197a0*/  LEA.HI.X.SX32 R197, R200.reuse, R2.reuse, 0x1, P1 ;  /* 0x00000002c8c57211 */ /* 0x0c2fe200008f0eff */
[----:B------:R-:W-:Y:S01]  /*197b0*/  VIADD R199, R200, UR5 ;  /* 0x00000005c8c77c36 */ /* 0x000fe20008000000 */
[----:B------:R-:W-:Y:S01]  /*197c0*/  ISETP.LT.AND P1, PT, R201, UR4, !P0 ;  /* 0x00000004c9007c0c */ /* 0x000fe2000c721270 */
[----:B------:R-:W1:Y:S01]  /*197d0*/  LDCU UR4, c[0x0][0x39c] ;  /* 0x00007380ff0477ac */ /* 0x000e620008000800 */
[----:B------:R-:W-:Y:S01]  /*197e0*/  PRMT R201, R202, 0x9910, RZ ;  /* 0x00009910cac97816 */ /* 0x000fe200000000ff */
[----:B------:R0:W-:Y:S01]  /*197f0*/  @P2 STG.E.U8 desc[UR24][R196.64], R202 ;  /* 0x000000cac4002986 */ /* 0x0001e2000c101118 */
[C---:B------:R-:W-:Y:S01]  /*19800*/  IADD3 R198, P2, PT, R199.reuse, R3, RZ ;  /* 0x00000003c7c67210 */ /* 0x040fe20007f5e0ff */
[C---:B------:R-:W-:Y:S01]  /*19810*/  VIADD R200, R199.reuse, UR5 ;  /* 0x00000005c7c87c36 */ /* 0x040fe20008000000 */
[----:B------:R-:W-:Y:S01]  /*19820*/  SHF.R.S32.HI R201, RZ, 0x8, R201 ;  /* 0x00000008ffc97819 */ /* 0x000fe200000114c9 */
[----:B------:R-:W2:Y:S01]  /*19830*/  LDL.LU R159, [R1+0x27c] ;  /* 0x00027c00019f7983 */ /* 0x000ea20000300800 */
[----:B------:R-:W-:-:S03]  /*19840*/  LEA.HI.X.SX32 R199, R199, R2, 0x1, P2 ;  /* 0x00000002c7c77211 */ /* 0x000fc600010f0eff */
[----:B------:R-:W2:Y:S01]  /*19850*/  LDL.LU R156, [R1+0x288] ;  /* 0x00028800019c7983 */ /* 0x000ea20000300800 */
[C---:B0-----:R-:W-:Y:S02]  /*19860*/  VIADD R196, R0.reuse, 0x81 ;  /* 0x0000008100c47836 */ /* 0x041fe40000000000 */
[----:B------:R-:W-:Y:S01]  /*19870*/  VIADD R197, R0, 0x82 ;  /* 0x0000008200c57836 */ /* 0x000fe20000000000 */
[----:B------:R0:W-:Y:S02]  /*19880*/  @P3 STG.E.U8 desc[UR24][R198.64], R201 ;  /* 0x000000c9c6003986 */ /* 0x0001e4000c101118 */
[----:B------:R-:W-:Y:S01]  /*19890*/  ISETP.LT.AND P2, PT, R196, UR6, !P0 ;  /* 0x00000006c4007c0c */ /* 0x000fe2000c741270 */
[----:B------:R-:W3:Y:S01]  /*198a0*/  LDCU UR6, c[0x0][0x39c] ;  /* 0x00007380ff0677ac */ /* 0x000ee20008000800 */
[C---:B------:R-:W-:Y:S01]  /*198b0*/  IADD3 R196, P6, PT, R200.reuse, R3, RZ ;  /* 0x00000003c8c47210 */ /* 0x040fe20007fde0ff */
[----:B------:R-:W2:Y:S01]  /*198c0*/  LDL.LU R157, [R1+0x28c] ;  /* 0x00028c00019d7983 */ /* 0x000ea20000300800 */
[----:B----4-:R-:W-:Y:S01]  /*198d0*/  ISETP.LT.AND P3, PT, R197, UR7, !P0 ;  /* 0x00000007c5007c0c */ /* 0x010fe2000c761270 */
[----:B------:R-:W4:Y:S01]  /*198e0*/  LDCU UR7, c[0x0][0x39c] ;  /* 0x00007380ff0777ac */ /* 0x000f220008000800 */
[----:B------:R-:W-:Y:S01]  /*198f0*/  LEA.HI.X.SX32 R197, R200, R2, 0x1, P6 ;  /* 0x00000002c8c57211 */ /* 0x000fe200030f0eff */
[----:B------:R-:W2:Y:S01]  /*19900*/  LDL.LU R154, [R1+0x298] ;  /* 0x00029800019a7983 */ /* 0x000ea20000300800 */
[----:B0-----:R-:W-:-:S03]  /*19910*/  VIADD R198, R0, 0x83 ;  /* 0x0000008300c67836 */ /* 0x001fc60000000000 */
[----:B------:R-:W2:Y:S01]  /*19920*/  LDL.LU R155, [R1+0x29c] ;  /* 0x00029c00019b7983 */ /* 0x000ea20000300800 */
[----:B------:R-:W-:Y:S01]  /*19930*/  VIADD R199, R200, UR5 ;  /* 0x00000005c8c77c36 */ /* 0x000fe20008000000 */
[----:B-1----:R-:W-:-:S03]  /*19940*/  ISETP.LT.AND P6, PT, R198, UR4, !P0 ;  /* 0x00000004c6007c0c */ /* 0x002fc6000c7c1270 */
[----:B------:R-:W-:Y:S01]  /*19950*/  VIADD R200, R199, UR5 ;  /* 0x00000005c7c87c36 */ /* 0x000fe20008000000 */
[----:B------:R-:W0:Y:S01]  /*19960*/  LDCU UR4, c[0x0][0x39c] ;  /* 0x00007380ff0477ac */ /* 0x000e220008000800 */
        /* <DEDUP_REMOVED lines=20> */
[----:B---3--:R-:W-:-:S03]  /*19ab0*/  F2FP.SATFINITE.E5M2.F32.PACK_AB_MERGE_C R201, R133, R132, RZ ;  /* 0x0000008485c9723e */ /* 0x008fc600048060ff */
[----:B------:R-:W3:Y:S04]  /*19ac0*/  LDL.LU R132, [R1+0x2f0] ;  /* 0x0002f00001847983 */ /* 0x000ee80000300800 */
[----:B------:R1:W-:Y:S01]  /*19ad0*/  @P4 STG.E.U8 desc[UR24][R196.64], R201 ;  /* 0x000000c9c4004986 */ /* 0x0003e2000c101118 */
[----:B------:R-:W-:Y:S02]  /*19ae0*/  IADD3 R198, P4, PT, R199, R3, RZ ;  /* 0x00000003c7c67210 */ /* 0x000fe40007f9e0ff */
[----:B------:R-:W-:Y:S01]  /*19af0*/  PRMT R203, R201, 0x9910, RZ ;  /* 0x00009910c9cb7816 */ /* 0x000fe200000000ff */
[----:B------:R-:W3:Y:S01]  /*19b00*/  LDL.LU R133, [R1+0x2f4] ;  /* 0x0002f40001857983 */ /* 0x000ee20000300800 */
[----:B------:R-:W-:Y:S02]  /*19b10*/  LEA.HI.X.SX32 R199, R199, R2, 0x1, P4 ;  /* 0x00000002c7c77211 */ /* 0x000fe400020f0eff */
[----:B------:R-:W-:-:S02]  /*19b20*/  SHF.R.S32.HI R203, RZ, 0x8, R203 ;  /* 0x00000008ffcb7819 */ /* 0x000fc400000114cb */
[C---:B-1----:R-:W-:Y:S02]  /*19b30*/  IADD3 R196, P4, PT, R200.reuse, R3, RZ ;  /* 0x00000003c8c47210 */ /* 0x042fe40007f9e0ff */
[----:B-----5:R-:W-:Y:S02]  /*19b40*/  F2FP.SATFINITE.E5M2.F32.PACK_AB_MERGE_C R202, R181, R180, RZ ;  /* 0x000000b4b5ca723e */ /* 0x020fe400048060ff */
[C---:B------:R-:W-:Y:S01]  /*19b50*/  LEA.HI.X.SX32 R197, R200.reuse, R2, 0x1, P4 ;  /* 0x00000002c8c57211 */ /* 0x040fe200020f0eff */
[----:B------:R1:W-:Y:S04]  /*19b60*/  @P5 STG.E.U8 desc[UR24][R198.64], R203 ;  /* 0x000000cbc6005986 */ /* 0x0003e8000c101118 */
[----:B------:R5:W-:Y:S01]  /*19b70*/  @P1 STG.E.U8 desc[UR24][R196.64], R202 ;  /* 0x000000cac4001986 */ /* 0x000be2000c101118 */
[----:B-1----:R-:W-:Y:S01]  /*19b80*/  VIADD R198, R200, UR5 ;  /* 0x00000005c8c67c36 */ /* 0x002fe20008000000 */
[----:B------:R-:W-:Y:S01]  /*19b90*/  PRMT R200, R202, 0x9910, RZ ;  /* 0x00009910cac87816 */ /* 0x000fe200000000ff */
[----:B------:R-:W-:-:S02]  /*19ba0*/  VIADD R199, R0, 0x86 ;  /* 0x0000008600c77836 */ /* 0x000fc40000000000 */
[----:B-----5:R-:W-:Y:S01]  /*19bb0*/  VIADD R197, R0, 0x85 ;  /* 0x0000008500c57836 */ /* 0x020fe20000000000 */
[----:B------:R-:W-:Y:S02]  /*19bc0*/  IADD3 R196, P1, PT, R198, R3, RZ ;  /* 0x00000003c6c47210 */ /* 0x000fe40007f3e0ff */
[----:B------:R-:W-:Y:S02]  /*19bd0*/  SHF.R.S32.HI R200, RZ, 0x8, R200 ;  /* 0x00000008ffc87819 */ /* 0x000fe400000114c8 */
[----:B------:R-:W-:Y:S01]  /*19be0*/  ISETP.LT.AND P5, PT, R197, UR6, !P0 ;  /* 0x00000006c5007c0c */ /* 0x000fe2000c7a1270 */
[----:B------:R-:W-:Y:S01]  /*19bf0*/  VIADD R201, R0, 0x84 ;  /* 0x0000008400c97836 */ /* 0x000fe20000000000 */
[C---:B------:R-:W-:Y:S01]  /*19c00*/  LEA.HI.X.SX32 R197, R198.reuse, R2, 0x1, P1 ;  /* 0x00000002c6c57211 */ /* 0x040fe200008f0eff */
[----:B------:R-:W1:Y:S01]  /*19c10*/  LDCU UR6, c[0x0][0x39c] ;  /* 0x00007380ff0677ac */ /* 0x000e620008000800 */
[----:B----4-:R-:W-:Y:S01]  /*19c20*/  ISETP.LT.AND P1, PT, R199, UR7, !P0 ;  /* 0x00000007c7007c0c */ /* 0x010fe2000c721270 */
[----:B------:R-:W-:-:S02]  /*19c30*/  VIADD R199, R198, UR5 ;  /* 0x00000005c6c77c36 */ /* 0x000fc40008000000 */
[----:B------:R4:W-:Y:S01]  /*19c40*/  @P2 STG.E.U8 desc[UR24][R196.64], R200 ;  /* 0x000000c8c4002986 */ /* 0x0009e2000c101118 */
[----:B0-----:R-:W-:Y:S01]  /*19c50*/  ISETP.LT.AND P4, PT, R201, UR4, !P0 ;  /* 0x00000004c9007c0c */ /* 0x001fe2000c781270 */
[----:B------:R-:W0:Y:S01]  /*19c60*/  LDCU UR4, c[0x0][0x39c] ;  /* 0x00007380ff0477ac */ /* 0x000e220008000800 */
[----:B------:R-:W-:Y:S02]  /*19c70*/  IADD3 R198, P2, PT, R199, R3, RZ ;  /* 0x00000003c7c67210 */ /* 0x000fe40007f5e0ff */
[----:B--2---:R-:W-:Y:S01]  /*19c80*/  F2FP.SATFINITE.E5M2.F32.PACK_AB_MERGE_C R202, R179, R178, RZ ;  /* 0x000000b2b3ca723e */ /* 0x004fe200048060ff */
[----:B------:R-:W2:Y:S01]  /*19c90*/  LDCU UR7, c[0x0][0x39c] ;  /* 0x00007380ff0777ac */ /* 0x000ea20008000800 */
[C---:B----4-:R-:W-:Y:S01]  /*19ca0*/  VIADD R200, R199.reuse, UR5 ;  /* 0x00000005c7c87c36 */ /* 0x050fe20008000000 */
[----:B------:R-:W-:Y:S02]  /*19cb0*/  LEA.HI.X.SX32 R199, R199, R2, 0x1, P2 ;  /* 0x00000002c7c77211 */ /* 0x000fe400010f0eff */
[----:B------:R-:W-:-:S02]  /*19cc0*/  PRMT R203, R202, 0x9910, RZ ;  /* 0x00009910cacb7816 */ /* 0x000fc400000000ff */
[CC--:B------:R-:W-:Y:S01]  /*19cd0*/  IADD3 R196, P2, PT, R200.reuse, R3.reuse, RZ ;  /* 0x00000003c8c47210 */ /* 0x0c0fe20007f5e0ff */
[----:B------:R4:W-:Y:S03]  /*19ce0*/  @P3 STG.E.U8 desc[UR24][R198.64], R202 ;  /* 0x000000cac6003986 */ /* 0x0009e6000c101118 */
[----:B------:R-:W-:Y:S01]  /*19cf0*/  LEA.HI.X.SX32 R197, R200, R2, 0x1, P2 ;  /* 0x00000002c8c57211 */ /* 0x000fe200010f0eff */
[----:B------:R-:W-:Y:S01]  /*19d00*/  VIADD R201, R0, 0x87 ;  /* 0x0000008700c97836 */ /* 0x000fe20000000000 */
[----:B----4-:R-:W-:Y:S01]  /*19d10*/  SHF.R.S32.HI R202, RZ, 0x8, R203 ;  /* 0x00000008ffca7819 */ /* 0x010fe200000114cb */
[----:B------:R-:W-:Y:S02]  /*19d20*/  VIADD R199, R200, UR5 ;  /* 0x00000005c8c77c36 */ /* 0x000fe40008000000 */
[----:B------:R-:W-:Y:S02]  /*19d30*/  VIADD R198, R0, 0x88 ;  /* 0x0000008800c67836 */ /* 0x000fe40000000000 */
[----:B------:R4:W-:Y:S01]  /*19d40*/  @P6 STG.E.U8 desc[UR24][R196.64], R202 ;  /* 0x000000cac4006986 */ /* 0x0009e2000c101118 */
[----:B0-----:R-:W-:Y:S01]  /*19d50*/  ISETP.LT.AND P2, PT, R201, UR4, !P0 ;  /* 0x00000004c9007c0c */ /* 0x001fe2000c741270 */
[----:B------:R-:W0:Y:S01]  /*19d60*/  LDCU UR4, c[0x0][0x39c] ;  /* 0x00007380ff0477ac */ /* 0x000e220008000800 */
[----:B-1----:R-:W-:Y:S01]  /*19d70*/  ISETP.LT.AND P3, PT, R198, UR6, !P0 ;  /* 0x00000006c6007c0c */ /* 0x002fe2000c761270 */
[----:B------:R-:W-:Y:S01]  /*19d80*/  VIADD R198, R0, 0x89 ;  /* 0x0000008900c67836 */ /* 0x000fe20000000000 */
[----:B------:R-:W-:Y:S01]  /*19d90*/  F2FP.SATFINITE.E5M2.F32.PACK_AB_MERGE_C R200, R177, R176, RZ ;  /* 0x000000b0b1c8723e */ /* 0x000fe200048060ff */
[----:B------:R-:W1:Y:S01]  /*19da0*/  LDCU UR6, c[0x0][0x39c] ;  /* 0x00007380ff0677ac */ /* 0x000e620008000800 */
[----:B----4-:R-:W-:-:S04]  /*19db0*/  IADD3 R196, P6, PT, R199, R3, RZ ;  /* 0x00000003c7c47210 */ /* 0x010fc80007fde0ff */
[C---:B------:R-:W-:Y:S01]  /*19dc0*/  LEA.HI.X.SX32 R197, R199.reuse, R2, 0x1, P6 ;  /* 0x00000002c7c57211 */ /* 0x040fe200030f0eff */
[----:B------:R-:W-:Y:S01]  /*19dd0*/  VIADD R199, R199, UR5 ;  /* 0x00000005c7c77c36 */ /* 0x000fe20008000000 */
[----:B--2---:R-:W-:Y:S02]  /*19de0*/  ISETP.LT.AND P6, PT, R198, UR7, !P0 ;  /* 0x00000007c6007c0c */ /* 0x004fe4000c7c1270 */
[----:B------:R-:W-:Y:S01]  /*19df0*/  F2FP.SATFINITE.E5M2.F32.PACK_AB_MERGE_C R202, R175, R174, RZ ;  /* 0x000000aeafca723e */ /* 0x000fe200048060ff */
[----:B------:R2:W-:Y:S01]  /*19e00*/  @P4 STG.E.U8 desc[UR24][R196.64], R200 ;  /* 0x000000c8c4004986 */ /* 0x0005e2000c101118 */
[----:B------:R-:W-:Y:S01]  /*19e10*/  PRMT R203, R200, 0x9910, RZ ;  /* 0x00009910c8cb7816 */ /* 0x000fe200000000ff */
[----:B------:R-:W-:Y:S01]  /*19e20*/  VIADD R201, R0, 0x8a ;  /* 0x0000008a00c97836 */ /* 0x000fe20000000000 */
[C---:B------:R-:W-:Y:S01]  /*19e30*/  IADD3 R198, P4, PT, R199.reuse, R3, RZ ;  /* 0x00000003c7c67210 */ /* 0x040fe20007f9e0ff */
[----:B------:R-:W4:Y:S01]  /*19e40*/  LDCU UR7, c[0x0][0x39c] ;  /* 0x00007380ff0777ac */ /* 0x000f220008000800 */
[----:B------:R-:W-:Y:S01]  /*19e50*/  SHF.R.S32.HI R203, RZ, 0x8, R203 ;  /* 0x00000008ffcb7819 */ /* 0x000fe200000114cb */
[C---:B--2---:R-:W-:Y:S01]  /*19e60*/  VIADD R200, R199.reuse, UR5 ;  /* 0x00000005c7c87c36 */ /* 0x044fe20008000000 */
[----:B------:R-:W-:-:S04]  /*19e70*/  LEA.HI.X.SX32 R199, R199, R2, 0x1, P4 ;  /* 0x00000002c7c77211 */ /* 0x000fc800020f0eff */
[C---:B------:R-:W-:Y:S01]  /*19e80*/  IADD3 R196, P4, PT, R200.reuse, R3, RZ ;  /* 0x00000003c8c47210 */ /* 0x040fe20007f9e0ff */
[----:B------:R2:W-:Y:S03]  /*19e90*/  @P5 STG.E.U8 desc[UR24][R198.64], R203 ;  /* 0x000000cbc6005986 */ /* 0x0005e6000c101118 */
[----:B------:R-:W-:Y:S02]  /*19ea0*/  LEA.HI.X.SX32 R197, R200, R2, 0x1, P4 ;  /* 0x00000002c8c57211 */ /* 0x000fe400020f0eff */
[----:B0-----:R-:W-:Y:S01]  /*19eb0*/  ISETP.LT.AND P4, PT, R201, UR4, !P0 ;  /* 0x00000004c9007c0c */ /* 0x001fe2000c781270 */
[----:B------:R-:W0:Y:S01]  /*19ec0*/  LDCU UR4, c[0x0][0x39c] ;  /* 0x00007380ff0477ac */ /* 0x000e220008000800 */
[----:B--2---:R-:W-:Y:S01]  /*19ed0*/  PRMT R198, R202, 0x9910, RZ ;  /* 0x00009910cac67816 */ /* 0x004fe200000000ff */
[----:B------:R-:W-:Y:S01]  /*19ee0*/  VIADD R199, R200, UR5 ;  /* 0x00000005c8c77c36 */ /* 0x000fe20008000000 */
[----:B------:R2:W-:Y:S03]  /*19ef0*/  @P1 STG.E.U8 desc[UR24][R196.64], R202 ;  /* 0x000000cac4001986 */ /* 0x0005e6000c101118 */
[----:B------:R-:W-:-:S02]  /*19f00*/  IMAD.MOV.U32 R200, RZ, RZ, R198 ;  /* 0x000000ffffc87224 */ /* 0x000fc400078e00c6 */
[----:B------:R-:W-:-:S03]  /*19f10*/  VIADD R198, R0, 0x8b ;  /* 0x0000008b00c67836 */ /* 0x000fc60000000000 */
[----:B------:R-:W-:Y:S02]  /*19f20*/  SHF.R.S32.HI R200, RZ, 0x8, R200 ;  /* 0x00000008ffc87819 */ /* 0x000fe400000114c8 */
[----:B--2---:R-:W-:-:S04]  /*19f30*/  IADD3 R196, P1, PT, R199, R3, RZ ;  /* 0x00000003c7c47210 */ /* 0x004fc80007f3e0ff */
[C---:B------:R-:W-:Y:S01]  /*19f40*/  LEA.HI.X.SX32 R197, R199.reuse, R2, 0x1, P1 ;  /* 0x00000002c7c57211 */ /* 0x040fe200008f0eff */
[----:B------:R-:W-:Y:S01]  /*19f50*/  VIADD R199, R199, UR5 ;  /* 0x00000005c7c77c36 */ /* 0x000fe20008000000 */
[----:B-1----:R-:W-:Y:S01]  /*19f60*/  ISETP.LT.AND P1, PT, R198, UR6, !P0 ;  /* 0x00000006c6007c0c */ /* 0x002fe2000c721270 */
[----:B------:R-:W1:Y:S02]  /*19f70*/  LDCU UR6, c[0x0][0x39c] ;  /* 0x00007380ff0677ac */ /* 0x000e640008000800 */
[----:B------:R2:W-:Y:S01]  /*19f80*/  @P2 STG.E.U8 desc[UR24][R196.64], R200 ;  /* 0x000000c8c4002986 */ /* 0x0005e2000c101118 */
[----:B------:R-:W-:Y:S02]  /*19f90*/  IADD3 R198, P2, PT, R199, R3, RZ ;  /* 0x00000003c7c67210 */ /* 0x000fe40007f5e0ff */
[----:B------:R-:W-:Y:S01]  /*19fa0*/  F2FP.SATFINITE.E5M2.F32.PACK_AB_MERGE_C R201, R173, R172, RZ ;  /* 0x000000acadc9723e */ /* 0x000fe200048060ff */
[C---:B--2---:R-:W-:Y:S02]  /*19fb0*/  VIADD R196, R0.reuse, 0x8c ;  /* 0x0000008c00c47836 */ /* 0x044fe40000000000 */
        /* <DEDUP_REMOVED lines=8> */
[----:B----4-:R-:W-:Y:S01]  /*1a040*/  ISETP.LT.AND P3, PT, R197, UR7, !P0 ;  /* 0x00000007c5007c0c */ /* 0x010fe2000c761270 */
[----:B------:R-:W4:Y:S01]  /*1a050*/  LDCU UR7, c[0x0][0x39c] ;  /* 0x00007380ff0777ac */ /* 0x000f220008000800 */
[C---:B------:R-:W-:Y:S02]  /*1a060*/  LEA.HI.X.SX32 R197, R200.reuse, R2, 0x1, P5 ;  /* 0x00000002c8c57211 */ /* 0x040fe400028f0eff */
[----:B--2---:R-:W-:Y:S01]  /*1a070*/  SHF.R.S32.HI R201, RZ, 0x8, R202 ;  /* 0x00000008ffc97819 */ /* 0x004fe200000114ca */
[----:B------:R-:W-:Y:S02]  /*1a080*/  VIADD R199, R200, UR5 ;  /* 0x00000005c8c77c36 */ /* 0x000fe40008000000 */
[----:B------:R-:W-:Y:S02]  /*1a090*/  VIADD R198, R0, 0x8e ;  /* 0x0000008e00c67836 */ /* 0x000fe40000000000 */
[----:B------:R2:W-:Y:S03]  /*1a0a0*/  @P6 STG.E.U8 desc[UR24][R196.64], R201 ;  /* 0x000000c9c4006986 */ /* 0x0005e6000c101118 */
[----:B-1----:R-:W-:Y:S01]  /*1a0b0*/  ISETP.LT.AND P5, PT, R198, UR6, !P0 ;  /* 0x00000006c6007c0c */ /* 0x002fe2000c7a1270 */
[----:B------:R-:W-:Y:S01]  /*1a0c0*/  VIADD R200, R0, 0x8f ;  /* 0x0000008f00c87836 */ /* 0x000fe20000000000 */
[----:B------:R-:W-:Y:S01]  /*1a0d0*/  F2FP.SATFINITE.E5M2.F32.PACK_AB_MERGE_C R198, R171, R170, RZ ;  /* 0x000000aaabc6723e */ /* 0x000fe200048060ff */
[----:B------:R-:W1:Y:S01]  /*1a0e0*/  LDCU UR6, c[0x0][0x39c] ;  /* 0x00007380ff0677ac */ /* 0x000e620008000800 */
[----:B--2---:R-:W-:-:S04]  /*1a0f0*/  IADD3 R196, P6, PT, R199, R3, RZ ;  /* 0x00000003c7c47210 */ /* 0x004fc80007fde0ff */
[C---:B------:R-:W-:Y:S01]  /*1a100*/  LEA.HI.X.SX32 R197, R199.reuse, R2, 0x1, P6 ;  /* 0x00000002c7c57211 */ /* 0x040fe200030f0eff */
[----:B------:R-:W-:Y:S01]  /*1a110*/  VIADD R199, R199, UR5 ;  /* 0x00000005c7c77c36 */ /* 0x000fe20008000000 */
[----:B------:R-:W-:-:S03]  /*1a120*/  PRMT R202, R198, 0x9910, RZ ;  /* 0x00009910c6ca7816 */ /* 0x000fc600000000ff */
[----:B------:R2:W-:Y:S01]  /*1a130*/  @P4 STG.E.U8 desc[UR24][R196.64], R198 ;  /* 0x000000c6c4004986 */ /* 0x0005e2000c101118 */
[----:B0-----:R-:W-:Y:S01]  /*1a140*/  ISETP.LT.AND P4, PT, R200, UR4, !P0 ;  /* 0x00000004c8007c0c */ /* 0x001fe2000c781270 */
[C---:B------:R-:W-:Y:S01]  /*1a150*/  VIADD R200, R199.reuse, UR5 ;  /* 0x00000005c7c87c36 */ /* 0x040fe20008000000 */
[----:B------:R-:W-:Y:S01]  /*1a160*/  SHF.R.S32.HI R202, RZ, 0x8, R202 ;  /* 0x00000008ffca7819 */ /* 0x000fe200000114ca */
[----:B------:R-:W0:Y:S01]  /*1a170*/  LDCU UR4, c[0x0][0x39c] ;  /* 0x00007380ff0477ac */ /* 0x000e220008000800 */
[----:B--2---:R-:W-:-:S04]  /*1a180*/  IADD3 R198, P6, PT, R199, R3, RZ ;  /* 0x00000003c7c67210 */ /* 0x004fc80007fde0ff */
[----:B------:R-:W-:-:S05]  /*1a190*/  LEA.HI.X.SX32 R199, R199, R2, 0x1, P6 ;  /* 0x00000002c7c77211 */ /* 0x000fca00030f0eff */
[----:B------:R2:W-:Y:S02]  /*1a1a0*/  @P1 STG.E.U8 desc[UR24][R198.64], R202 ;  /* 0x000000cac6001986 */ /* 0x0005e4000c101118 */
[----:B--2---:R-:W-:Y:S02]  /*1a1b0*/  F2FP.SATFINITE.E5M2.F32.PACK_AB_MERGE_C R202, R167, R166, RZ ;  /* 0x000000a6a7ca723e */ /* 0x004fe400048060ff */
        /* <DEDUP_REMOVED lines=8> */
[----:B------:R-:W-:Y:S01]  /*1a240*/  LEA.HI.X.SX32 R197, R200, R2, 0x1, P6 ;  /* 0x00000002c8c57211 */ /* 0x000fe200030f0eff */
[----:B------:R-:W4:Y:S01]  /*1a250*/  LDCU UR7, c[0x0][0x39c] ;  /* 0x00007380ff0777ac */ /* 0x000f220008000800 */
[----:B------:R-:W-:-:S03]  /*1a260*/  PRMT R200, R198, 0x9910, RZ ;  /* 0x00009910c6c87816 */ /* 0x000fc600000000ff */
[----:B------:R5:W-:Y:S01]  /*1a270*/  @P2 STG.E.U8 desc[UR24][R196.64], R198 ;  /* 0x000000c6c4002986 */ /* 0x000be2000c101118 */
[----:B-1----:R-:W-:Y:S01]  /*1a280*/  ISETP.LT.AND P6, PT, R201, UR6, !P0 ;  /* 0x00000006c9007c0c */ /* 0x002fe2000c7c1270 */
[----:B------:R-:W1:Y:S01]  /*1a290*/  LDCU UR6, c[0x0][0x39c] ;  /* 0x00007380ff0677ac */ /* 0x000e620008000800 */
[----:B-----5:R-:W-:Y:S01]  /*1a2a0*/  IMAD.MOV.U32 R197, RZ, RZ, R200 ;  /* 0x000000ffffc57224 */ /* 0x020fe200078e00c8 */
[C---:B------:R-:W-:Y:S01]  /*1a2b0*/  IADD3 R198, P2, PT, R199.reuse, R3, RZ ;  /* 0x00000003c7c67210 */ /* 0x040fe20007f5e0ff */
[----:B------:R-:W-:-:S03]  /*1a2c0*/  VIADD R200, R199, UR5 ;  /* 0x00000005c7c87c36 */ /* 0x000fc60008000000 */
[-C--:B------:R-:W-:Y:S02]  /*1a2d0*/  LEA.HI.X.SX32 R199, R199, R2.reuse, 0x1, P2 ;  /* 0x00000002c7c77211 */ /* 0x080fe400010f0eff */
[----:B------:R-:W-:Y:S02]  /*1a2e0*/  SHF.R.S32.HI R197, RZ, 0x8, R197 ;  /* 0x00000008ffc57819 */ /* 0x000fe400000114c5 */
[----:B------:R-:W-:Y:S01]  /*1a2f0*/  IADD3 R196, P2, PT, R200, R3, RZ ;  /* 0x00000003c8c47210 */ /* 0x000fe20007f5e0ff */
[----:B------:R-:W-:Y:S02]  /*1a300*/  VIADD R201, R0, 0x92 ;  /* 0x0000009200c97836 */ /* 0x000fe40000000000 */
[----:B------:R5:W-:Y:S02]  /*1a310*/  @P3 STG.E.U8 desc[UR24][R198.64], R197 ;  /* 0x000000c5c6003986 */ /* 0x000be4000c101118 */
[C---:B-----5:R-:W-:Y:S01]  /*1a320*/  LEA.HI.X.SX32 R197, R200.reuse, R2, 0x1, P2 ;  /* 0x00000002c8c57211 */ /* 0x060fe200010f0eff */
[----:B------:R-:W-:Y:S01]  /*1a330*/  VIADD R199, R200, UR5 ;  /* 0x00000005c8c77c36 */ /* 0x000fe20008000000 */
[----:B------:R-:W-:-:S02]  /*1a340*/  PRMT R198, R202, 0x9910, RZ ;  /* 0x00009910cac67816 */ /* 0x000fc400000000ff */
[----:B0-----:R-:W-:Y:S01]  /*1a350*/  ISETP.LT.AND P2, PT, R201, UR4, !P0 ;  /* 0x00000004c9007c0c */ /* 0x001fe2000c741270 */
[----:B------:R-:W0:Y:S01]  /*1a360*/  LDCU UR4, c[0x0][0x39c] ;  /* 0x00007380ff0477ac */ /* 0x000e220008000800 */
[----:B------:R5:W-:Y:S01]  /*1a370*/  @P5 STG.E.U8 desc[UR24][R196.64], R202 ;  /* 0x000000cac4005986 */ /* 0x000be2000c101118 */
[----:B------:R-:W-:Y:S02]  /*1a380*/  IMAD.MOV.U32 R200, RZ, RZ, R198 ;  /* 0x000000ffffc87224 */ /* 0x000fe400078e00c6 */
[----:B------:R-:W-:-:S03]  /*1a390*/  VIADD R198, R0, 0x93 ;  /* 0x0000009300c67836 */ /* 0x000fc60000000000 */
[----:B------:R-:W-:Y:S02]  /*1a3a0*/  SHF.R.S32.HI R200, RZ, 0x8, R200 ;  /* 0x00000008ffc87819 */ /* 0x000fe400000114c8 */
[----:B-----5:R-:W-:Y:S02]  /*1a3b0*/  IADD3 R196, P3, PT, R199, R3, RZ ;  /* 0x00000003c7c47210 */ /* 0x020fe40007f7e0ff */
[----:B------:R-:W-:Y:S02]  /*1a3c0*/  F2FP.SATFINITE.E5M2.F32.PACK_AB_MERGE_C R202, R165, R164, RZ ;  /* 0x000000a4a5ca723e */ /* 0x000fe400048060ff */
[----:B------:R-:W5:Y:S01]  /*1a3d0*/  LDL.LU R164, [R1+0x250] ;  /* 0x0002500001a47983 */ /* 0x000f620000300800 */
[----:B------:R-:W-:-:S03]  /*1a3e0*/  LEA.HI.X.SX32 R197, R199, R2, 0x1, P3 ;  /* 0x00000002c7c57211 */ /* 0x000fc600018f0eff */
[----:B------:R-:W5:Y:S01]  /*1a3f0*/  LDL.LU R165, [R1+0x254] ;  /* 0x0002540001a57983 */ /* 0x000f620000300800 */
[----:B------:R-:W-:Y:S01]  /*1a400*/  VIADD R199, R199, UR5 ;  /* 0x00000005c7c77c36 */ /* 0x000fe20008000000 */
[----:B-1----:R-:W-:Y:S02]  /*1a410*/  ISETP.LT.AND P3, PT, R198, UR6, !P0 ;  /* 0x00000006c6007c0c */ /* 0x002fe4000c761270 */
[----:B------:R1:W-:Y:S01]  /*1a420*/  @P4 STG.E.U8 desc[UR24][R196.64], R200 ;  /* 0x000000c8c4004986 */ /* 0x0003e2000c101118 */
[C---:B------:R-:W-:Y:S01]  /*1a430*/  VIADD R198, R0.reuse, 0x95 ;  /* 0x0000009500c67836 */ /* 0x040fe20000000000 */
[----:B------:R-:W0:Y:S01]  /*1a440*/  LDCU UR6, c[0x0][0x39c] ;  /* 0x00007380ff0677ac */ /* 0x000e220008000800 */
[----:B-1----:R-:W-:Y:S01]  /*1a450*/  VIADD R197, R0, 0x94 ;  /* 0x0000009400c57836 */ /* 0x002fe20000000000 */
[----:B------:R-:W-:-:S04]  /*1a460*/  IADD3 R196, P4, PT, R199, R3, RZ ;  /* 0x00000003c7c47210 */ /* 0x000fc80007f9e0ff */
[----:B----4-:R-:W-:Y:S01]  /*1a470*/  ISETP.LT.AND P5, PT, R197, UR7, !P0 ;  /* 0x00000007c5007c0c */ /* 0x010fe2000c7a1270 */
[----:B------:R-:W-:Y:S01]  /*1a480*/  VIADD R201, R0, 0x96 ;  /* 0x0000009600c97836 */ /* 0x000fe20000000000 */
[C---:B------:R-:W-:Y:S01]  /*1a490*/  LEA.HI.X.SX32 R197, R199.reuse, R2, 0x1, P4 ;  /* 0x00000002c7c57211 */ /* 0x040fe200020f0eff */
[----:B------:R-:W1:Y:S01]  /*1a4a0*/  LDCU UR7, c[0x0][0x39c] ;  /* 0x00007380ff0777ac */ /* 0x000e620008000800 */
[----:B0-----:R-:W-:Y:S01]  /*1a4b0*/  ISETP.LT.AND P4, PT, R198, UR4, !P0 ;  /* 0x00000004c6007c0c */ /* 0x001fe2000c781270 */
[----:B------:R-:W-:Y:S01]  /*1a4c0*/  VIADD R199, R199, UR5 ;  /* 0x00000005c7c77c36 */ /* 0x000fe20008000000 */
[----:B------:R-:W0:Y:S01]  /*1a4d0*/  LDCU UR4, c[0x0][0x39c] ;  /* 0x00007380ff0477ac */ /* 0x000e220008000800 */
[----:B--2---:R-:W-:-:S04]  /*1a4e0*/  F2FP.SATFINITE.E5M2.F32.PACK_AB_MERGE_C R198, R167, R166, RZ ;  /* 0x000000a6a7c6723e */ /* 0x004fc800048060ff */
[----:B------:R-:W-:Y:S01]  /*1a4f0*/  PRMT R200, R198, 0x9910, RZ ;  /* 0x00009910c6c87816 */ /* 0x000fe200000000ff */
[----:B------:R2:W-:Y:S04]  /*1a500*/  @P1 STG.E.U8 desc[UR24][R196.64], R198 ;  /* 0x000000c6c4001986 */ /* 0x0005e8000c101118 */
[----:B--2---:R-:W-:Y:S01]  /*1a510*/  IMAD.MOV.U32 R197, RZ, RZ, R200 ;  /* 0x000000ffffc57224 */ /* 0x004fe200078e00c8 */
[C---:B------:R-:W-:Y:S01]  /*1a520*/  IADD3 R198, P1, PT, R199.reuse, R3, RZ ;  /* 0x00000003c7c67210 */ /* 0x040fe20007f3e0ff */
[----:B------:R-:W-:-:S03]  /*1a530*/  VIADD R200, R199, UR5 ;  /* 0x00000005c7c87c36 */ /* 0x000fc60008000000 */
[----:B------:R-:W-:Y:S02]  /*1a540*/  LEA.HI.X.SX32 R199, R199, R2, 0x1, P1 ;  /* 0x00000002c7c77211 */ /* 0x000fe400008f0eff */
[----:B------:R-:W-:Y:S02]  /*1a550*/  SHF.R.S32.HI R197, RZ, 0x8, R197 ;  /* 0x00000008ffc57819 */ /* 0x000fe400000114c5 */
[----:B------:R-:W-:-:S03]  /*1a560*/  IADD3 R196, P1, PT, R200, R3, RZ ;  /* 0x00000003c8c47210 */ /* 0x000fc60007f3e0ff */
[----:B------:R2:W-:Y:S02]  /*1a570*/  @P6 STG.E.U8 desc[UR24][R198.64], R197 ;  /* 0x000000c5c6006986 */ /* 0x0005e4000c101118 */
[----:B--2---:R-:W-:Y:S02]  /*1a580*/  LEA.HI.X.SX32 R197, R200, R2, 0x1, P1 ;  /* 0x00000002c8c57211 */ /* 0x004fe400008f0eff */
[----:B------:R-:W-:-:S03]  /*1a590*/  PRMT R198, R202, 0x9910, RZ ;  /* 0x00009910cac67816 */ /* 0x000fc600000000ff */
[----:B------:R2:W-:Y:S02]  /*1a5a0*/  @P2 STG.E.U8 desc[UR24][R196.64], R202 ;  /* 0x000000cac4002986 */ /* 0x0005e4000c101118 */
[----:B--2---:R-:W-:Y:S02]  /*1a5b0*/  F2FP.SATFINITE.E5M2.F32.PACK_AB_MERGE_C R202, R163, R162, RZ ;  /* 0x000000a2a3ca723e */ /* 0x004fe400048060ff */
[----:B------:R-:W2:Y:S04]  /*1a5c0*/  LDL.LU R162, [R1+0x260] ;  /* 0x0002600001a27983 */ /* 0x000ea80000300800 */
[----:B------:R-:W2:Y:S01]  /*1a5d0*/  LDL.LU R163, [R1+0x264] ;  /* 0x0002640001a37983 */ /* 0x000ea20000300800 */
[----:B------:R-:W-:Y:S02]  /*1a5e0*/  VIADD R199, R200, UR5 ;  /* 0x00000005c8c77c36 */ /* 0x000fe40008000000 */
[----:B------:R-:W-:-:S03]  /*1a5f0*/  IMAD.MOV.U32 R200, RZ, RZ, R198 ;  /* 0x000000ffffc87224 */ /* 0x000fc600078e00c6 */
[CC--:B------:R-:W-:Y:S02]  /*1a600*/  IADD3 R196, P2, PT, R199.reuse, R3.reuse, RZ ;  /* 0x00000003c7c47210 */ /* 0x0c0fe40007f5e0ff */
[----:B------:R-:W-:Y:S02]  /*1a610*/  SHF.R.S32.HI R200, RZ, 0x8, R200 ;  /* 0x00000008ffc87819 */ /* 0x000fe400000114c8 */
[C---:B------:R-:W-:Y:S01]  /*1a620*/  LEA.HI.X.SX32 R197, R199.reuse, R2, 0x1, P2 ;  /* 0x00000002c7c57211 */ /* 0x040fe200010f0eff */
[----:B------:R-:W-:Y:S02]  /*1a630*/  VIADD R198, R0, 0x97 ;  /* 0x0000009700c67836 */ /* 0x000fe40000000000 */
[----:B------:R-:W-:Y:S02]  /*1a640*/  VIADD R199, R199, UR5 ;  /* 0x00000005c7c77c36 */ /* 0x000fe40008000000 */
[----:B------:R4:W-:Y:S01]  /*1a650*/  @P3 STG.E.U8 desc[UR24][R196.64], R200 ;  /* 0x000000c8c4003986 */ /* 0x0009e2000c101118 */
[----:B------:R-:W-:Y:S01]  /*1a660*/  ISETP.LT.AND P2, PT, R198, UR9, !P0 ;  /* 0x00000009c6007c0c */ /* 0x000fe2000c741270 */
[C---:B------:R-:W-:Y:S01]  /*1a670*/  VIADD R198, R0.reuse, 0x99 ;  /* 0x0000009900c67836 */ /* 0x040fe20000000000 */
[----:B------:R-:W-:Y:S01]  /*1a680*/  ISETP.LT.AND P1, PT, R201, UR8, !P0 ;  /* 0x00000008c9007c0c */ /* 0x000fe2000c721270 */
[C---:B----4-:R-:W-:Y:S01]  /*1a690*/  VIADD R197, R0.reuse, 0x98 ;  /* 0x0000009800c57836 */ /* 0x050fe20000000000 */
[----:B------:R-:W-:Y:S01]  /*1a6a0*/  IADD3 R196, P6, PT, R199, R3, RZ ;  /* 0x00000003c7c47210 */ /* 0x000fe20007fde0ff */
[----:B------:R-:W-:Y:S01]  /*1a6b0*/  VIADD R201, R0, 0x9a ;  /* 0x0000009a00c97836 */ /* 0x000fe20000000000 */
[----:B------:R-:W-:Y:S01]  /*1a6c0*/  F2FP.SATFINITE.E5M2.F32.PACK_AB_MERGE_C R203, R157, R156, RZ ;  /* 0x0000009c9dcb723e */ /* 0x000fe200048060ff */
[----:B------:R-:W4:Y:S01]  /*1a6d0*/  LDCU UR9, c[0x0][0x39c] ;  /* 0x00007380ff0977ac */ /* 0x000f220008000800 */
[----:B------:R-:W-:-:S02]  /*1a6e0*/  ISETP.LT.AND P3, PT, R197, UR6, !P0 ;  /* 0x00000006c5007c0c */ /* 0x000fc4000c761270 */
[----:B------:R-:W-:Y:S01]  /*1a6f0*/  LEA.HI.X.SX32 R197, R199, R2, 0x1, P6 ;  /* 0x00000002c7c57211 */ /* 0x000fe200030f0eff */
[----:B------:R-:W0:Y:S01]  /*1a700*/  LDCU UR8, c[0x0][0x39c] ;  /* 0x00007380ff0877ac */ /* 0x000e220008000800 */
[----:B------:R-:W-:Y:S02]  /*1a710*/  ISETP.LT.AND P6, PT, R198, UR11, !P0 ;  /* 0x0000000bc6007c0c */ /* 0x000fe4000c7c1270 */
[----:B-----5:R-:W-:Y:S01]  /*1a720*/  F2FP.SATFINITE.E5M2.F32.PACK_AB_MERGE_C R198, R165, R164, RZ ;  /* 0x000000a4a5c6723e */ /* 0x020fe200048060ff */
[----:B------:R-:W-:Y:S01]  /*1a730*/  VIADD R199, R199, UR5 ;  /* 0x00000005c7c77c36 */ /* 0x000fe20008000000 */
[----:B------:R-:W5:Y:S02]  /*1a740*/  LDCU UR6, c[0x0][0x39c] ;  /* 0x00007380ff0677ac */ /* 0x000f640008000800 */
[----:B------:R-:W-:Y:S01]  /*1a750*/  PRMT R200, R198, 0x9910, RZ ;  /* 0x00009910c6c87816 */ /* 0x000fe200000000ff */
[----:B------:R0:W-:Y:S01]  /*1a760*/  @P5 STG.E.U8 desc[UR24][R196.64], R198 ;  /* 0x000000c6c4005986 */ /* 0x0001e2000c101118 */
[----:B------:R-:W-:Y:S01]  /*1a770*/  F2FP.SATFINITE.E5M2.F32.PACK_AB_MERGE_C R205, R155, R154, RZ ;  /* 0x0000009a9bcd723e */ /* 0x000fe200048060ff */
[C---:B------:R-:W-:Y:S01]  /*1a780*/  VIADD R206, R0.reuse, 0xac ;  /* 0x000000ac00ce7836 */ /* 0x040fe20000000000 */
[----:B------:R-:W-:Y:S01]  /*1a790*/  F2FP.SATFINITE.E5M2.F32.PACK_AB_MERGE_C R209, R153, R152, RZ ;  /* 0x0000009899d1723e */ /* 0x000fe200048060ff */
[C---:B------:R-:W-:Y:S01]  /*1a7a0*/  VIADD R210, R0.reuse, 0xae ;  /* 0x000000ae00d27836 */ /* 0x040fe20000000000 */
[----:B------:R-:W-:Y:S01]  /*1a7b0*/  F2FP.SATFINITE.E5M2.F32.PACK_AB_MERGE_C R218, R149, R148, RZ ;  /* 0x0000009495da723e */ /* 0x000fe200048060ff */
[----:B------:R-:W-:Y:S01]  /*1a7c0*/  VIADD R216, R0, 0xb0 ;  /* 0x000000b000d87836 */ /* 0x000fe20000000000 */
[----:B------:R-:W-:Y:S01]  /*1a7d0*/  F2FP.SATFINITE.E5M2.F32.PACK_AB_MERGE_C R222, R147, R146, RZ ;  /* 0x0000009293de723e */ /* 0x000fe200048060ff */
[----:B------:R-:W1:Y:S01]  /*1a7e0*/  LDCU UR11, c[0x0][0x39c] ;  /* 0x00007380ff0b77ac */ /* 0x000e620008000800 */
        /* <DEDUP_REMOVED lines=9> */
[----:B------:R-:W-:-:S03]  /*1a880*/  PRMT R198, R202, 0x9910, RZ ;  /* 0x00009910cac67816 */ /* 0x000fc600000000ff */
[----:B------:R0:W-:Y:S02]  /*1a890*/  @P1 STG.E.U8 desc[UR24][R196.64], R202 ;  /* 0x000000cac4001986 */ /* 0x0001e4000c101118 */
[----:B------:R-:W-:Y:S02]  /*1a8a0*/  IMAD.MOV.U32 R200, RZ, RZ, R198 ;  /* 0x000000ffffc87224 */ /* 0x000fe400078e00c6 */
[----:B------:R-:W-:-:S03]  /*1a8b0*/  VIADD R198, R0, 0x9b ;  /* 0x0000009b00c67836 */ /* 0x000fc60000000000 */
[----:B------:R-:W-:Y:S02]  /*1a8c0*/  SHF.R.S32.HI R200, RZ, 0x8, R200 ;  /* 0x00000008ffc87819 */ /* 0x000fe400000114c8 */
[----:B0-----:R-:W-:Y:S02]  /*1a8d0*/  IADD3 R196, P1, PT, R199, R3, RZ ;  /* 0x00000003c7c47210 */ /* 0x001fe40007f3e0ff */
[----:B------:R-:W-:Y:S02]  /*1a8e0*/  F2FP.SATFINITE.E5M2.F32.PACK_AB_MERGE_C R202, R161, R160, RZ ;  /* 0x000000a0a1ca723e */ /* 0x000fe400048060ff */
[----:B------:R-:W3:Y:S01]  /*1a8f0*/  LDL.LU R160, [R1+0x270] ;  /* 0x0002700001a07983 */ /* 0x000ee20000300800 */
[----:B------:R-:W-:-:S03]  /*1a900*/  LEA.HI.X.SX32 R197, R199, R2, 0x1, P1 ;  /* 0x00000002c7c57211 */ /* 0x000fc600008f0eff */
[----:B------:R-:W3:Y:S01]  /*1a910*/  LDL.LU R161, [R1+0x274] ;  /* 0x0002740001a17983 */ /* 0x000ee20000300800 */
[----:B------:R-:W-:Y:S01]  /*1a920*/  VIADD R199, R199, UR5 ;  /* 0x00000005c7c77c36 */ /* 0x000fe20008000000 */
[----:B------:R-:W-:Y:S02]  /*1a930*/  ISETP.LT.AND P1, PT, R198, UR4, !P0 ;  /* 0x00000004c6007c0c */ /* 0x000fe4000c721270 */
[----:B------:R0:W-:Y:S01]  /*1a940*/  @P2 STG.E.U8 desc[UR24][R196.64], R200 ;  /* 0x000000c8c4002986 */ /* 0x0001e2000c101118 */
[C---:B------:R-:W-:Y:S01]  /*1a950*/  VIADD R198, R0.reuse, 0x9d ;  /* 0x0000009d00c67836 */ /* 0x040fe20000000000 */
[----:B-1----:R-:W-:Y:S01]  /*1a960*/  ISETP.LT.AND P4, PT, R201, UR7, !P0 ;  /* 0x00000007c9007c0c */ /* 0x002fe2000c781270 */
[----:B------:R-:W1:Y:S01]  /*1a970*/  LDCU UR4, c[0x0][0x39c] ;  /* 0x00007380ff0477ac */ /* 0x000e620008000800 */
[C---:B0-----:R-:W-:Y:S01]  /*1a980*/  VIADD R197, R0.reuse, 0x9c ;  /* 0x0000009c00c57836 */ /* 0x041fe20000000000 */
[----:B------:R-:W-:Y:S01]  /*1a990*/  IADD3 R196, P2, PT, R199, R3, RZ ;  /* 0x00000003c7c47210 */ /* 0x000fe20007f5e0ff */
[----:B------:R-:W-:Y:S01]  /*1a9a0*/  VIADD R201, R0, 0x9e ;  /* 0x0000009e00c97836 */ /* 0x000fe20000000000 */
[----:B------:R-:W0:Y:S02]  /*1a9b0*/  LDCU UR7, c[0x0][0x39c] ;  /* 0x00007380ff0777ac */ /* 0x000e240008000800 */
[----:B------:R-:W-:-:S02]  /*1a9c0*/  ISETP.LT.AND P5, PT, R197, UR12, !P0 ;  /* 0x0000000cc5007c0c */ /* 0x000fc4000c7a1270 */
[C---:B------:R-:W-:Y:S01]  /*1a9d0*/  LEA.HI.X.SX32 R197, R199.reuse, R2, 0x1, P2 ;  /* 0x00000002c7c57211 */ /* 0x040fe200010f0eff */
[----:B------:R-:W0:Y:S01]  /*1a9e0*/  LDCU UR12, c[0x0][0x39c] ;  /* 0x00007380ff0c77ac */ /* 0x000e220008000800 */
[----:B------:R-:W-:Y:S01]  /*1a9f0*/  ISETP.LT.AND P2, PT, R198, UR13, !P0 ;  /* 0x0000000dc6007c0c */ /* 0x000fe2000c741270 */
[----:B------:R-:W-:Y:S01]  /*1aa00*/  VIADD R199, R199, UR5 ;  /* 0x00000005c7c77c36 */ /* 0x000fe20008000000 */
[----:B------:R-:W-:Y:S01]  /*1aa10*/  PRMT R207, R205, 0x9910, RZ ;  /* 0x00009910cdcf7816 */ /* 0x000fe200000000ff */
        /* <DEDUP_REMOVED lines=16> */
[----:B------:R-:W2:Y:S04]  /*1ab20*/  LDL.LU R159, [R1+0x284] ;  /* 0x00028400019f7983 */ /* 0x000ea80000300800 */
[----:B------:R-:W2:Y:S04]  /*1ab30*/  LDL.LU R156, [R1+0x290] ;  /* 0x00029000019c7983 */ /* 0x000ea80000300800 */
[----:B------:R-:W2:Y:S01]  /*1ab40*/  LDL.LU R157, [R1+0x294] ;  /* 0x00029400019d7983 */ /* 0x000ea20000300800 */
[----:B------:R-:W-:-:S02]  /*1ab50*/  VIADD R199, R200, UR5 ;  /* 0x00000005c8c77c36 */ /* 0x000fc40008000000 */
        /* <DEDUP_REMOVED lines=10> */
[C---:B0-----:R-:W-:Y:S01]  /*1ac00*/  VIADD R197, R0.reuse, 0xa0 ;  /* 0x000000a000c57836 */ /* 0x041fe20000000000 */
[----:B------:R-:W-:Y:S01]  /*1ac10*/  IADD3 R196, P6, PT, R199, R3, RZ ;  /* 0x00000003c7c47210 */ /* 0x000fe20007fde0ff */
[----:B------:R-:W-:Y:S01]  /*1ac20*/  VIADD R201, R0, 0xa2 ;  /* 0x000000a200c97836 */ /* 0x000fe20000000000 */
[----:B------:R-:W-:Y:S01]  /*1ac30*/  PRMT R212, R209, 0x9910, RZ ;  /* 0x00009910d1d47816 */ /* 0x000fe200000000ff */
[----:B------:R-:W0:Y:S01]  /*1ac40*/  LDCU UR14, c[0x0][0x39c] ;  /* 0x00007380ff0e77ac */ /* 0x000e220008000800 */
[----:B------:R-:W-:-:S02]  /*1ac50*/  ISETP.LT.AND P1, PT, R197, UR15, !P0 ;  /* 0x0000000fc5007c0c */ /* 0x000fc4000c721270 */
[----:B------:R-:W-:Y:S01]  /*1ac60*/  LEA.HI.X.SX32 R197, R199, R2, 0x1, P6 ;  /* 0x00000002c7c57211 */ /* 0x000fe200030f0eff */
[----:B------:R-:W0:Y:S01]  /*1ac70*/  LDCU UR15, c[0x0][0x39c] ;  /* 0x00007380ff0f77ac */ /* 0x000e220008000800 */
[----:B----4-:R-:W-:Y:S02]  /*1ac80*/  ISETP.LT.AND P6, PT, R198, UR9, !P0 ;  /* 0x00000009c6007c0c */ /* 0x010fe4000c7c1270 */
[----:B---3--:R-:W-:Y:S01]  /*1ac90*/  F2FP.SATFINITE.E5M2.F32.PACK_AB_MERGE_C R198, R161, R160, RZ ;  /* 0x000000a0a1c6723e */ /* 0x008fe200048060ff */
[----:B------:R-:W-:Y:S01]  /*1aca0*/  VIADD R199, R199, UR5 ;  /* 0x00000005c7c77c36 */ /* 0x000fe20008000000 */
[----:B------:R-:W-:Y:S01]  /*1acb0*/  SHF.R.S32.HI R212, RZ, 0x8, R212 ;  /* 0x00000008ffd47819 */ /* 0x000fe200000114d4 */
[----:B------:R-:W3:Y:S01]  /*1acc0*/  LDCU UR8, c[0x0][0x39c] ;  /* 0x00007380ff0877ac */ /* 0x000ee20008000800 */
[----:B------:R-:W-:Y:S01]  /*1acd0*/  PRMT R200, R198, 0x9910, RZ ;  /* 0x00009910c6c87816 */ /* 0x000fe200000000ff */
[----:B------:R4:W-:Y:S01]  /*1ace0*/  @P5 STG.E.U8 desc[UR24][R196.64], R198 ;  /* 0x000000c6c4005986 */ /* 0x0009e2000c101118 */
[----:B------:R-:W-:Y:S01]  /*1acf0*/  PRMT R221, R218, 0x9910, RZ ;  /* 0x00009910dadd7816 */ /* 0x000fe200000000ff */
[----:B------:R-:W0:Y:S02]  /*1ad00*/  LDCU UR9, c[0x0][0x3b8] ;  /* 0x00007700ff0977ac */ /* 0x000e240008000800 */
[----:B----4-:R-:W-:Y:S01]  /*1ad10*/  IMAD.MOV.U32 R197, RZ, RZ, R200 ;  /* 0x000000ffffc57224 */ /* 0x010fe200078e00c8 */
[C---:B------:R-:W-:Y:S01]  /*1ad20*/  IADD3 R198, P5, PT, R199.reuse, R3, RZ ;  /* 0x00000003c7c67210 */ /* 0x040fe20007fbe0ff */
[----:B------:R-:W-:-:S03]  /*1ad30*/  VIADD R200, R199, UR5 ;  /* 0x00000005c7c87c36 */ /* 0x000fc60008000000 */
[----:B------:R-:W-:Y:S02]  /*1ad40*/  LEA.HI.X.SX32 R199, R199, R2, 0x1, P5 ;  /* 0x00000002c7c77211 */ /* 0x000fe400028f0eff */
[----:B------:R-:W-:Y:S02]  /*1ad50*/  SHF.R.S32.HI R197, RZ, 0x8, R197 ;  /* 0x00000008ffc57819 */ /* 0x000fe400000114c5 */
[----:B------:R-:W-:-:S03]  /*1ad60*/  IADD3 R196, P5, PT, R200, R3, RZ ;  /* 0x00000003c8c47210 */ /* 0x000fc60007fbe0ff */
[----:B------:R4:W-:Y:S02]  /*1ad70*/  @P2 STG.E.U8 desc[UR24][R198.64], R197 ;  /* 0x000000c5c6002986 */ /* 0x0009e4000c101118 */
[C---:B----4-:R-:W-:Y:S01]  /*1ad80*/  LEA.HI.X.SX32 R197, R200.reuse, R2, 0x1, P5 ;  /* 0x00000002c8c57211 */ /* 0x050fe200028f0eff */
[----:B------:R-:W-:Y:S01]  /*1ad90*/  VIADD R199, R200, UR5 ;  /* 0x00000005c8c77c36 */ /* 0x000fe20008000000 */
[----:B------:R-:W-:-:S03]  /*1ada0*/  PRMT R198, R202, 0x9910, RZ ;  /* 0x00009910cac67816 */ /* 0x000fc600000000ff */
[----:B------:R4:W-:Y:S02]  /*1adb0*/  @P3 STG.E.U8 desc[UR24][R196.64], R202 ;  /* 0x000000cac4003986 */ /* 0x0009e4000c101118 */
[----:B------:R-:W-:Y:S02]  /*1adc0*/  IMAD.MOV.U32 R200, RZ, RZ, R198 ;  /* 0x000000ffffc87224 */ /* 0x000fe400078e00c6 */
[----:B------:R-:W-:-:S03]  /*1add0*/  VIADD R198, R0, 0xa3 ;  /* 0x000000a300c67836 */ /* 0x000fc60000000000 */
[----:B------:R-:W-:Y:S02]  /*1ade0*/  SHF.R.S32.HI R200, RZ, 0x8, R200 ;  /* 0x00000008ffc87819 */ /* 0x000fe400000114c8 */
[----:B----4-:R-:W-:-:S04]  /*1adf0*/  IADD3 R196, P3, PT, R199, R3, RZ ;  /* 0x00000003c7c47210 */ /* 0x010fc80007f7e0ff */
[C---:B------:R-:W-:Y:S01]  /*1ae00*/  LEA.HI.X.SX32 R197, R199.reuse, R2, 0x1, P3 ;  /* 0x00000002c7c57211 */ /* 0x040fe200018f0eff */
[----:B------:R-:W-:Y:S01]  /*1ae10*/  VIADD R199, R199, UR5 ;  /* 0x00000005c7c77c36 */ /* 0x000fe20008000000 */
[----:B-----5:R-:W-:-:S03]  /*1ae20*/  ISETP.LT.AND P3, PT, R198, UR6, !P0 ;  /* 0x00000006c6007c0c */ /* 0x020fc6000c761270 */
[----:B------:R4:W-:Y:S01]  /*1ae30*/  @P4 STG.E.U8 desc[UR24][R196.64], R200 ;  /* 0x000000c8c4004986 */ /* 0x0009e2000c101118 */
[C---:B------:R-:W-:Y:S01]  /*1ae40*/  VIADD R198, R0.reuse, 0xa5 ;  /* 0x000000a500c67836 */ /* 0x040fe20000000000 */
[----:B------:R-:W-:Y:S01]  /*1ae50*/  ISETP.LT.AND P2, PT, R201, UR16, !P0 ;  /* 0x00000010c9007c0c */ /* 0x000fe2000c741270 */
[----:B------:R-:W5:Y:S01]  /*1ae60*/  LDCU UR6, c[0x0][0x3b8] ;  /* 0x00007700ff0677ac */ /* 0x000f620008000800 */
[C---:B----4-:R-:W-:Y:S01]  /*1ae70*/  VIADD R197, R0.reuse, 0xa4 ;  /* 0x000000a400c57836 */ /* 0x050fe20000000000 */
[----:B------:R-:W-:Y:S01]  /*1ae80*/  IADD3 R196, P4, PT, R199, R3, RZ ;  /* 0x00000003c7c47210 */ /* 0x000fe20007f9e0ff */
[----:B------:R-:W-:Y:S01]  /*1ae90*/  VIADD R201, R0, 0xa6 ;  /* 0x000000a600c97836 */ /* 0x000fe20000000000 */
[----:B------:R-:W-:Y:S01]  /*1aea0*/  SHF.R.S32.HI R221, RZ, 0x8, R221 ;  /* 0x00000008ffdd7819 */ /* 0x000fe200000114dd */
[----:B------:R-:W4:Y:S01]  /*1aeb0*/  LDCU UR16, c[0x0][0x39c] ;  /* 0x00007380ff1077ac */ /* 0x000f220008000800 */
[----:B------:R-:W-:Y:S02]  /*1aec0*/  ISETP.LT.AND P5, PT, R197, UR17, !P0 ;  /* 0x00000011c5007c0c */ /* 0x000fe4000c7a1270 */
[C---:B------:R-:W-:Y:S01]  /*1aed0*/  LEA.HI.X.SX32 R197, R199.reuse, R2, 0x1, P4 ;  /* 0x00000002c7c57211 */ /* 0x040fe200020f0eff */
[----:B------:R-:W0:Y:S01]  /*1aee0*/  LDCU UR17, c[0x0][0x3b8] ;  /* 0x00007700ff1177ac */ /* 0x000e220008000800 */
[----:B------:R-:W-:Y:S01]  /*1aef0*/  ISETP.LT.AND P4, PT, R198, UR18, !P0 ;  /* 0x00000012c6007c0c */ /* 0x000fe2000c781270 */
[----:B------:R-:W-:Y:S01]  /*1af00*/  VIADD R199, R199, UR5 ;  /* 0x00000005c7c77c36 */ /* 0x000fe20008000000 */
[----:B------:R-:W0:Y:S03]  /*1af10*/  LDCU UR18, c[0x0][0x3b8] ;  /* 0x00007700ff1277ac */ /* 0x000e260008000800 */
[----:B------:R-:W-:Y:S01]  /*1af20*/  VIADD R200, R199, UR5 ;  /* 0x00000005c7c87c36 */ /* 0x000fe20008000000 */
[----:B--2---:R-:W-:-:S04]  /*1af30*/  F2FP.SATFINITE.E5M2.F32.PACK_AB_MERGE_C R198, R159, R158, RZ ;  /* 0x0000009e9fc6723e */ /* 0x004fc800048060ff */
[----:B------:R-:W-:Y:S01]  /*1af40*/  PRMT R202, R198, 0x9910, RZ ;  /* 0x00009910c6ca7816 */ /* 0x000fe200000000ff */
[----:B------:R2:W-:Y:S03]  /*1af50*/  @P1 STG.E.U8 desc[UR24][R196.64], R198 ;  /* 0x000000c6c4001986 */ /* 0x0005e6000c101118 */
[----:B------:R-:W-:Y:S02]  /*1af60*/  SHF.R.S32.HI R202, RZ, 0x8, R202 ;  /* 0x00000008ffca7819 */ /* 0x000fe400000114ca */
[----:B--2---:R-:W-:-:S04]  /*1af70*/  IADD3 R198, P1, PT, R199, R3, RZ ;  /* 0x00000003c7c67210 */ /* 0x004fc80007f3e0ff */
[----:B------:R-:W-:Y:S02]  /*1af80*/  LEA.HI.X.SX32 R199, R199, R2, 0x1, P1 ;  /* 0x00000002c7c77211 */ /* 0x000fe400008f0eff */
[----:B------:R-:W-:-:S04]  /*1af90*/  IADD3 R196, P1, PT, R200, R3, RZ ;  /* 0x00000003c8c47210 */ /* 0x000fc80007f3e0ff */
[C---:B------:R-:W-:Y:S01]  /*1afa0*/  LEA.HI.X.SX32 R197, R200.reuse, R2, 0x1, P1 ;  /* 0x00000002c8c57211 */ /* 0x040fe200008f0eff */
[----:B------:R2:W-:Y:S04]  /*1afb0*/  @P6 STG.E.U8 desc[UR24][R198.64], R202 ;  /* 0x000000cac6006986 */ /* 0x0005e8000c101118 */
[----:B------:R0:W-:Y:S01]  /*1afc0*/  @P2 STG.E.U8 desc[UR24][R196.64], R203 ;  /* 0x000000cbc4002986 */ /* 0x0001e2000c101118 */
[----:B--2---:R-:W-:Y:S01]  /*1afd0*/  VIADD R198, R200, UR5 ;  /* 0x00000005c8c67c36 */ /* 0x004fe20008000000 */
[----:B------:R-:W-:Y:S01]  /*1afe0*/  PRMT R200, R203, 0x9910, RZ ;  /* 0x00009910cbc87816 */ /* 0x000fe200000000ff */
[----:B0-----:R-:W-:-:S03]  /*1aff0*/  VIADD R197, R0, 0xa7 ;  /* 0x000000a700c57836 */ /* 0x001fc60000000000 */
[----:B------:R-:W-:Y:S01]  /*1b000*/  IADD3 R196, P6, PT, R198, R3, RZ ;  /* 0x00000003c6c47210 */ /* 0x000fe20007fde0ff */
[----:B------:R-:W-:Y:S01]  /*1b010*/  VIADD R199, R0, 0xa8 ;  /* 0x000000a800c77836 */ /* 0x000fe20000000000 */
[----:B------:R-:W-:Y:S02]  /*1b020*/  SHF.R.S32.HI R200, RZ, 0x8, R200 ;  /* 0x00000008ffc87819 */ /* 0x000fe400000114c8 */
[----:B------:R-:W-:Y:S01]  /*1b030*/  ISETP.LT.AND P2, PT, R197, UR7, !P0 ;  /* 0x00000007c5007c0c */ /* 0x000fe2000c741270 */
[----:B------:R-:W0:Y:S01]  /*1b040*/  LDCU UR7, c[0x0][0x3b8] ;  /* 0x00007700ff0777ac */ /* 0x000e220008000800 */
[C---:B------:R-:W-:Y:S01]  /*1b050*/  LEA.HI.X.SX32 R197, R198.reuse, R2, 0x1, P6 ;  /* 0x00000002c6c57211 */ /* 0x040fe200030f0eff */
[----:B------:R-:W-:-:S04]  /*1b060*/  VIADD R198, R198, UR5 ;  /* 0x00000005c6c67c36 */ /* 0x000fc80008000000 */
[----:B------:R2:W-:Y:S01]  /*1b070*/  @P3 STG.E.U8 desc[UR24][R196.64], R200 ;  /* 0x000000c8c4003986 */ /* 0x0005e2000c101118 */
[----:B------:R-:W-:Y:S01]  /*1b080*/  ISETP.LT.AND P3, PT, R199, UR21, !P0 ;  /* 0x00000015c7007c0c */ /* 0x000fe2000c761270 */
[----:B------:R-:W-:Y:S01]  /*1b090*/  VIADD R199, R0, 0xa9 ;  /* 0x000000a900c77836 */ /* 0x000fe20000000000 */
[----:B------:R-:W-:Y:S02]  /*1b0a0*/  ISETP.LT.AND P1, PT, R201, UR19, !P0 ;  /* 0x00000013c9007c0c */ /* 0x000fe4000c721270 */
[-C--:B--2---:R-:W-:Y:S02]  /*1b0b0*/  IADD3 R196, P6, PT, R198, R3.reuse, RZ ;  /* 0x00000003c6c47210 */ /* 0x084fe40007fde0ff */
[----:B------:R-:W-:Y:S01]  /*1b0c0*/  F2FP.SATFINITE.E5M2.F32.PACK_AB_MERGE_C R200, R157, R156, RZ ;  /* 0x0000009c9dc8723e */ /* 0x000fe200048060ff */
[----:B------:R-:W-:Y:S01]  /*1b0d0*/  VIADD R201, R0, 0xaa ;  /* 0x000000aa00c97836 */ /* 0x000fe20000000000 */
[C---:B------:R-:W-:Y:S01]  /*1b0e0*/  LEA.HI.X.SX32 R197, R198.reuse, R2, 0x1, P6 ;  /* 0x00000002c6c57211 */ /* 0x040fe200030f0eff */
[----:B------:R-:W2:Y:S01]  /*1b0f0*/  LDCU UR19, c[0x0][0x3b8] ;  /* 0x00007700ff1377ac */ /* 0x000ea20008000800 */
[----:B------:R-:W-:Y:S01]  /*1b100*/  ISETP.LT.AND P6, PT, R199, UR22, !P0 ;  /* 0x00000016c7007c0c */ /* 0x000fe2000c7c1270 */
[----:B------:R-:W-:Y:S01]  /*1b110*/  VIADD R199, R198, UR5 ;  /* 0x00000005c6c77c36 */ /* 0x000fe20008000000 */
[----:B------:R-:W-:Y:S01]  /*1b120*/  PRMT R203, R200, 0x9910, RZ ;  /* 0x00009910c8cb7816 */ /* 0x000fe200000000ff */
[----:B------:R0:W-:Y:S01]  /*1b130*/  @P5 STG.E.U8 desc[UR24][R196.64], R200 ;  /* 0x000000c8c4005986 */ /* 0x0001e2000c101118 */
[----:B------:R-:W1:Y:S01]  /*1b140*/  LDCU UR22, c[0x0][0x3b8] ;  /* 0x00007700ff1677ac */ /* 0x000e620008000800 */
[C---:B------:R-:W-:Y:S01]  /*1b150*/  VIADD R198, R199.reuse, UR5 ;  /* 0x00000005c7c67c36 */ /* 0x040fe20008000000 */
[----:B------:R-:W-:Y:S01]  /*1b160*/  SHF.R.S32.HI R203, RZ, 0x8, R203 ;  /* 0x00000008ffcb7819 */ /* 0x000fe200000114cb */
[----:B------:R-:W1:Y:S01]  /*1b170*/  LDCU UR21, c[0x0][0x3b8] ;  /* 0x00007700ff1577ac */ /* 0x000e620008000800 */
[----:B0-----:R-:W-:-:S04]  /*1b180*/  IADD3 R196, P5, PT, R199, R3, RZ ;  /* 0x00000003c7c47210 */ /* 0x001fc80007fbe0ff */
[----:B------:R-:W-:-:S05]  /*1b190*/  LEA.HI.X.SX32 R197, R199, R2, 0x1, P5 ;  /* 0x00000002c7c57211 */ /* 0x000fca00028f0eff */
[----:B------:R0:W-:Y:S01]  /*1b1a0*/  @P4 STG.E.U8 desc[UR24][R196.64], R203 ;  /* 0x000000cbc4004986 */ /* 0x0001e2000c101118 */
[C---:B------:R-:W-:Y:S01]  /*1b1b0*/  VIADD R200, R198.reuse, UR5 ;  /* 0x00000005c6c87c36 */ /* 0x040fe20008000000 */
[----:B0-----:R-:W-:-:S04]  /*1b1c0*/  IADD3 R196, P4, PT, R198, R3, RZ ;  /* 0x00000003c6c47210 */ /* 0x001fc80007f9e0ff */
[----:B------:R-:W-:-:S05]  /*1b1d0*/  LEA.HI.X.SX32 R197, R198, R2, 0x1, P4 ;  /* 0x00000002c6c57211 */ /* 0x000fca00020f0eff */
[----:B------:R0:W-:Y:S01]  /*1b1e0*/  @P1 STG.E.U8 desc[UR24][R196.64], R205 ;  /* 0x000000cdc4001986 */ /* 0x0001e2000c101118 */
[C---:B------:R-:W-:Y:S01]  /*1b1f0*/  VIADD R199, R200.reuse, UR5 ;  /* 0x00000005c8c77c36 */ /* 0x040fe20008000000 */
[----:B0-----:R-:W-:-:S04]  /*1b200*/  IADD3 R196, P1, PT, R200, R3, RZ ;  /* 0x00000003c8c47210 */ /* 0x001fc80007f3e0ff */
[----:B------:R-:W-:Y:S02]  /*1b210*/  LEA.HI.X.SX32 R197, R200, R2, 0x1, P1 ;  /* 0x00000002c8c57211 */ /* 0x000fe400008f0eff */
[----:B------:R-:W-:-:S05]  /*1b220*/  SHF.R.S32.HI R200, RZ, 0x8, R207 ;  /* 0x00000008ffc87819 */ /* 0x000fca00000114cf */
[----:B------:R0:W-:Y:S01]  /*1b230*/  @P2 STG.E.U8 desc[UR24][R196.64], R200 ;  /* 0x000000c8c4002986 */ /* 0x0001e2000c101118 */
[C---:B------:R-:W-:Y:S01]  /*1b240*/  VIADD R202, R199.reuse, UR5 ;  /* 0x00000005c7ca7c36 */ /* 0x040fe20008000000 */
[----:B0-----:R-:W-:-:S04]  /*1b250*/  IADD3 R196, P2, PT, R199, R3, RZ ;  /* 0x00000003c7c47210 */ /* 0x001fc80007f5e0ff */
[----:B------:R-:W-:-:S05]  /*1b260*/  LEA.HI.X.SX32 R197, R199, R2, 0x1, P2 ;  /* 0x00000002c7c57211 */ /* 0x000fca00010f0eff */
[----:B------:R0:W-:Y:S01]  /*1b270*/  @P3 STG.E.U8 desc[UR24][R196.64], R209 ;  /* 0x000000d1c4003986 */ /* 0x0001e2000c101118 */
[----:B------:R-:W-:Y:S01]  /*1b280*/  ISETP.LT.AND P5, PT, R201, UR23, !P0 ;  /* 0x00000017c9007c0c */ /* 0x000fe2000c7a1270 */
[----:B------:R-:W-:Y:S02]  /*1b290*/  VIADD R201, R202, UR5 ;  /* 0x00000005cac97c36 */ /* 0x000fe40008000000 */
[----:B------:R-:W-:Y:S01]  /*1b2a0*/  VIADD R203, R0, 0xab ;  /* 0x000000ab00cb7836 */ /* 0x000fe20000000000 */
[----:B------:R-:W-:Y:S02]  /*1b2b0*/  ISETP.LT.AND P1, PT, R206, UR12, !P0 ;  /* 0x0000000cce007c0c */ /* 0x000fe4000c721270 */
[-C--:B0-----:R-:W-:Y:S01]  /*1b2c0*/  IADD3 R196, P3, PT, R202, R3.reuse, RZ ;  /* 0x00000003cac47210 */ /* 0x081fe20007f7e0ff */
[----:B------:R-:W-:Y:S01]  /*1b2d0*/  VIADD R198, R201, UR5 ;  /* 0x00000005c9c67c36 */ /* 0x000fe20008000000 */
[----:B------:R-:W-:Y:S01]  /*1b2e0*/  ISETP.LT.AND P4, PT, R203, UR26, !P0 ;  /* 0x0000001acb007c0c */ /* 0x000fe2000c781270 */
[----:B------:R-:W-:Y:S01]  /*1b2f0*/  VIADD R207, R0, 0xad ;  /* 0x000000ad00cf7836 */ /* 0x000fe20000000000 */
[----:B------:R-:W-:Y:S01]  /*1b300*/  LEA.HI.X.SX32 R197, R202, R2, 0x1, P3 ;  /* 0x00000002cac57211 */ /* 0x000fe200018f0eff */
[----:B------:R-:W-:Y:S01]  /*1b310*/  VIADD R204, R198, UR5 ;  /* 0x00000005c6cc7c36 */ /* 0x000fe20008000000 */
[----:B------:R-:W0:Y:S03]  /*1b320*/  LDCU UR12, c[0x0][0x3b8] ;  /* 0x00007700ff0c77ac */ /* 0x000e260008000800 */
[----:B------:R1:W-:Y:S01]  /*1b330*/  @P6 STG.E.U8 desc[UR24][R196.64], R212 ;  /* 0x000000d4c4006986 */ /* 0x0003e2000c101118 */
[----:B------:R-:W0:Y:S01]  /*1b340*/  LDCU UR26, c[0x0][0x3b8] ;  /* 0x00007700ff1a77ac */ /* 0x000e220008000800 */
[----:B------:R-:W0:Y:S01]  /*1b350*/  LDCU UR23, c[0x0][0x3b8] ;  /* 0x00007700ff1777ac */ /* 0x000e220008000800 */
[----:B-1----:R-:W-:-:S04]  /*1b360*/  IADD3 R196, P6, PT, R201, R3, RZ ;  /* 0x00000003c9c47210 */ /* 0x002fc80007fde0ff */
[----:B------:R-:W-:Y:S02]  /*1b370*/  LEA.HI.X.SX32 R197, R201, R2, 0x1, P6 ;  /* 0x00000002c9c57211 */ /* 0x000fe400030f0eff */
[----:B------:R-:W-:-:S05]  /*1b380*/  F2FP.SATFINITE.E5M2.F32.PACK_AB_MERGE_C R201, R151, R150, RZ ;  /* 0x0000009697c9723e */ /* 0x000fca00048060ff */
[----:B------:R1:W-:Y:S01]  /*1b390*/  @P5 STG.E.U8 desc[UR24][R196.64], R201 ;  /* 0x000000c9c4005986 */ /* 0x0003e2000c101118 */
[----:B------:R-:W-:Y:S02]  /*1b3a0*/  PRMT R215, R201, 0x9910, RZ ;  /* 0x00009910c9d77816 */ /* 0x000fe400000000ff */
[----:B-1----:R-:W-:-:S04]  /*1b3b0*/  IADD3 R196, P5, PT, R198, R3, RZ ;  /* 0x00000003c6c47210 */ /* 0x002fc80007fbe0ff */
[----:B------:R-:W-:Y:S02]  /*1b3c0*/  LEA.HI.X.SX32 R197, R198, R2, 0x1, P5 ;  /* 0x00000002c6c57211 */ /* 0x000fe400028f0eff */
[----:B------:R-:W-:-:S05]  /*1b3d0*/  SHF.R.S32.HI R198, RZ, 0x8, R215 ;  /* 0x00000008ffc67819 */ /* 0x000fca00000114d7 */
[----:B------:R1:W-:Y:S01]  /*1b3e0*/  @P4 STG.E.U8 desc[UR24][R196.64], R198 ;  /* 0x000000c6c4004986 */ /* 0x0003e2000c101118 */
[----:B------:R-:W-:Y:S01]  /*1b3f0*/  VIADD R203, R204, UR5 ;  /* 0x00000005cccb7c36 */ /* 0x000fe20008000000 */
[----:B------:R-:W-:Y:S02]  /*1b400*/  ISETP.LT.AND P2, PT, R207, UR27, !P0 ;  /* 0x0000001bcf007c0c */ /* 0x000fe4000c741270 */
[----:B------:R-:W-:Y:S02]  /*1b410*/  ISETP.LT.AND P3, PT, R210, UR28, !P0 ;  /* 0x0000001cd2007c0c */ /* 0x000fe4000c761270 */
[----:B-1----:R-:W-:Y:S01]  /*1b420*/  IADD3 R196, P4, PT, R204, R3, RZ ;  /* 0x00000003ccc47210 */ /* 0x002fe20007f9e0ff */
[----:B------:R-:W-:Y:S02]  /*1b430*/  VIADD R205, R203, UR5 ;  /* 0x00000005cbcd7c36 */ /* 0x000fe40008000000 */
[----:B------:R-:W-:Y:S01]  /*1b440*/  VIADD R212, R0, 0xaf ;  /* 0x000000af00d47836 */ /* 0x000fe20000000000 */
[----:B------:R-:W-:-:S02]  /*1b450*/  LEA.HI.X.SX32 R197, R204, R2, 0x1, P4 ;  /* 0x00000002ccc57211 */ /* 0x000fc400020f0eff */
[----:B------:R-:W-:Y:S01]  /*1b460*/  ISETP.LT.AND P5, PT, R216, UR34, !P0 ;  /* 0x00000022d8007c0c */ /* 0x000fe2000c7a1270 */
[----:B------:R-:W-:Y:S01]  /*1b470*/  VIADD R206, R205, UR5 ;  /* 0x00000005cdce7c36 */ /* 0x000fe20008000000 */
[----:B------:R-:W-:Y:S01]  /*1b480*/  ISETP.LT.AND P6, PT, R212, UR33, !P0 ;  /* 0x00000021d4007c0c */ /* 0x000fe2000c7c1270 */
[----:B------:R1:W-:Y:S01]  /*1b490*/  @P1 STG.E.U8 desc[UR24][R196.64], R218 ;  /* 0x000000dac4001986 */ /* 0x0003e2000c101118 */
[----:B------:R-:W-:Y:S01]  /*1b4a0*/  VIADD R198, R0, 0xb1 ;  /* 0x000000b100c67836 */ /* 0x000fe20000000000 */
[----:B------:R-:W0:Y:S01]  /*1b4b0*/  LDCU UR33, c[0x0][0x39c] ;  /* 0x00007380ff2177ac */ /* 0x000e220008000800 */
[----:B------:R-:W0:Y:S01]  /*1b4c0*/  LDCU UR28, c[0x0][0x3b8] ;  /* 0x00007700ff1c77ac */ /* 0x000e220008000800 */
[----:B------:R-:W0:Y:S01]  /*1b4d0*/  LDCU UR27, c[0x0][0x3b8] ;  /* 0x00007700ff1b77ac */ /* 0x000e220008000800 */
[C---:B-1----:R-:W-:Y:S01]  /*1b4e0*/  IADD3 R196, P1, PT, R203.reuse, R3, RZ ;  /* 0x00000003cbc47210 */ /* 0x042fe20007f3e0ff */
[----:B------:R-:W1:Y:S03]  /*1b4f0*/  LDCU UR34, c[0x0][0x3b8] ;  /* 0x00007700ff2277ac */ /* 0x000e660008000800 */
[----:B------:R-:W-:-:S05]  /*1b500*/  LEA.HI.X.SX32 R197, R203, R2, 0x1, P1 ;  /* 0x00000002cbc57211 */ /* 0x000fca00008f0eff */
[----:B------:R0:W-:Y:S02]  /*1b510*/  @P2 STG.E.U8 desc[UR24][R196.64], R221 ;  /* 0x000000ddc4002986 */ /* 0x0001e4000c101118 */
[----:B0-----:R-:W-:-:S04]  /*1b520*/  IADD3 R196, P2, PT, R205, R3, RZ ;  /* 0x00000003cdc47210 */ /* 0x001fc80007f5e0ff */
[----:B------:R-:W-:-:S05]  /*1b530*/  LEA.HI.X.SX32 R197, R205, R2, 0x1, P2 ;  /* 0x00000002cdc57211 */ /* 0x000fca00010f0eff */
[----:B------:R0:W-:Y:S01]  /*1b540*/  @P3 STG.E.U8 desc[UR24][R196.64], R222 ;  /* 0x000000dec4003986 */ /* 0x0001e2000c101118 */
[----:B------:R-:W-:Y:S01]  /*1b550*/  VIADD R200, R206, UR5 ;  /* 0x00000005cec87c36 */ /* 0x000fe20008000000 */
[----:B0-----:R-:W-:Y:S02]  /*1b560*/  PRMT R222, R222, 0x9910, RZ ;  /* 0x00009910dede7816 */ /* 0x001fe400000000ff */
[C---:B------:R-:W-:Y:S02]  /*1b570*/  IADD3 R196, P3, PT, R206.reuse, R3, RZ ;  /* 0x00000003cec47210 */ /* 0x040fe40007f7e0ff */
[----:B------:R-:W-:Y:S02]  /*1b580*/  SHF.R.S32.HI R222, RZ, 0x8, R222 ;  /* 0x00000008ffde7819 */ /* 0x000fe400000114de */
[----:B------:R-:W-:-:S05]  /*1b590*/  LEA.HI.X.SX32 R197, R206, R2, 0x1, P3 ;  /* 0x00000002cec57211 */ /* 0x000fca00018f0eff */
[----:B------:R0:W-:Y:S01]  /*1b5a0*/  @P6 STG.E.U8 desc[UR24][R196.64], R222 ;  /* 0x000000dec4006986 */ /* 0x0001e2000c101118 */
[----:B------:R-:W-:Y:S01]  /*1b5b0*/  VIADD R208, R200, UR5 ;  /* 0x00000005c8d07c36 */ /* 0x000fe20008000000 */
[----:B------:R-:W-:Y:S02]  /*1b5c0*/  ISETP.LT.AND P4, PT, R198, UR35, !P0 ;  /* 0x00000023c6007c0c */ /* 0x000fe4000c781270 */
[----:B0-----:R-:W-:Y:S02]  /*1b5d0*/  IADD3 R196, P6, PT, R200, R3, RZ ;  /* 0x00000003c8c47210 */ /* 0x001fe40007fde0ff */
[----:B------:R-:W-:Y:S01]  /*1b5e0*/  F2FP.SATFINITE.E5M2.F32.PACK_AB_MERGE_C R222, R145, R144, RZ ;  /* 0x0000009091de723e */ /* 0x000fe200048060ff */
[----:B------:R-:W-:Y:S01]  /*1b5f0*/  VIADD R198, R0, 0xb2 ;  /* 0x000000b200c67836 */ /* 0x000fe20000000000 */
[----:B------:R-:W-:Y:S01]  /*1b600*/  LEA.HI.X.SX32 R197, R200, R2, 0x1, P6 ;  /* 0x00000002c8c57211 */ /* 0x000fe200030f0eff */
[----:B------:R-:W-:Y:S01]  /*1b610*/  VIADD R207, R208, UR5 ;  /* 0x00000005d0cf7c36 */ /* 0x000fe20008000000 */
[----:B------:R-:W0:Y:S03]  /*1b620*/  LDCU UR35, c[0x0][0x3b8] ;  /* 0x00007700ff2377ac */ /* 0x000e260008000800 */
[----:B------:R1:W-:Y:S01]  /*1b630*/  @P5 STG.E.U8 desc[UR24][R196.64], R222 ;  /* 0x000000dec4005986 */ /* 0x0003e2000c101118 */
[----:B------:R-:W-:-:S02]  /*1b640*/  ISETP.LT.AND P1, PT, R198, UR36, !P0 ;  /* 0x00000024c6007c0c */ /* 0x000fc4000c721270 */
[-C--:B-1----:R-:W-:Y:S02]  /*1b650*/  IADD3 R196, P5, PT, R208, R3.reuse, RZ ;  /* 0x00000003d0c47210 */ /* 0x082fe40007fbe0ff */
[----:B------:R-:W-:Y:S01]  /*1b660*/  PRMT R222, R222, 0x9910, RZ ;  /* 0x00009910dede7816 */ /* 0x000fe200000000ff */
[C---:B------:R-:W-:Y:S01]  /*1b670*/  VIADD R199, R207.reuse, UR5 ;  /* 0x00000005cfc77c36 */ /* 0x040fe20008000000 */
[----:B------:R-:W-:Y:S01]  /*1b680*/  LEA.HI.X.SX32 R197, R208, R2, 0x1, P5 ;  /* 0x00000002d0c57211 */ /* 0x000fe200028f0eff */
[----:B------:R-:W-:Y:S01]  /*1b690*/  VIADD R198, R0, 0xb3 ;  /* 0x000000b300c67836 */ /* 0x000fe20000000000 */
[----:B------:R-:W-:Y:S01]  /*1b6a0*/  SHF.R.S32.HI R208, RZ, 0x8, R222 ;  /* 0x00000008ffd07819 */ /* 0x000fe200000114de */
[----:B------:R-:W1:Y:S04]  /*1b6b0*/  LDCU UR36, c[0x0][0x3b8] ;  /* 0x00007700ff2477ac */ /* 0x000e680008000800 */
[----:B------:R0:W-:Y:S02]  /*1b6c0*/  @P4 STG.E.U8 desc[UR24][R196.64], R208 ;  /* 0x000000d0c4004986 */ /* 0x0001e4000c101118 */
[----:B0-----:R-:W-:-:S04]  /*1b6d0*/  IADD3 R196, P4, PT, R207, R3, RZ ;  /* 0x00000003cfc47210 */ /* 0x001fc80007f9e0ff */
[----:B------:R-:W-:Y:S02]  /*1b6e0*/  LEA.HI.X.SX32 R197, R207, R2, 0x1, P4 ;  /* 0x00000002cfc57211 */ /* 0x000fe400020f0eff */
[----:B------:R-:W-:-:S05]  /*1b6f0*/  F2FP.SATFINITE.E5M2.F32.PACK_AB_MERGE_C R207, R143, R142, RZ ;  /* 0x0000008e8fcf723e */ /* 0x000fca00048060ff */
[----:B------:R0:W-:Y:S01]  /*1b700*/  @P1 STG.E.U8 desc[UR24][R196.64], R207 ;  /* 0x000000cfc4001986 */ /* 0x0001e2000c101118 */
[C---:B------:R-:W-:Y:S01]  /*1b710*/  VIADD R209, R199.reuse, UR5 ;  /* 0x00000005c7d17c36 */ /* 0x040fe20008000000 */
[----:B0-----:R-:W-:Y:S02]  /*1b720*/  IADD3 R196, P1, PT, R199, R3, RZ ;  /* 0x00000003c7c47210 */ /* 0x001fe40007f3e0ff */
[----:B------:R-:W-:Y:S02]  /*1b730*/  PRMT R207, R207, 0x9910, RZ ;  /* 0x00009910cfcf7816 */ /* 0x000fe400000000ff */
[----:B------:R-:W-:Y:S02]  /*1b740*/  LEA.HI.X.SX32 R197, R199, R2, 0x1, P1 ;  /* 0x00000002c7c57211 */ /* 0x000fe400008f0eff */
[----:B------:R-:W-:Y:S02]  /*1b750*/  SHF.R.S32.HI R199, RZ, 0x8, R207 ;  /* 0x00000008ffc77819 */ /* 0x000fe400000114cf */
[----:B------:R-:W-:-:S02]  /*1b760*/  F2FP.SATFINITE.E5M2.F32.PACK_AB_MERGE_C R207, R133, R132, RZ ;  /* 0x0000008485cf723e */ /* 0x000fc400048060ff */
[----:B------:R-:W2:Y:S04]  /*1b770*/  LDL.LU R132, [R1+0x2f8] ;  /* 0x0002f80001847983 */ /* 0x000ea80000300800 */
[----:B------:R-:W2:Y:S01]  /*1b780*/  LDL.LU R133, [R1+0x2fc] ;  /* 0x0002fc0001857983 */ /* 0x000ea20000300800 */
[----:B------:R-:W-:-:S03]  /*1b790*/  VIADD R202, R209, UR5 ;  /* 0x00000005d1ca7c36 */ /* 0x000fc60008000000 */
[----:B------:R-:W5:Y:S01]  /*1b7a0*/  LDL.LU R148, [R1+0x100] ;  /* 0x0001000001947983 */ /* 0x000f620000300800 */
[----:B------:R-:W-:Y:S01]  /*1b7b0*/  VIADD R211, R202, UR5 ;  /* 0x00000005cad37c36 */ /* 0x000fe20008000000 */
[----:B------:R-:W-:Y:S02]  /*1b7c0*/  ISETP.LT.AND P2, PT, R198, UR37, !P0 ;  /* 0x00000025c6007c0c */ /* 0x000fe4000c741270 */
[----:B------:R-:W5:Y:S01]  /*1b7d0*/  LDL.LU R149, [R1+0x104] ;  /* 0x0001040001957983 */ /* 0x000f620000300800 */
[----:B------:R-:W-:Y:S01]  /*1b7e0*/  VIADD R210, R211, UR5 ;  /* 0x00000005d3d27c36 */ /* 0x000fe20008000000 */
[----:B------:R-:W0:Y:S01]  /*1b7f0*/  LDCU UR37, c[0x0][0x3b8] ;  /* 0x00007700ff2577ac */ /* 0x000e220008000800 */
[----:B------:R-:W-:Y:S01]  /*1b800*/  VIADD R198, R0, 0xb4 ;  /* 0x000000b400c67836 */ /* 0x000fe20000000000 */
[----:B------:R-:W5:Y:S01]  /*1b810*/  LDL.LU R146, [R1+0x108] ;  /* 0x0001080001927983 */ /* 0x000f620000300800 */
[----:B------:R-:W-:-:S03]  /*1b820*/  VIADD R213, R210, UR5 ;  /* 0x00000005d2d57c36 */ /* 0x000fc60008000000 */
[----:B------:R-:W-:Y:S01]  /*1b830*/  ISETP.LT.AND P3, PT, R198, UR38, !P0 ;  /* 0x00000026c6007c0c */ /* 0x000fe2000c761270 */
[----:B------:R-:W-:Y:S01]  /*1b840*/  VIADD R212, R213, UR5 ;  /* 0x00000005d5d47c36 */ /* 0x000fe20008000000 */
[----:B------:R-:W5:Y:S01]  /*1b850*/  LDL.LU R147, [R1+0x10c] ;  /* 0x00010c0001937983 */ /* 0x000f620000300800 */
[----:B------:R-:W-:Y:S01]  /*1b860*/  VIADD R198, R0, 0xb5 ;  /* 0x000000b500c67836 */ /* 0x000fe20000000000 */
[----:B------:R-:W0:Y:S01]  /*1b870*/  LDCU UR38, c[0x0][0x3b8] ;  /* 0x00007700ff2677ac */ /* 0x000e220008000800 */
[----:B------:R-:W-:Y:S01]  /*1b880*/  VIADD R201, R212, UR5 ;  /* 0x00000005d4c97c36 */ /* 0x000fe20008000000 */
[----:B------:R1:W-:Y:S03]  /*1b890*/  @P2 STG.E.U8 desc[UR24][R196.64], R199 ;  /* 0x000000c7c4002986 */ /* 0x0003e6000c101118 */
[----:B------:R-:W-:Y:S01]  /*1b8a0*/  VIADD R214, R201, UR5 ;  /* 0x00000005c9d67c36 */ /* 0x000fe20008000000 */
[----:B------:R-:W5:Y:S03]  /*1b8b0*/  LDL.LU R144, [R1+0x110] ;  /* 0x0001100001907983 */ /* 0x000f660000300800 */
[----:B------:R-:W-:Y:S01]  /*1b8c0*/  VIADD R215, R214, UR5 ;  /* 0x00000005d6d77c36 */ /* 0x000fe20008000000 */
[----:B------:R-:W-:Y:S01]  /*1b8d0*/  ISETP.LT.AND P6, PT, R198, UR39, !P0 ;  /* 0x00000027c6007c0c */ /* 0x000fe2000c7c1270 */
[----:B------:R-:W5:Y:S02]  /*1b8e0*/  LDL.LU R145, [R1+0x114] ;  /* 0x0001140001917983 */ /* 0x000f640000300800 */
[----:B------:R-:W-:Y:S01]  /*1b8f0*/  VIADD R217, R215, UR5 ;  /* 0x00000005d7d97c36 */ /* 0x000fe20008000000 */
[----:B-1----:R-:W-:-:S02]  /*1b900*/  IADD3 R196, P2, PT, R209, R3, RZ ;  /* 0x00000003d1c47210 */ /* 0x002fc40007f5e0ff */
[----:B------:R-:W-:Y:S01]  /*1b910*/  F2FP.SATFINITE.E5M2.F32.PACK_AB_MERGE_C R199, R141, R140, RZ ;  /* 0x0000008c8dc7723e */ /* 0x000fe200048060ff */
[----:B------:R-:W-:Y:S01]  /*1b920*/  VIADD R216, R217, UR5 ;  /* 0x00000005d9d87c36 */ /* 0x000fe20008000000 */
[----:B------:R-:W5:Y:S01]  /*1b930*/  LDL.LU R142, [R1+0x118] ;  /* 0x00011800018e7983 */ /* 0x000f620000300800 */
[----:B------:R-:W-:Y:S01]  /*1b940*/  VIADD R198, R0, 0xb6 ;  /* 0x000000b600c67836 */ /* 0x000fe20000000000 */
[----:B------:R-:W1:Y:S01]  /*1b950*/  LDCU UR39, c[0x0][0x3b8] ;  /* 0x00007700ff2777ac */ /* 0x000e620008000800 */
[----:B------:R-:W-:Y:S01]  /*1b960*/  VIADD R204, R216, UR5 ;  /* 0x00000005d8cc7c36 */ /* 0x000fe20008000000 */
[----:B------:R-:W-:Y:S01]  /*1b970*/  LEA.HI.X.SX32 R197, R209, R2, 0x1, P2 ;  /* 0x00000002d1c57211 */ /* 0x000fe200010f0eff */
[----:B------:R-:W5:Y:S02]  /*1b980*/  LDL.LU R143, [R1+0x11c] ;  /* 0x00011c00018f7983 */ /* 0x000f640000300800 */
[----:B------:R-:W-:Y:S02]  /*1b990*/  VIADD R219, R204, UR5 ;  /* 0x00000005ccdb7c36 */ /* 0x000fe40008000000 */
[----:B------:R0:W-:Y:S02]  /*1b9a0*/  @P3 STG.E.U8 desc[UR24][R196.64], R199 ;  /* 0x000000c7c4003986 */ /* 0x0001e4000c101118 */
[----:B------:R-:W-:Y:S01]  /*1b9b0*/  VIADD R218, R219, UR5 ;  /* 0x00000005dbda7c36 */ /* 0x000fe20008000000 */
[----:B------:R-:W-:Y:S01]  /*1b9c0*/  ISETP.LT.AND P5, PT, R198, UR40, !P0 ;  /* 0x00000028c6007c0c */ /* 0x000fe2000c7a1270 */
[----:B------:R-:W5:Y:S02]  /*1b9d0*/  LDL.LU R140, [R1+0x120] ;  /* 0x00012000018c7983 */ /* 0x000f640000300800 */
[----:B------:R-:W-:Y:S01]  /*1b9e0*/  VIADD R220, R218, UR5 ;  /* 0x00000005dadc7c36 */ /* 0x000fe20008000000 */
[----:B------:R-:W0:Y:S01]  /*1b9f0*/  LDCU UR40, c[0x0][0x3b8] ;  /* 0x00007700ff2877ac */ /* 0x000e220008000800 */
[----:B------:R-:W-:Y:S01]  /*1ba00*/  VIADD R198, R0, 0xb7 ;  /* 0x000000b700c67836 */ /* 0x000fe20000000000 */
[----:B------:R-:W5:Y:S01]  /*1ba10*/  LDL.LU R141, [R1+0x124] ;  /* 0x00012400018d7983 */ /* 0x000f620000300800 */
[----:B------:R-:W-:-:S04]  /*1ba20*/  VIADD R203, R220, UR5 ;  /* 0x00000005dccb7c36 */ /* 0x000fc80008000000 */
[----:B------:R-:W-:-:S04]  /*1ba30*/  VIADD R221, R203, UR5 ;  /* 0x00000005cbdd7c36 */ /* 0x000fc80008000000 */
[----:B------:R-:W-:-:S04]  /*1ba40*/  VIADD R232, R221, UR5 ;  /* 0x00000005dde87c36 */ /* 0x000fc80008000000 */
[----:B------:R-:W-:-:S04]  /*1ba50*/  VIADD R234, R232, UR5 ;  /* 0x00000005e8ea7c36 */ /* 0x000fc80008000000 */
[----:B------:R-:W-:-:S04]  /*1ba60*/  VIADD R205, R234, UR5 ;  /* 0x00000005eacd7c36 */ /* 0x000fc80008000000 */
[----:B------:R-:W-:-:S04]  /*1ba70*/  VIADD R237, R205, UR5 ;  /* 0x00000005cded7c36 */ /* 0x000fc80008000000 */
[----:B------:R-:W-:Y:S01]  /*1ba80*/  VIADD R206, R237, UR5 ;  /* 0x00000005edce7c36 */ /* 0x000fe20008000000 */
[----:B0-----:R-:W-:Y:S02]  /*1ba90*/  PRMT R199, R199, 0x9910, RZ ;  /* 0x00009910c7c77816 */ /* 0x001fe400000000ff */
[-C--:B------:R-:W-:Y:S01]  /*1baa0*/  IADD3 R196, P3, PT, R202, R3.reuse, RZ ;  /* 0x00000003cac47210 */ /* 0x080fe20007f7e0ff */
[----:B------:R-:W-:Y:S01]  /*1bab0*/  VIADD R239, R206, UR5 ;  /* 0x00000005ceef7c36 */ /* 0x000fe20008000000 */
[----:B------:R-:W-:Y:S02]  /*1bac0*/  SHF.R.S32.HI R199, RZ, 0x8, R199 ;  /* 0x00000008ffc77819 */ /* 0x000fe400000114c7 */
[----:B------:R-:W-:Y:S01]  /*1bad0*/  LEA.HI.X.SX32 R197, R202, R2, 0x1, P3 ;  /* 0x00000002cac57211 */ /* 0x000fe200018f0eff */
[----:B------:R-:W-:Y:S01]  /*1bae0*/  VIADD R238, R239, UR5 ;  /* 0x00000005efee7c36 */ /* 0x000fe20008000000 */
[----:B------:R-:W-:Y:S01]  /*1baf0*/  ISETP.LT.AND P4, PT, R198, UR50, !P0 ;  /* 0x00000032c6007c0c */ /* 0x000fe2000c781270 */
[----:B------:R-:W-:Y:S01]  /*1bb00*/  VIADD R198, R0, 0xb8 ;  /* 0x000000b800c67836 */ /* 0x000fe20000000000 */
[----:B------:R-:W0:Y:S01]  /*1bb10*/  LDCU UR50, c[0x0][0x3b8] ;  /* 0x00007700ff3277ac */ /* 0x000e220008000800 */
[----:B------:R-:W-:Y:S01]  /*1bb20*/  VIADD R242, R238, UR5 ;  /* 0x00000005eef27c36 */ /* 0x000fe20008000000 */
[----:B------:R1:W-:Y:S02]  /*1bb30*/  @P6 STG.E.U8 desc[UR24][R196.64], R199 ;  /* 0x000000c7c4006986 */ /* 0x0003e4000c101118 */
[----:B------:R-:W-:Y:S01]  /*1bb40*/  ISETP.LT.AND P1, PT, R198, UR51, !P0 ;  /* 0x00000033c6007c0c */ /* 0x000fe2000c721270 */
[----:B------:R-:W-:Y:S01]  /*1bb50*/  VIADD R200, R242, UR5 ;  /* 0x00000005f2c87c36 */ /* 0x000fe20008000000 */
[----:B------:R-:W0:Y:S01]  /*1bb60*/  LDCU UR51, c[0x0][0x3b8] ;  /* 0x00007700ff3377ac */ /* 0x000e220008000800 */
[----:B------:R-:W-:Y:S01]  /*1bb70*/  VIADD R198, R0, 0xb9 ;  /* 0x000000b900c67836 */ /* 0x000fe20000000000 */
[----:B-1----:R-:W-:-:S02]  /*1bb80*/  IADD3 R196, P6, PT, R211, R3, RZ ;  /* 0x00000003d3c47210 */ /* 0x002fc40007fde0ff */
[----:B------:R-:W-:Y:S02]  /*1bb90*/  F2FP.SATFINITE.E5M2.F32.PACK_AB_MERGE_C R199, R139, R138, RZ ;  /* 0x0000008a8bc7723e */ /* 0x000fe400048060ff */
[----:B------:R-:W-:Y:S01]  /*1bba0*/  LEA.HI.X.SX32 R197, R211, R2, 0x1, P6 ;  /* 0x00000002d3c57211 */ /* 0x000fe200030f0eff */
[----:B------:R-:W-:Y:S01]  /*1bbb0*/  VIADD R240, R200, UR5 ;  /* 0x00000005c8f07c36 */ /* 0x000fe20008000000 */
[----:B------:R-:W-:Y:S01]  /*1bbc0*/  ISETP.LT.AND P2, PT, R198, UR52, !P0 ;  /* 0x00000034c6007c0c */ /* 0x000fe2000c741270 */
[----:B------:R-:W-:Y:S01]  /*1bbd0*/  VIADD R198, R0, 0xba ;  /* 0x000000ba00c67836 */ /* 0x000fe20000000000 */
[----:B------:R-:W5:Y:S01]  /*1bbe0*/  LDL.LU R138, [R1+0x128] ;  /* 0x00012800018a7983 */ /* 0x000f620000300800 */
[----:B------:R-:W-:Y:S01]  /*1bbf0*/  VIADD R243, R240, UR5 ;  /* 0x00000005f0f37c36 */ /* 0x000fe20008000000 */
[----:B------:R-:W1:Y:S02]  /*1bc00*/  LDCU UR52, c[0x0][0x3b8] ;  /* 0x00007700ff3477ac */ /* 0x000e640008000800 */
[----:B------:R0:W-:Y:S01]  /*1bc10*/  @P5 STG.E.U8 desc[UR24][R196.64], R199 ;  /* 0x000000c7c4005986 */ /* 0x0001e2000c101118 */
[----:B------:R-:W-:Y:S01]  /*1bc20*/  VIADD R244, R243, UR5 ;  /* 0x00000005f3f47c36 */ /* 0x000fe20008000000 */
[----:B----4-:R-:W-:Y:S01]  /*1bc30*/  ISETP.LT.AND P3, PT, R198, UR16, !P0 ;  /* 0x00000010c6007c0c */ /* 0x010fe2000c761270 */
[----:B------:R-:W-:Y:S01]  /*1bc40*/  VIADD R198, R0, 0xbb ;  /* 0x000000bb00c67836 */ /* 0x000fe20000000000 */
[----:B------:R-:W4:Y:S01]  /*1bc50*/  LDL.LU R139, [R1+0x12c] ;  /* 0x00012c00018b7983 */ /* 0x000f220000300800 */
[----:B0-----:R-:W-:-:S02]  /*1bc60*/  PRMT R199, R199, 0x9910, RZ ;  /* 0x00009910c7c77816 */ /* 0x001fc400000000ff */
[----:B------:R-:W-:Y:S01]  /*1bc70*/  IADD3 R196, P5, PT, R210, R3, RZ ;  /* 0x00000003d2c47210 */ /* 0x000fe20007fbe0ff */
[----:B------:R-:W-:Y:S01]  /*1bc80*/  VIADD R62, R244, UR5 ;  /* 0x00000005f43e7c36 */ /* 0x000fe20008000000 */
[----:B------:R-:W-:Y:S01]  /*1bc90*/  SHF.R.S32.HI R199, RZ, 0x8, R199 ;  /* 0x00000008ffc77819 */ /* 0x000fe200000114c7 */
[----:B------:R-:W0:Y:S01]  /*1bca0*/  LDCU UR16, c[0x0][0x3b8] ;  /* 0x00007700ff1077ac */ /* 0x000e220008000800 */
[----:B------:R-:W-:Y:S01]  /*1bcb0*/  LEA.HI.X.SX32 R197, R210, R2, 0x1, P5 ;  /* 0x00000002d2c57211 */ /* 0x000fe200028f0eff */
[----:B------:R-:W-:Y:S01]  /*1bcc0*/  VIADD R64, R62, UR5 ;  /* 0x000000053e407c36 */ /* 0x000fe20008000000 */
[----:B------:R-:W-:-:S03]  /*1bcd0*/  ISETP.LT.AND P6, PT, R198, UR15, !P0 ;  /* 0x0000000fc6007c0c */ /* 0x000fc6000c7c1270 */
[----:B------:R0:W-:Y:S01]  /*1bce0*/  @P4 STG.E.U8 desc[UR24][R196.64], R199 ;  /* 0x000000c7c4004986 */ /* 0x0001e2000c101118 */
[----:B------:R-:W-:Y:S01]  /*1bcf0*/  VIADD R198, R0, 0xbc ;  /* 0x000000bc00c67836 */ /* 0x000fe20000000000 */
[----:B------:R-:W1:Y:S01]  /*1bd00*/  LDCU UR15, c[0x0][0x3b8] ;  /* 0x00007700ff0f77ac */ /* 0x000e620008000800 */
[----:B------:R-:W-:Y:S01]  /*1bd10*/  VIADD R61, R64, UR5 ;  /* 0x00000005403d7c36 */ /* 0x000fe20008000000 */
[----:B0-----:R-:W-:Y:S02]  /*1bd20*/  IADD3 R196, P4, PT, R213, R3, RZ ;  /* 0x00000003d5c47210 */ /* 0x001fe40007f9e0ff */
[----:B------:R-:W-:Y:S02]  /*1bd30*/  F2FP.SATFINITE.E5M2.F32.PACK_AB_MERGE_C R199, R137, R136, RZ ;  /* 0x0000008889c7723e */ /* 0x000fe400048060ff */
[----:B------:R-:W-:Y:S02]  /*1bd40*/  LEA.HI.X.SX32 R197, R213, R2, 0x1, P4 ;  /* 0x00000002d5c57211 */ /* 0x000fe400020f0eff */
[----:B------:R-:W-:Y:S01]  /*1bd50*/  ISETP.LT.AND P5, PT, R198, UR14, !P0 ;  /* 0x0000000ec6007c0c */ /* 0x000fe2000c7a1270 */
[----:B------:R-:W-:Y:S01]  /*1bd60*/  VIADD R198, R0, 0xbd ;  /* 0x000000bd00c67836 */ /* 0x000fe20000000000 */
[----:B------:R-:W4:Y:S01]  /*1bd70*/  LDL.LU R136, [R1+0x130] ;  /* 0x0001300001887983 */ /* 0x000f220000300800 */
[----:B------:R-:W-:Y:S01]  /*1bd80*/  VIADD R59, R61, UR5 ;  /* 0x000000053d3b7c36 */ /* 0x000fe20008000000 */
[----:B------:R-:W0:Y:S02]  /*1bd90*/  LDCU UR14, c[0x0][0x39c] ;  /* 0x00007380ff0e77ac */ /* 0x000e240008000800 */
[----:B------:R1:W-:Y:S01]  /*1bda0*/  @P1 STG.E.U8 desc[UR24][R196.64], R199 ;  /* 0x000000c7c4001986 */ /* 0x0003e2000c101118 */
[----:B------:R-:W-:Y:S01]  /*1bdb0*/  ISETP.LT.AND P4, PT, R198, UR11, !P0 ;  /* 0x0000000bc6007c0c */ /* 0x000fe2000c781270 */
[----:B------:R-:W-:Y:S01]  /*1bdc0*/  VIADD R58, R59, UR5 ;  /* 0x000000053b3a7c36 */ /* 0x000fe20008000000 */
[----:B------:R-:W0:Y:S01]  /*1bdd0*/  LDCU UR11, c[0x0][0x3b8] ;  /* 0x00007700ff0b77ac */ /* 0x000e220008000800 */
[----:B------:R-:W-:Y:S01]  /*1bde0*/  VIADD R198, R0, 0xbe ;  /* 0x000000be00c67836 */ /* 0x000fe20000000000 */
[----:B------:R-:W4:Y:S01]  /*1bdf0*/  LDL.LU R137, [R1+0x134] ;  /* 0x0001340001897983 */ /* 0x000f220000300800 */
[----:B-1----:R-:W-:-:S02]  /*1be00*/  PRMT R199, R199, 0x9910, RZ ;  /* 0x00009910c7c77816 */ /* 0x002fc400000000ff */
[C---:B------:R-:W-:Y:S02]  /*1be10*/  IADD3 R196, P1, PT, R212.reuse, R3, RZ ;  /* 0x00000003d4c47210 */ /* 0x040fe40007f3e0ff */
[----:B------:R-:W-:Y:S02]  /*1be20*/  SHF.R.S32.HI R199, RZ, 0x8, R199 ;  /* 0x00000008ffc77819 */ /* 0x000fe400000114c7 */
[----:B------:R-:W-:Y:S01]  /*1be30*/  LEA.HI.X.SX32 R197, R212, R2, 0x1, P1 ;  /* 0x00000002d4c57211 */ /* 0x000fe200008f0eff */
[----:B------:R-:W-:Y:S01]  /*1be40*/  VIADD R60, R58, UR5 ;  /* 0x000000053a3c7c36 */ /* 0x000fe20008000000 */
[----:B---3--:R-:W-:Y:S01]  /*1be50*/  ISETP.LT.AND P1, PT, R198, UR8, !P0 ;  /* 0x00000008c6007c0c */ /* 0x008fe2000c721270 */
[----:B------:R-:W-:Y:S01]  /*1be60*/  VIADD R198, R0, 0x1ff ;  /* 0x000001ff00c67836 */ /* 0x000fe20000000000 */
[----:B------:R-:W1:Y:S01]  /*1be70*/  LDCU UR8, c[0x0][0x39c] ;  /* 0x00007380ff0877ac */ /* 0x000e620008000800 */
[----:B------:R3:W-:Y:S01]  /*1be80*/  @P2 STG.E.U8 desc[UR24][R196.64], R199 ;  /* 0x000000c7c4002986 */ /* 0x0007e2000c101118 */
[----:B------:R-:W-:-:S04]  /*1be90*/  VIADD R57, R60, UR5 ;  /* 0x000000053c397c36 */ /* 0x000fc80008000000 */
[----:B------:R-:W-:Y:S01]  /*1bea0*/  VIADD R55, R57, UR5 ;  /* 0x0000000539377c36 */ /* 0x000fe20008000000 */
[----:B---3--:R-:W-:-:S04]  /*1beb0*/  IADD3 R196, P2, PT, R201, R3, RZ ;  /* 0x00000003c9c47210 */ /* 0x008fc80007f5e0ff */
[----:B------:R-:W-:Y:S02]  /*1bec0*/  LEA.HI.X.SX32 R197, R201, R2, 0x1, P2 ;  /* 0x00000002c9c57211 */ /* 0x000fe400010f0eff */
[----:B------:R-:W-:Y:S01]  /*1bed0*/  ISETP.LT.AND P2, PT, R198, UR4, !P0 ;  /* 0x00000004c6007c0c */ /* 0x000fe2000c741270 */
[----:B------:R-:W-:Y:S01]  /*1bee0*/  VIADD R54, R55, UR5 ;  /* 0x0000000537367c36 */ /* 0x000fe20008000000 */
[----:B------:R-:W-:Y:S01]  /*1bef0*/  F2FP.SATFINITE.E5M2.F32.PACK_AB_MERGE_C R198, R135, R134, RZ ;  /* 0x0000008687c6723e */ /* 0x000fe200048060ff */
[----:B------:R-:W3:Y:S01]  /*1bf00*/  LDCU UR4, c[0x0][0x39c] ;  /* 0x00007380ff0477ac */ /* 0x000ee20008000800 */
[----:B------:R-:W4:Y:S02]  /*1bf10*/  LDL.LU R134, [R1+0x138] ;  /* 0x0001380001867983 */ /* 0x000f240000300800 */
[----:B------:R-:W-:Y:S02]  /*1bf20*/  PRMT R202, R198, 0x9910, RZ ;  /* 0x00009910c6ca7816 */ /* 0x000fe400000000ff */
[----:B------:R0:W-:Y:S01]  /*1bf30*/  @P3 STG.E.U8 desc[UR24][R196.64], R198 ;  /* 0x000000c6c4003986 */ /* 0x0001e2000c101118 */
[----:B------:R-:W-:Y:S01]  /*1bf40*/  VIADD R56, R54, UR5 ;  /* 0x0000000536387c36 */ /* 0x000fe20008000000 */
[----:B------:R-:W-:-:S02]  /*1bf50*/  SHF.R.S32.HI R202, RZ, 0x8, R202 ;  /* 0x00000008ffca7819 */ /* 0x000fc400000114ca */
[----:B------:R-:W4:Y:S01]  /*1bf60*/  LDL.LU R135, [R1+0x13c] ;  /* 0x00013c0001877983 */ /* 0x000f220000300800 */
[----:B------:R-:W-:Y:S01]  /*1bf70*/  VIADD R53, R56, UR5 ;  /* 0x0000000538357c36 */ /* 0x000fe20008000000 */
[----:B0-----:R-:W-:-:S04]  /*1bf80*/  IADD3 R198, P3, PT, R214, R3, RZ ;  /* 0x00000003d6c67210 */ /* 0x001fc80007f7e0ff */
[----:B------:R-:W-:Y:S02]  /*1bf90*/  LEA.HI.X.SX32 R199, R214, R2, 0x1, P3 ;  /* 0x00000002d6c77211 */ /* 0x000fe400018f0eff */
[----:B------:R-:W-:Y:S01]  /*1bfa0*/  IADD3 R196, P3, PT, R215, R3, RZ ;  /* 0x00000003d7c47210 */ /* 0x000fe20007f7e0ff */
[----:B------:R-:W-:-:S03]  /*1bfb0*/  VIADD R51, R53, UR5 ;  /* 0x0000000535337c36 */ /* 0x000fc60008000000 */
[----:B------:R-:W-:Y:S01]  /*1bfc0*/  LEA.HI.X.SX32 R197, R215, R2, 0x1, P3 ;  /* 0x00000002d7c57211 */ /* 0x000fe200018f0eff */
[----:B------:R0:W-:Y:S01]  /*1bfd0*/  @P6 STG.E.U8 desc[UR24][R198.64], R202 ;  /* 0x000000cac6006986 */ /* 0x0001e2000c101118 */
[----:B------:R-:W-:-:S03]  /*1bfe0*/  VIADD R50, R51, UR5 ;  /* 0x0000000533327c36 */ /* 0x000fc60008000000 */
[----:B------:R1:W-:Y:S01]  /*1bff0*/  @P5 STG.E.U8 desc[UR24][R196.64], R207 ;  /* 0x000000cfc4005986 */ /* 0x0003e2000c101118 */
[----:B------:R-:W-:Y:S01]  /*1c000*/  VIADD R52, R50, UR5 ;  /* 0x0000000532347c36 */ /* 0x000fe20008000000 */
[----:B0-----:R-:W-:Y:S02]  /*1c010*/  PRMT R199, R207, 0x9910, RZ ;  /* 0x00009910cfc77816 */ /* 0x001fe400000000ff */
[C---:B-1----:R-:W-:Y:S02]  /*1c020*/  IADD3 R196, P5, PT, R217.reuse, R3, RZ ;  /* 0x00000003d9c47210 */ /* 0x042fe40007fbe0ff */
[----:B------:R-:W-:Y:S02]  /*1c030*/  SHF.R.S32.HI R199, RZ, 0x8, R199 ;  /* 0x00000008ffc77819 */ /* 0x000fe400000114c7 */
[----:B------:R-:W-:Y:S01]  /*1c040*/  LEA.HI.X.SX32 R197, R217, R2, 0x1, P5 ;  /* 0x00000002d9c57211 */ /* 0x000fe200028f0eff */
[----:B------:R-:W-:-:S04]  /*1c050*/  VIADD R49, R52, UR5 ;  /* 0x0000000534317c36 */ /* 0x000fc80008000000 */
[----:B------:R2:W-:Y:S01]  /*1c060*/  @P4 STG.E.U8 desc[UR24][R196.64], R199 ;  /* 0x000000c7c4004986 */ /* 0x0005e2000c101118 */
[----:B------:R-:W-:-:S04]  /*1c070*/  VIADD R47, R49, UR5 ;  /* 0x00000005312f7c36 */ /* 0x000fc80008000000 */
[----:B------:R-:W-:-:S04]  /*1c080*/  VIADD R46, R47, UR5 ;  /* 0x000000052f2e7c36 */ /* 0x000fc80008000000 */
[----:B------:R-:W-:-:S04]  /*1c090*/  VIADD R48, R46, UR5 ;  /* 0x000000052e307c36 */ /* 0x000fc80008000000 */
[----:B------:R-:W-:-:S04]  /*1c0a0*/  VIADD R45, R48, UR5 ;  /* 0x00000005302d7c36 */ /* 0x000fc80008000000 */
[----:B------:R-:W-:Y:S01]  /*1c0b0*/  VIADD R43, R45, UR5 ;  /* 0x000000052d2b7c36 */ /* 0x000fe20008000000 */
[----:B--2---:R-:W-:Y:S02]  /*1c0c0*/  F2FP.SATFINITE.E5M2.F32.PACK_AB_MERGE_C R199, R133, R132, RZ ;  /* 0x0000008485c7723e */ /* 0x004fe400048060ff */
[----:B------:R-:W2:Y:S04]  /*1c0d0*/  LDL.LU R132, [R1+0x140] ;  /* 0x0001400001847983 */ /* 0x000ea80000300800 */
[----:B------:R-:W2:Y:S01]  /*1c0e0*/  LDL.LU R133, [R1+0x144] ;  /* 0x0001440001857983 */ /* 0x000ea20000300800 */
        /* <DEDUP_REMOVED lines=19> */
[----:B------:R-:W-:Y:S02]  /*1c220*/  VIADD R23, R25, UR5 ;  /* 0x0000000519177c36 */ /* 0x000fe40008000000 */
[----:B------:R-:W-:Y:S02]  /*1c230*/  VIADD R201, R0, 0xbf ;  /* 0x000000bf00c97836 */ /* 0x000fe40000000000 */
[----:B------:R-:W-:-:S04]  /*1c240*/  VIADD R22, R23, UR5 ;  /* 0x0000000517167c36 */ /* 0x000fc80008000000 */
[----:B------:R-:W-:Y:S01]  /*1c250*/  VIADD R24, R22, UR5 ;  /* 0x0000000516187c36 */ /* 0x000fe20008000000 */
[----:B---3--:R-:W-:Y:S01]  /*1c260*/  ISETP.LT.AND P3, PT, R201, UR4, !P0 ;  /* 0x00000004c9007c0c */ /* 0x008fe2000c761270 */
[----:B------:R-:W0:Y:S02]  /*1c270*/  LDCU UR4, c[0x0][0x39c] ;  /* 0x00007380ff0477ac */ /* 0x000e240008000800 */
[----:B------:R-:W-:-:S04]  /*1c280*/  VIADD R21, R24, UR5 ;  /* 0x0000000518157c36 */ /* 0x000fc80008000000 */
[----:B------:R-:W-:-:S04]  /*1c290*/  VIADD R19, R21, UR5 ;  /* 0x0000000515137c36 */ /* 0x000fc80008000000 */
[----:B------:R-:W-:Y:S02]  /*1c2a0*/  VIADD R18, R19, UR5 ;  /* 0x0000000513127c36 */ /* 0x000fe40008000000 */
[----:B------:R-:W-:Y:S02]  /*1c2b0*/  VIADD R197, R0, 0xc1 ;  /* 0x000000c100c57836 */ /* 0x000fe40000000000 */
[----:B------:R-:W-:Y:S01]  /*1c2c0*/  VIADD R17, R18, UR5 ;  /* 0x0000000512117c36 */ /* 0x000fe20008000000 */
[----:B------:R-:W-:-:S03]  /*1c2d0*/  IADD3 R196, P6, PT, R216, R3, RZ ;  /* 0x00000003d8c47210 */ /* 0x000fc60007fde0ff */
[----:B------:R-:W-:Y:S01]  /*1c2e0*/  VIADD R16, R17, UR5 ;  /* 0x0000000511107c36 */ /* 0x000fe20008000000 */
[----:B0-----:R-:W-:Y:S01]  /*1c2f0*/  ISETP.LT.AND P4, PT, R197, UR4, !P0 ;  /* 0x00000004c5007c0c */ /* 0x001fe2000c781270 */
[----:B------:R-:W-:Y:S01]  /*1c300*/  VIADD R198, R0, 0xc0 ;  /* 0x000000c000c67836 */ /* 0x000fe20000000000 */
[-C--:B------:R-:W-:Y:S01]  /*1c310*/  LEA.HI.X.SX32 R197, R216, R2.reuse, 0x1, P6 ;  /* 0x00000002d8c57211 */ /* 0x080fe200030f0eff */
[----:B------:R-:W-:Y:S01]  /*1c320*/  VIADD R13, R16, UR5 ;  /* 0x00000005100d7c36 */ /* 0x000fe20008000000 */
[CC--:B------:R-:W-:Y:S01]  /*1c330*/  IADD3 R230, P6, PT, R204.reuse, R3.reuse, RZ ;  /* 0x00000003cce67210 */ /* 0x0c0fe20007fde0ff */
[----:B------:R-:W0:Y:S02]  /*1c340*/  LDCU UR4, c[0x0][0x3b8] ;  /* 0x00007700ff0477ac */ /* 0x000e240008000800 */
[----:B------:R-:W-:Y:S01]  /*1c350*/  VIADD R12, R13, UR5 ;  /* 0x000000050d0c7c36 */ /* 0x000fe20008000000 */
[----:B------:R-:W-:Y:S02]  /*1c360*/  LEA.HI.X.SX32 R231, R204, R2, 0x1, P6 ;  /* 0x00000002cce77211 */ /* 0x000fe400030f0eff */
[----:B------:R-:W-:Y:S01]  /*1c370*/  IADD3 R226, P6, PT, R218, R3, RZ ;  /* 0x00000003dae27210 */ /* 0x000fe20007fde0ff */
[----:B------:R-:W-:-:S03]  /*1c380*/  VIADD R15, R12, UR5 ;  /* 0x000000050c0f7c36 */ /* 0x000fc60008000000 */
[-C--:B------:R-:W-:Y:S02]  /*1c390*/  LEA.HI.X.SX32 R227, R218, R2.reuse, 0x1, P6 ;  /* 0x00000002dae37211 */ /* 0x080fe400030f0eff */
[-C--:B------:R-:W-:Y:S01]  /*1c3a0*/  IADD3 R222, P6, PT, R203, R3.reuse, RZ ;  /* 0x00000003cbde7210 */ /* 0x080fe20007fde0ff */
[----:B------:R-:W-:Y:S01]  /*1c3b0*/  VIADD R233, R15, UR5 ;  /* 0x000000050fe97c36 */ /* 0x000fe20008000000 */
[----:B------:R1:W-:Y:S01]  /*1c3c0*/  @P1 STG.E.U8 desc[UR24][R196.64], R199 ;  /* 0x000000c7c4001986 */ /* 0x0003e2000c101118 */
[-C--:B------:R-:W-:Y:S02]  /*1c3d0*/  IADD3 R228, P1, PT, R219, R3.reuse, RZ ;  /* 0x00000003dbe47210 */ /* 0x080fe40007f3e0ff */
[-C--:B------:R-:W-:Y:S01]  /*1c3e0*/  LEA.HI.X.SX32 R223, R203, R2.reuse, 0x1, P6 ;  /* 0x00000002cbdf7211 */ /* 0x080fe200030f0eff */
[----:B------:R-:W-:Y:S01]  /*1c3f0*/  VIADD R236, R233, UR5 ;  /* 0x00000005e9ec7c36 */ /* 0x000fe20008000000 */
[-C--:B------:R-:W-:Y:S02]  /*1c400*/  IADD3 R218, P6, PT, R232, R3.reuse, RZ ;  /* 0x00000003e8da7210 */ /* 0x080fe40007fde0ff */
[----:B------:R-:W-:Y:S01]  /*1c410*/  LEA.HI.X.SX32 R229, R219, R2, 0x1, P1 ;  /* 0x00000002dbe57211 */ /* 0x000fe200008f0eff */
[----:B------:R-:W-:Y:S01]  /*1c420*/  VIADD R235, R236, UR5 ;  /* 0x00000005eceb7c36 */ /* 0x000fe20008000000 */
[----:B------:R-:W-:-:S02]  /*1c430*/  IADD3 R224, P1, PT, R220, R3, RZ ;  /* 0x00000003dce07210 */ /* 0x000fc40007f3e0ff */
[-C--:B------:R-:W-:Y:S02]  /*1c440*/  LEA.HI.X.SX32 R219, R232, R2.reuse, 0x1, P6 ;  /* 0x00000002e8db7211 */ /* 0x080fe400030f0eff */
[-C--:B------:R-:W-:Y:S01]  /*1c450*/  IADD3 R214, P6, PT, R205, R3.reuse, RZ ;  /* 0x00000003cdd67210 */ /* 0x080fe20007fde0ff */
[----:B------:R-:W-:Y:S01]  /*1c460*/  VIADD R250, R235, UR5 ;  /* 0x00000005ebfa7c36 */ /* 0x000fe20008000000 */
[-C--:B------:R-:W-:Y:S02]  /*1c470*/  LEA.HI.X.SX32 R225, R220, R2.reuse, 0x1, P1 ;  /* 0x00000002dce17211 */ /* 0x080fe400008f0eff */
[-C--:B------:R-:W-:Y:S02]  /*1c480*/  IADD3 R220, P1, PT, R221, R3.reuse, RZ ;  /* 0x00000003dddc7210 */ /* 0x080fe40007f3e0ff */
[-C--:B------:R-:W-:Y:S02]  /*1c490*/  LEA.HI.X.SX32 R215, R205, R2.reuse, 0x1, P6 ;  /* 0x00000002cdd77211 */ /* 0x080fe400030f0eff */
[----:B------:R-:W-:Y:S01]  /*1c4a0*/  IADD3 R210, P6, PT, R206, R3, RZ ;  /* 0x00000003ced27210 */ /* 0x000fe20007fde0ff */
[----:B------:R-:W-:Y:S01]  /*1c4b0*/  VIADD R241, R250, UR5 ;  /* 0x00000005faf17c36 */ /* 0x000fe20008000000 */
[----:B------:R-:W-:-:S02]  /*1c4c0*/  LEA.HI.X.SX32 R221, R221, R2, 0x1, P1 ;  /* 0x00000002dddd7211 */ /* 0x000fc400008f0eff */
[-C--:B------:R-:W-:Y:S02]  /*1c4d0*/  IADD3 R216, P1, PT, R234, R3.reuse, RZ ;  /* 0x00000003ead87210 */ /* 0x080fe40007f3e0ff */
[-C--:B------:R-:W-:Y:S02]  /*1c4e0*/  LEA.HI.X.SX32 R211, R206, R2.reuse, 0x1, P6 ;  /* 0x00000002ced37211 */ /* 0x080fe400030f0eff */
[-C--:B------:R-:W-:Y:S01]  /*1c4f0*/  IADD3 R206, P6, PT, R238, R3.reuse, RZ ;  /* 0x00000003eece7210 */ /* 0x080fe20007fde0ff */
[----:B------:R-:W-:Y:S01]  /*1c500*/  VIADD R14, R241, UR5 ;  /* 0x00000005f10e7c36 */ /* 0x000fe20008000000 */
[-C--:B------:R-:W-:Y:S02]  /*1c510*/  LEA.HI.X.SX32 R217, R234, R2.reuse, 0x1, P1 ;  /* 0x00000002ead97211 */ /* 0x080fe400008f0eff */
[-C--:B------:R-:W-:Y:S02]  /*1c520*/  IADD3 R212, P1, PT, R237, R3.reuse, RZ ;  /* 0x00000003edd47210 */ /* 0x080fe40007f3e0ff */
[----:B------:R-:W-:Y:S01]  /*1c530*/  LEA.HI.X.SX32 R207, R238, R2, 0x1, P6 ;  /* 0x00000002eecf7211 */ /* 0x000fe200030f0eff */
[----:B------:R-:W-:Y:S01]  /*1c540*/  VIADD R252, R14, UR5 ;  /* 0x000000050efc7c36 */ /* 0x000fe20008000000 */
[----:B------:R-:W-:-:S02]  /*1c550*/  IADD3 R202, P6, PT, R200, R3, RZ ;  /* 0x00000003c8ca7210 */ /* 0x000fc40007fde0ff */
[-C--:B------:R-:W-:Y:S01]  /*1c560*/  LEA.HI.X.SX32 R213, R237, R2.reuse, 0x1, P1 ;  /* 0x00000002edd57211 */ /* 0x080fe200008f0eff */
[----:B------:R-:W-:Y:S01]  /*1c570*/  VIADD R11, R252, UR5 ;  /* 0x00000005fc0b7c36 */ /* 0x000fe20008000000 */
[CC--:B------:R-:W-:Y:S02]  /*1c580*/  IADD3 R208, P1, PT, R239.reuse, R3.reuse, RZ ;  /* 0x00000003efd07210 */ /* 0x0c0fe40007f3e0ff */
[-C--:B------:R-:W-:Y:S02]  /*1c590*/  LEA.HI.X.SX32 R203, R200, R2.reuse, 0x1, P6 ;  /* 0x00000002c8cb7211 */ /* 0x080fe400030f0eff */
[-C--:B------:R-:W-:Y:S01]  /*1c5a0*/  IADD3 R200, P6, PT, R240, R3.reuse, RZ ;  /* 0x00000003f0c87210 */ /* 0x080fe20007fde0ff */
[----:B-1----:R-:W-:Y:S01]  /*1c5b0*/  VIADD R196, R0, 0xc2 ;  /* 0x000000c200c47836 */ /* 0x002fe20000000000 */
[----:B------:R-:W-:Y:S01]  /*1c5c0*/  LEA.HI.X.SX32 R209, R239, R2, 0x1, P1 ;  /* 0x00000002efd17211 */ /* 0x000fe200008f0eff */
[----:B------:R-:W-:Y:S01]  /*1c5d0*/  VIADD R10, R11, UR5 ;  /* 0x000000050b0a7c36 */ /* 0x000fe20008000000 */
[----:B------:R-:W-:Y:S01]  /*1c5e0*/  ISETP.LT.AND P5, PT, R198, UR8, !P0 ;  /* 0x00000008c6007c0c */ /* 0x000fe2000c7a1270 */
[----:B------:R-:W-:Y:S01]  /*1c5f0*/  VIADD R232, R0, 0xc3 ;  /* 0x000000c300e87836 */ /* 0x000fe20000000000 */
[----:B------:R-:W-:-:S02]  /*1c600*/  IADD3 R204, P1, PT, R242, R3, RZ ;  /* 0x00000003f2cc7210 */ /* 0x000fc40007f3e0ff */
[-C--:B------:R-:W-:Y:S01]  /*1c610*/  LEA.HI.X.SX32 R201, R240, R2.reuse, 0x1, P6 ;  /* 0x00000002f0c97211 */ /* 0x080fe200030f0eff */
[----:B------:R-:W-:Y:S01]  /*1c620*/  VIADD R9, R10, UR5 ;  /* 0x000000050a097c36 */ /* 0x000fe20008000000 */
[-C--:B------:R-:W-:Y:S01]  /*1c630*/  IADD3 R198, P6, PT, R243, R3.reuse, RZ ;  /* 0x00000003f3c67210 */ /* 0x080fe20007fde0ff */
[----:B------:R-:W1:Y:S01]  /*1c640*/  LDCU UR8, c[0x0][0x3b8] ;  /* 0x00007700ff0877ac */ /* 0x000e620008000800 */
[-C--:B------:R-:W-:Y:S02]  /*1c650*/  LEA.HI.X.SX32 R205, R242, R2.reuse, 0x1, P1 ;  /* 0x00000002f2cd7211 */ /* 0x080fe400008f0eff */
[----:B------:R-:W-:Y:S02]  /*1c660*/  PRMT R234, R199, 0x9910, RZ ;  /* 0x00009910c7ea7816 */ /* 0x000fe400000000ff */
[----:B------:R-:W-:Y:S01]  /*1c670*/  ISETP.LT.AND P1, PT, R196, UR14, !P0 ;  /* 0x0000000ec4007c0c */ /* 0x000fe2000c721270 */
[----:B------:R-:W-:Y:S01]  /*1c680*/  VIADD R8, R9, UR5 ;  /* 0x0000000509087c36 */ /* 0x000fe20008000000 */
[----:B------:R-:W-:Y:S01]  /*1c690*/  LEA.HI.X.SX32 R199, R243, R2, 0x1, P6 ;  /* 0x00000002f3c77211 */ /* 0x000fe200030f0eff */
[----:B------:R-:W3:Y:S01]  /*1c6a0*/  LDCU UR14, c[0x0][0x3b8] ;  /* 0x00007700ff0e77ac */ /* 0x000ee20008000800 */
[----:B------:R-:W-:-:S02]  /*1c6b0*/  IADD3 R196, P6, PT, R244, R3, RZ ;  /* 0x00000003f4c47210 */ /* 0x000fc40007fde0ff */
[----:B------:R-:W-:Y:S02]  /*1c6c0*/  SHF.R.S32.HI R234, RZ, 0x8, R234 ;  /* 0x00000008ffea7819 */ /* 0x000fe400000114ea */
[----:B------:R-:W-:Y:S01]  /*1c6d0*/  LEA.HI.X.SX32 R197, R244, R2, 0x1, P6 ;  /* 0x00000002f4c57211 */ /* 0x000fe200030f0eff */
[----:B------:R-:W-:Y:S01]  /*1c6e0*/  VIADD R7, R8, UR5 ;  /* 0x0000000508077c36 */ /* 0x000fe20008000000 */
[----:B------:R-:W-:Y:S01]  /*1c6f0*/  ISETP.LT.AND P6, PT, R232, UR33, !P0 ;  /* 0x00000021e8007c0c */ /* 0x000fe2000c7c1270 */
[----:B------:R-:W-:Y:S01]  /*1c700*/  VIADD R232, R0, 0xc4 ;  /* 0x000000c400e87836 */ /* 0x000fe20000000000 */
[----:B------:R5:W-:Y:S01]  /*1c710*/  @P3 STG.E.U8 desc[UR24][R230.64], R234 ;  /* 0x000000eae6003986 */ /* 0x000be2000c101118 */
[----:B------:R-:W-:Y:S01]  /*1c720*/  VIADD R6, R7, UR5 ;  /* 0x0000000507067c36 */ /* 0x000fe20008000000 */
[----:B------:R-:W0:Y:S02]  /*1c730*/  LDCU UR33, c[0x0][0x3b8] ;  /* 0x00007700ff2177ac */ /* 0x000e240008000800 */
[----:B------:R-:W-:Y:S01]  /*1c740*/  ISETP.LT.AND P3, PT, R232, UR77, !P0 ;  /* 0x0000004de8007c0c */ /* 0x000fe2000c761270 */
[----:B------:R-:W-:Y:S01]  /*1c750*/  VIADD R251, R6, UR5 ;  /* 0x0000000506fb7c36 */ /* 0x000fe20008000000 */
[----:B------:R-:W0:Y:S01]  /*1c760*/  LDCU UR5, c[0x0][0x39c] ;  /* 0x00007380ff0577ac */ /* 0x000e220008000800 */
[----:B-----5:R-:W-:Y:S01]  /*1c770*/  F2FP.SATFINITE.E5M2.F32.PACK_AB_MERGE_C R231, R149, R148, RZ ;  /* 0x0000009495e7723e */ /* 0x020fe200048060ff */
[----:B------:R-:W-:Y:S01]  /*1c780*/  VIADD R230, R0, 0xc5 ;  /* 0x000000c500e67836 */ /* 0x000fe20000000000 */
[----:B------:R-:W5:Y:S02]  /*1c790*/  LDCU UR77, c[0x0][0x3b8] ;  /* 0x00007700ff4d77ac */ /* 0x000f640008000800 */
[----:B------:R-:W-:Y:S01]  /*1c7a0*/  PRMT R232, R231, 0x9910, RZ ;  /* 0x00009910e7e87816 */ /* 0x000fe200000000ff */
[----:B------:R0:W-:Y:S01]  /*1c7b0*/  @P5 STG.E.U8 desc[UR24][R228.64], R231 ;  /* 0x000000e7e4005986 */ /* 0x0001e2000c101118 */
[----:B------:R-:W-:Y:S01]  /*1c7c0*/  VIADD R240, R251, UR75 ;  /* 0x0000004bfbf07c36 */ /* 0x000fe20008000000 */
[----:B------:R-:W-:Y:S01]  /*1c7d0*/  ISETP.LT.AND P5, PT, R230, UR76, !P0 ;  /* 0x0000004ce6007c0c */ /* 0x000fe2000c7a1270 */
[----:B------:R-:W1:Y:S02]  /*1c7e0*/  LDCU UR75, c[0x0][0x39c] ;  /* 0x00007380ff4b77ac */ /* 0x000e640008000800 */
[----:B------:R-:W-:-:S02]  /*1c7f0*/  VIADD R249, R240, UR48 ;  /* 0x00000030f0f97c36 */ /* 0x000fc40008000000 */
[----:B0-----:R-:W-:Y:S01]  /*1c800*/  IMAD.MOV.U32 R229, RZ, RZ, R232 ;  /* 0x000000ffffe57224 */ /* 0x001fe200078e00e8 */
[----:B------:R-:W0:Y:S01]  /*1c810*/  LDCU UR48, c[0x0][0x39c] ;  /* 0x00007380ff3077ac */ /* 0x000e220008000800 */
[----:B------:R-:W-:-:S03]  /*1c820*/  F2FP.SATFINITE.E5M2.F32.PACK_AB_MERGE_C R230, R147, R146, RZ ;  /* 0x0000009293e6723e */ /* 0x000fc600048060ff */
[----:B------:R-:W-:Y:S01]  /*1c830*/  SHF.R.S32.HI R229, RZ, 0x8, R229 ;  /* 0x00000008ffe57819 */ /* 0x000fe200000114e5 */
[----:B------:R-:W-:Y:S01]  /*1c840*/  VIADD R228, R0, 0xc6 ;  /* 0x000000c600e47836 */ /* 0x000fe20000000000 */
[----:B------:R-:W0:Y:S03]  /*1c850*/  LDCU UR76, c[0x0][0x3b8] ;  /* 0x00007700ff4c77ac */ /* 0x000e260008000800 */
[----:B------:R1:W-:Y:S01]  /*1c860*/  @P4 STG.E.U8 desc[UR24][R226.64], R229 ;  /* 0x000000e5e2004986 */ /* 0x0003e2000c101118 */
[----:B------:R-:W-:Y:S01]  /*1c870*/  ISETP.LT.AND P4, PT, R228, UR5, !P0 ;  /* 0x00000005e4007c0c */ /* 0x000fe2000c781270 */
[----:B------:R-:W0:Y:S02]  /*1c880*/  LDCU UR5, c[0x0][0x39c] ;  /* 0x00007380ff0577ac */ /* 0x000e240008000800 */
[----:B------:R3:W-:Y:S01]  /*1c890*/  @P1 STG.E.U8 desc[UR24][R224.64], R230 ;  /* 0x000000e6e0001986 */ /* 0x0007e2000c101118 */
[----:B-1----:R-:W-:-:S04]  /*1c8a0*/  PRMT R227, R230, 0x9910, RZ ;  /* 0x00009910e6e37816 */ /* 0x002fc800000000ff */
[----:B---3--:R-:W-:Y:S01]  /*1c8b0*/  SHF.R.S32.HI R225, RZ, 0x8, R227 ;  /* 0x00000008ffe17819 */ /* 0x008fe200000114e3 */
[----:B------:R-:W-:Y:S01]  /*1c8c0*/  VIADD R244, R249, UR20 ;  /* 0x00000014f9f47c36 */ /* 0x000fe20008000000 */
[----:B------:R-:W1:Y:S01]  /*1c8d0*/  LDCU UR20, c[0x0][0x3b8] ;  /* 0x00007700ff1477ac */ /* 0x000e620008000800 */
[----:B------:R-:W-:Y:S02]  /*1c8e0*/  VIADD R224, R0, 0xc8 ;  /* 0x000000c800e07836 */ /* 0x000fe40000000000 */
[----:B------:R3:W-:Y:S01]  /*1c8f0*/  @P6 STG.E.U8 desc[UR24][R222.64], R225 ;  /* 0x000000e1de006986 */ /* 0x0007e2000c101118 */
[----:B------:R-:W-:Y:S01]  /*1c900*/  VIADD R248, R244, UR49 ;  /* 0x00000031f4f87c36 */ /* 0x000fe20008000000 */
[----:B------:R-:W1:Y:S01]  /*1c910*/  LDCU UR49, c[0x0][0x3b8] ;  /* 0x00007700ff3177ac */ /* 0x000e620008000800 */
[----:B0-----:R-:W-:Y:S02]  /*1c920*/  ISETP.LT.AND P6, PT, R224, UR48, !P0 ;  /* 0x00000030e0007c0c */ /* 0x001fe4000c7c1270 */
[----:B------:R-:W-:Y:S01]  /*1c930*/  VIADD R247, R248, UR32 ;  /* 0x00000020f8f77c36 */ /* 0x000fe20008000000 */
[----:B------:R-:W0:Y:S01]  /*1c940*/  LDCU UR48, c[0x0][0x39c] ;  /* 0x00007380ff3077ac */ /* 0x000e220008000800 */
[----:B---3--:R-:W-:Y:S01]  /*1c950*/  F2FP.SATFINITE.E5M2.F32.PACK_AB_MERGE_C R223, R145, R144, RZ ;  /* 0x0000009091df723e */ /* 0x008fe200048060ff */
[----:B------:R-:W-:Y:S01]  /*1c960*/  VIADD R222, R0, 0xc9 ;  /* 0x000000c900de7836 */ /* 0x000fe20000000000 */
[----:B------:R-:W3:Y:S02]  /*1c970*/  LDCU UR32, c[0x0][0x3b8] ;  /* 0x00007700ff2077ac */ /* 0x000ee40008000800 */
[----:B------:R-:W-:Y:S01]  /*1c980*/  PRMT R224, R223, 0x9910, RZ ;  /* 0x00009910dfe07816 */ /* 0x000fe200000000ff */
[----:B------:R0:W-:Y:S01]  /*1c990*/  @P3 STG.E.U8 desc[UR24][R220.64], R223 ;  /* 0x000000dfdc003986 */ /* 0x0001e2000c101118 */
[----:B------:R-:W-:-:S02]  /*1c9a0*/  VIADD R246, R247, UR73 ;  /* 0x00000049f7f67c36 */ /* 0x000fc40008000000 */
[----:B------:R-:W-:Y:S01]  /*1c9b0*/  VIADD R226, R0, 0xc7 ;  /* 0x000000c700e27836 */ /* 0x000fe20000000000 */
[----:B------:R-:W-:Y:S01]  /*1c9c0*/  ISETP.LT.AND P3, PT, R222, UR5, !P0 ;  /* 0x00000005de007c0c */ /* 0x000fe2000c761270 */
[----:B------:R-:W-:Y:S01]  /*1c9d0*/  VIADD R245, R246, UR19 ;  /* 0x00000013f6f57c36 */ /* 0x000fe20008000000 */
[----:B------:R-:W1:Y:S01]  /*1c9e0*/  LDCU UR19, c[0x0][0x39c] ;  /* 0x00007380ff1377ac */ /* 0x000e620008000800 */
[----:B0-----:R-:W-:Y:S01]  /*1c9f0*/  IMAD.MOV.U32 R221, RZ, RZ, R224 ;  /* 0x000000ffffdd7224 */ /* 0x001fe200078e00e0 */
[----:B------:R-:W-:Y:S01]  /*1ca00*/  ISETP.LT.AND P1, PT, R226, UR75, !P0 ;  /* 0x0000004be2007c0c */ /* 0x000fe2000c721270 */
[----:B------:R-:W-:Y:S01]  /*1ca10*/  VIADD R220, R0, 0xca ;  /* 0x000000ca00dc7836 */ /* 0x000fe20000000000 */
[----:B------:R-:W-:Y:S01]  /*1ca20*/  F2FP.SATFINITE.E5M2.F32.PACK_AB_MERGE_C R222, R143, R142, RZ ;  /* 0x0000008e8fde723e */ /* 0x000fe200048060ff */
[----:B------:R-:W0:Y:S01]  /*1ca30*/  LDCU UR5, c[0x0][0x39c] ;  /* 0x00007380ff0577ac */ /* 0x000e220008000800 */
[----:B------:R-:W-:Y:S01]  /*1ca40*/  SHF.R.S32.HI R221, RZ, 0x8, R221 ;  /* 0x00000008ffdd7819 */ /* 0x000fe200000114dd */
[----:B------:R-:W-:Y:S01]  /*1ca50*/  VIADD R243, R245, UR74 ;  /* 0x0000004af5f37c36 */ /* 0x000fe20008000000 */
[----:B------:R-:W0:Y:S03]  /*1ca60*/  LDCU UR75, c[0x0][0x3b8] ;  /* 0x00007700ff4b77ac */ /* 0x000e260008000800 */
[----:B------:R1:W-:Y:S01]  /*1ca70*/  @P5 STG.E.U8 desc[UR24][R218.64], R221 ;  /* 0x000000ddda005986 */ /* 0x0003e2000c101118 */
[----:B------:R-:W-:Y:S01]  /*1ca80*/  ISETP.LT.AND P5, PT, R220, UR48, !P0 ;  /* 0x00000030dc007c0c */ /* 0x000fe2000c7a1270 */
[----:B------:R-:W0:Y:S02]  /*1ca90*/  LDCU UR48, c[0x0][0x39c] ;  /* 0x00007380ff3077ac */ /* 0x000e240008000800 */
[----:B------:R3:W-:Y:S01]  /*1caa0*/  @P4 STG.E.U8 desc[UR24][R216.64], R222 ;  /* 0x000000ded8004986 */ /* 0x0007e2000c101118 */
[----:B--2---:R-:W-:Y:S01]  /*1cab0*/  F2FP.SATFINITE.E5M2.F32.PACK_AB_MERGE_C R20, R133, R132, RZ ;  /* 0x000000848514723e */ /* 0x004fe200048060ff */
[----:B------:R-:W2:Y:S01]  /*1cac0*/  LDCU UR73, c[0x0][0x3b8] ;  /* 0x00007700ff4977ac */ /* 0x000ea20008000800 */
[----:B------:R-:W0:Y:S01]  /*1cad0*/  LDCU UR74, c[0x0][0x3b8] ;  /* 0x00007700ff4a77ac */ /* 0x000e220008000800 */
[----:B-1----:R-:W-:-:S04]  /*1cae0*/  PRMT R219, R222, 0x9910, RZ ;  /* 0x00009910dedb7816 */ /* 0x002fc800000000ff */
[----:B---3--:R-:W-:Y:S01]  /*1caf0*/  SHF.R.S32.HI R217, RZ, 0x8, R219 ;  /* 0x00000008ffd97819 */ /* 0x008fe200000114db */
[----:B------:R-:W-:-:S04]  /*1cb00*/  VIADD R216, R0, 0xcc ;  /* 0x000000cc00d87836 */ /* 0x000fc80000000000 */
[----:B------:R1:W-:Y:S01]  /*1cb10*/  @P1 STG.E.U8 desc[UR24][R214.64], R217 ;  /* 0x000000d9d6001986 */ /* 0x0003e2000c101118 */
[----:B------:R-:W-:Y:S01]  /*1cb20*/  VIADD R242, R243, UR31 ;  /* 0x0000001ff3f27c36 */ /* 0x000fe20008000000 */
[----:B------:R-:W-:Y:S01]  /*1cb30*/  ISETP.LT.AND P1, PT, R216, UR19, !P0 ;  /* 0x00000013d8007c0c */ /* 0x000fe2000c721270 */
[----:B------:R-:W-:Y:S01]  /*1cb40*/  VIADD R218, R0, 0xcb ;  /* 0x000000cb00da7836 */ /* 0x000fe20000000000 */
[----:B------:R-:W3:Y:S01]  /*1cb50*/  LDCU UR31, c[0x0][0x3b8] ;  /* 0x00007700ff1f77ac */ /* 0x000ee20008000800 */
[----:B------:R-:W-:Y:S01]  /*1cb60*/  VIADD R239, R242, UR47 ;  /* 0x0000002ff2ef7c36 */ /* 0x000fe20008000000 */
[----:B-1----:R-:W-:Y:S01]  /*1cb70*/  F2FP.SATFINITE.E5M2.F32.PACK_AB_MERGE_C R215, R141, R140, RZ ;  /* 0x0000008c8dd7723e */ /* 0x002fe200048060ff */
[----:B------:R-:W-:Y:S01]  /*1cb80*/  VIADD R214, R0, 0xcd ;  /* 0x000000cd00d67836 */ /* 0x000fe20000000000 */
[----:B0-----:R-:W-:Y:S01]  /*1cb90*/  ISETP.LT.AND P4, PT, R218, UR5, !P0 ;  /* 0x00000005da007c0c */ /* 0x001fe2000c781270 */
[----:B------:R-:W-:Y:S01]  /*1cba0*/  VIADD R238, R239, UR71 ;  /* 0x00000047efee7c36 */ /* 0x000fe20008000000 */
[----:B------:R-:W-:Y:S01]  /*1cbb0*/  PRMT R216, R215, 0x9910, RZ ;  /* 0x00009910d7d87816 */ /* 0x000fe200000000ff */
[----:B------:R0:W-:Y:S01]  /*1cbc0*/  @P6 STG.E.U8 desc[UR24][R212.64], R215 ;  /* 0x000000d7d4006986 */ /* 0x0001e2000c101118 */
[----:B------:R-:W-:Y:S01]  /*1cbd0*/  ISETP.LT.AND P6, PT, R214, UR48, !P0 ;  /* 0x00000030d6007c0c */ /* 0x000fe2000c7c1270 */
[----:B------:R-:W-:Y:S01]  /*1cbe0*/  VIADD R237, R238, UR30 ;  /* 0x0000001eeeed7c36 */ /* 0x000fe20008000000 */
[----:B------:R-:W1:Y:S01]  /*1cbf0*/  LDCU UR30, c[0x0][0x39c] ;  /* 0x00007380ff1e77ac */ /* 0x000e620008000800 */
[----:B----4-:R-:W-:Y:S01]  /*1cc00*/  F2FP.SATFINITE.E5M2.F32.PACK_AB_MERGE_C R214, R139, R138, RZ ;  /* 0x0000008a8bd6723e */ /* 0x010fe200048060ff */
[----:B------:R-:W4:Y:S01]  /*1cc10*/  LDCU UR47, c[0x0][0x39c] ;  /* 0x00007380ff2f77ac */ /* 0x000f220008000800 */
[----:B------:R-:W1:Y:S01]  /*1cc20*/  LDCU UR5, c[0x0][0x3b8] ;  /* 0x00007700ff0577ac */ /* 0x000e620008000800 */
[----:B0-----:R-:W-:Y:S01]  /*1cc30*/  IMAD.MOV.U32 R213, RZ, RZ, R216 ;  /* 0x000000ffffd57224 */ /* 0x001fe200078e00d8 */
[----:B------:R-:W0:Y:S04]  /*1cc40*/  LDCU UR48, c[0x0][0x39c] ;  /* 0x00007380ff3077ac */ /* 0x000e280008000800 */
[----:B------:R-:W-:Y:S01]  /*1cc50*/  SHF.R.S32.HI R213, RZ, 0x8, R213 ;  /* 0x00000008ffd57819 */ /* 0x000fe200000114d5 */
[----:B------:R-:W0:Y:S04]  /*1cc60*/  LDCU UR19, c[0x0][0x3b8] ;  /* 0x00007700ff1377ac */ /* 0x000e280008000800 */
[----:B------:R1:W-:Y:S01]  /*1cc70*/  @P3 STG.E.U8 desc[UR24][R210.64], R213 ;  /* 0x000000d5d2003986 */ /* 0x0003e2000c101118 */
[----:B------:R-:W-:Y:S01]  /*1cc80*/  VIADD R234, R237, UR72 ;  /* 0x00000048edea7c36 */ /* 0x000fe20008000000 */
[----:B------:R-:W0:Y:S02]  /*1cc90*/  LDCU UR72, c[0x0][0x39c] ;  /* 0x00007380ff4877ac */ /* 0x000e240008000800 */
[----:B------:R2:W-:Y:S01]  /*1cca0*/  @P5 STG.E.U8 desc[UR24][R208.64], R214 ;  /* 0x000000d6d0005986 */ /* 0x0005e2000c101118 */
[----:B------:R-:W0:Y:S01]  /*1ccb0*/  LDCU UR71, c[0x0][0x3b8] ;  /* 0x00007700ff4777ac */ /* 0x000e220008000800 */
[----:B-1----:R-:W-:-:S04]  /*1ccc0*/  PRMT R211, R214, 0x9910, RZ ;  /* 0x00009910d6d37816 */ /* 0x002fc800000000ff */
[----:B--2---:R-:W-:Y:S01]  /*1ccd0*/  SHF.R.S32.HI R209, RZ, 0x8, R211 ;  /* 0x00000008ffd17819 */ /* 0x004fe200000114d3 */
[----:B------:R-:W-:-:S04]  /*1cce0*/  VIADD R208, R0, 0xd0 ;  /* 0x000000d000d07836 */ /* 0x000fc80000000000 */
[----:B------:R1:W-:Y:S01]  /*1ccf0*/  @P4 STG.E.U8 desc[UR24][R206.64], R209 ;  /* 0x000000d1ce004986 */ /* 0x0003e2000c101118 */
[----:B------:R-:W-:Y:S01]  /*1cd00*/  VIADD R212, R0, 0xce ;  /* 0x000000ce00d47836 */ /* 0x000fe20000000000 */
[----:B------:R-:W-:Y:S01]  /*1cd10*/  ISETP.LT.AND P4, PT, R208, UR30, !P0 ;  /* 0x0000001ed0007c0c */ /* 0x000fe2000c781270 */
[----:B------:R-:W-:Y:S01]  /*1cd20*/  VIADD R210, R0, 0xcf ;  /* 0x000000cf00d27836 */ /* 0x000fe20000000000 */
[----:B------:R-:W2:Y:S01]  /*1cd30*/  LDCU UR30, c[0x0][0x39c] ;  /* 0x00007380ff1e77ac */ /* 0x000ea20008000800 */
[----:B-1----:R-:W-:-:S04]  /*1cd40*/  F2FP.SATFINITE.E5M2.F32.PACK_AB_MERGE_C R207, R137, R136, RZ ;  /* 0x0000008889cf723e */ /* 0x002fc800048060ff */
[----:B------:R-:W-:Y:S01]  /*1cd50*/  PRMT R208, R207, 0x9910, RZ ;  /* 0x00009910cfd07816 */ /* 0x000fe200000000ff */
[----:B------:R1:W-:Y:S01]  /*1cd60*/  @P1 STG.E.U8 desc[UR24][R204.64], R207 ;  /* 0x000000cfcc001986 */ /* 0x0003e2000c101118 */
[----:B----4-:R-:W-:Y:S01]  /*1cd70*/  ISETP.LT.AND P3, PT, R212, UR47, !P0 ;  /* 0x0000002fd4007c0c */ /* 0x010fe2000c761270 */
[----:B------:R-:W-:Y:S01]  /*1cd80*/  VIADD R206, R0, 0xd1 ;  /* 0x000000d100ce7836 */ /* 0x000fe20000000000 */
[----:B0-----:R-:W-:Y:S01]  /*1cd90*/  ISETP.LT.AND P5, PT, R210, UR48, !P0 ;  /* 0x00000030d2007c0c */ /* 0x001fe2000c7a1270 */
[----:B------:R-:W-:Y:S01]  /*1cda0*/  VIADD R232, R234, UR13 ;  /* 0x0000000deae87c36 */ /* 0x000fe20008000000 */
[----:B------:R-:W0:Y:S02]  /*1cdb0*/  LDCU UR47, c[0x0][0x3b8] ;  /* 0x00007700ff2f77ac */ /* 0x000e240008000800 */
[----:B------:R-:W-:Y:S01]  /*1cdc0*/  ISETP.LT.AND P1, PT, R206, UR72, !P0 ;  /* 0x00000048ce007c0c */ /* 0x000fe2000c721270 */
[----:B-1----:R-:W-:Y:S01]  /*1cdd0*/  IMAD.MOV.U32 R205, RZ, RZ, R208 ;  /* 0x000000ffffcd7224 */ /* 0x002fe200078e00d0 */
[----:B------:R-:W-:Y:S01]  /*1cde0*/  F2FP.SATFINITE.E5M2.F32.PACK_AB_MERGE_C R206, R135, R134, RZ ;  /* 0x0000008687ce723e */ /* 0x000fe200048060ff */
[----:B------:R-:W-:Y:S01]  /*1cdf0*/  VIADD R230, R232, UR46 ;  /* 0x0000002ee8e67c36 */ /* 0x000fe20008000000 */
[----:B------:R-:W1:Y:S02]  /*1ce00*/  LDCU UR13, c[0x0][0x3b8] ;  /* 0x00007700ff0d77ac */ /* 0x000e640008000800 */
[----:B------:R-:W-:Y:S01]  /*1ce10*/  SHF.R.S32.HI R205, RZ, 0x8, R205 ;  /* 0x00000008ffcd7819 */ /* 0x000fe200000114cd */
[----:B------:R-:W-:Y:S01]  /*1ce20*/  VIADD R204, R0, 0xd2 ;  /* 0x000000d200cc7836 */ /* 0x000fe20000000000 */
[----:B------:R-:W4:Y:S03]  /*1ce30*/  LDCU UR48, c[0x0][0x3b8] ;  /* 0x00007700ff3077ac */ /* 0x000f260008000800 */
[----:B------:R0:W-:Y:S01]  /*1ce40*/  @P6 STG.E.U8 desc[UR24][R202.64], R205 ;  /* 0x000000cdca006986 */ /* 0x0001e2000c101118 */
[----:B------:R-:W1:Y:S03]  /*1ce50*/  LDCU UR46, c[0x0][0x3b8] ;  /* 0x00007700ff2e77ac */ /* 0x000e660008000800 */
[----:B------:R-:W-:Y:S01]  /*1ce60*/  @P3 STG.E.U8 desc[UR24][R200.64], R206 ;  /* 0x000000cec8003986 */ /* 0x000fe2000c101118 */
[----:B------:R-:W-:Y:S01]  /*1ce70*/  IADD3 R4, P3, PT, R62, R3, RZ ;  /* 0x000000033e047210 */ /* 0x000fe20007f7e0ff */
[----:B------:R-:W1:Y:S01]  /*1ce80*/  LDCU UR72, c[0x0][0x3b8] ;  /* 0x00007700ff4877ac */ /* 0x000e620008000800 */
[----:B0-----:R-:W-:-:S02]  /*1ce90*/  PRMT R202, R206, 0x9910, RZ ;  /* 0x00009910ceca7816 */ /* 0x001fc400000000ff */
[-C--:B------:R-:W-:Y:S02]  /*1cea0*/  LEA.HI.X.SX32 R5, R62, R2.reuse, 0x1, P3 ;  /* 0x000000023e057211 */ /* 0x080fe400018f0eff */
[----:B------:R-:W-:Y:S02]  /*1ceb0*/  SHF.R.S32.HI R202, RZ, 0x8, R202 ;  /* 0x00000008ffca7819 */ /* 0x000fe400000114ca */
[C---:B------:R-:W-:Y:S01]  /*1cec0*/  IADD3 R62, P3, PT, R64.reuse, R3, RZ ;  /* 0x00000003403e7210 */ /* 0x040fe20007f7e0ff */
[----:B------:R0:W-:Y:S04]  /*1ced0*/  STL.64 [R1+0xa18], R4 ;  /* 0x000a180401007387 */ /* 0x0001e80000100a00 */
[----:B------:R-:W-:Y:S04]  /*1cee0*/  @P5 STG.E.U8 desc[UR24][R198.64], R202 ;  /* 0x000000cac6005986 */ /* 0x000fe8000c101118 */
[----:B------:R-:W-:Y:S01]  /*1cef0*/  @P4 STG.E.U8 desc[UR24][R196.64], R20 ;  /* 0x00000014c4004986 */ /* 0x000fe2000c101118 */
[----:B------:R-:W-:-:S02]  /*1cf00*/  LEA.HI.X.SX32 R63, R64, R2, 0x1, P3 ;  /* 0x00000002403f7211 */ /* 0x000fc400018f0eff */
[----:B0-----:R-:W-:-:S04]  /*1cf10*/  IADD3 R4, P4, PT, R61, R3, RZ ;  /* 0x000000033d047210 */ /* 0x001fc80007f9e0ff */
[----:B------:R-:W-:Y:S01]  /*1cf20*/  LEA.HI.X.SX32 R5, R61, R2, 0x1, P4 ;  /* 0x000000023d057211 */ /* 0x000fe200020f0eff */
[----:B------:R0:W-:Y:S04]  /*1cf30*/  STL.64 [R1+0xa10], R62 ;  /* 0x000a103e01007387 */ /* 0x0001e80000100a00 */
[----:B------:R1:W-:Y:S01]  /*1cf40*/  STL.64 [R1+0xa08], R4 ;  /* 0x000a080401007387 */ /* 0x0003e20000100a00 */
[-C--:B0-----:R-:W-:Y:S02]  /*1cf50*/  IADD3 R62, P3, PT, R59, R3.reuse, RZ ;  /* 0x000000033b3e7210 */ /* 0x081fe40007f7e0ff */
[----:B-1----:R-:W-:-:S04]  /*1cf60*/  IADD3 R4, P4, PT, R58, R3, RZ ;  /* 0x000000033a047210 */ /* 0x002fc80007f9e0ff */
[-C--:B------:R-:W-:Y:S02]  /*1cf70*/  LEA.HI.X.SX32 R5, R58, R2.reuse, 0x1, P4 ;  /* 0x000000023a057211 */ /* 0x080fe400020f0eff */
[-C--:B------:R-:W-:Y:S02]  /*1cf80*/  LEA.HI.X.SX32 R63, R59, R2.reuse, 0x1, P3 ;  /* 0x000000023b3f7211 */ /* 0x080fe400018f0eff */
[CC--:B------:R-:W-:Y:S01]  /*1cf90*/  IADD3 R58, P3, PT, R60.reuse, R3.reuse, RZ ;  /* 0x000000033c3a7210 */ /* 0x0c0fe20007f7e0ff */
[----:B------:R0:W-:Y:S03]  /*1cfa0*/  STL.64 [R1+0x9f8], R4 ;  /* 0x0009f80401007387 */ /* 0x0001e60000100a00 */
[----:B------:R-:W-:Y:S01]  /*1cfb0*/  LEA.HI.X.SX32 R59, R60, R2, 0x1, P3 ;  /* 0x000000023c3b7211 */ /* 0x000fe200018f0eff */
[----:B------:R-:W-:Y:S01]  /*1cfc0*/  STL.64 [R1+0xa00], R62 ;  /* 0x000a003e01007387 */ /* 0x000fe20000100a00 */
        /* <DEDUP_REMOVED lines=110> */
[----:B------:R-:W-:Y:S04]  /*1d6b0*/  STL.64 [R1+0x8d0], R22 ;  /* 0x0008d01601007387 */ /* 0x000fe80000100a00 */
[----:B------:R0:W-:Y:S02]  /*1d6c0*/  STL.64 [R1+0x8c8], R4 ;  /* 0x0008c80401007387 */ /* 0x0001e40000100a00 */
[----:B0-----:R-:W-:-:S04]  /*1d6d0*/  IADD3 R4, P4, PT, R18, R3, RZ ;  /* 0x0000000312047210 */ /* 0x001fc80007f9e0ff */
[----:B------:R-:W-:Y:S02]  /*1d6e0*/  LEA.HI.X.SX32 R5, R18, R2, 0x1, P4 ;  /* 0x0000000212057211 */ /* 0x000fe400020f0eff */
[----:B------:R-:W-:-:S03]  /*1d6f0*/  IADD3 R22, P3, PT, R19, R3, RZ ;  /* 0x0000000313167210 */ /* 0x000fc60007f7e0ff */
[----:B------:R0:W-:Y:S01]  /*1d700*/  STL.64 [R1+0x8b8], R4 ;  /* 0x0008b80401007387 */ /* 0x0001e20000100a00 */
[----:B------:R-:W-:Y:S02]  /*1d710*/  LEA.HI.X.SX32 R23, R19, R2, 0x1, P3 ;  /* 0x0000000213177211 */ /* 0x000fe400018f0eff */
[-C--:B------:R-:W-:Y:S02]  /*1d720*/  IADD3 R18, P3, PT, R17, R3.reuse, RZ ;  /* 0x0000000311127210 */ /* 0x080fe40007f7e0ff */
[----:B0-----:R-:W-:-:S04]  /*1d730*/  IADD3 R4, P4, PT, R16, R3, RZ ;  /* 0x0000000310047210 */ /* 0x001fc80007f9e0ff */
[-C--:B------:R-:W-:Y:S01]  /*1d740*/  LEA.HI.X.SX32 R5, R16, R2.reuse, 0x1, P4 ;  /* 0x0000000210057211 */ /* 0x080fe200020f0eff */
[----:B------:R-:W-:Y:S04]  /*1d750*/  STL.64 [R1+0x8c0], R22 ;  /* 0x0008c01601007387 */ /* 0x000fe80000100a00 */
[----:B------:R0:W-:Y:S01]  /*1d760*/  STL.64 [R1+0x8a8], R4 ;  /* 0x0008a80401007387 */ /* 0x0001e20000100a00 */
[----:B------:R-:W-:Y:S02]  /*1d770*/  LEA.HI.X.SX32 R19, R17, R2, 0x1, P3 ;  /* 0x0000000211137211 */ /* 0x000fe400018f0eff */
[-C--:B------:R-:W-:Y:S02]  /*1d780*/  IADD3 R16, P3, PT, R13, R3.reuse, RZ ;  /* 0x000000030d107210 */ /* 0x080fe40007f7e0ff */
[----:B0-----:R-:W-:-:S04]  /*1d790*/  IADD3 R4, P4, PT, R12, R3, RZ ;  /* 0x000000030c047210 */ /* 0x001fc80007f9e0ff */
[-C--:B------:R-:W-:Y:S01]  /*1d7a0*/  LEA.HI.X.SX32 R5, R12, R2.reuse, 0x1, P4 ;  /* 0x000000020c057211 */ /* 0x080fe200020f0eff */
[----:B------:R-:W-:Y:S01]  /*1d7b0*/  STL.64 [R1+0x8b0], R18 ;  /* 0x0008b01201007387 */ /* 0x000fe20000100a00 */
[-C--:B------:R-:W-:Y:S02]  /*1d7c0*/  LEA.HI.X.SX32 R17, R13, R2.reuse, 0x1, P3 ;  /* 0x000000020d117211 */ /* 0x080fe400018f0eff */
[CC--:B------:R-:W-:Y:S01]  /*1d7d0*/  IADD3 R12, P3, PT, R15.reuse, R3.reuse, RZ ;  /* 0x000000030f0c7210 */ /* 0x0c0fe20007f7e0ff */
[----:B------:R0:W-:Y:S03]  /*1d7e0*/  STL.64 [R1+0x898], R4 ;  /* 0x0008980401007387 */ /* 0x0001e60000100a00 */
[----:B------:R-:W-:Y:S01]  /*1d7f0*/  LEA.HI.X.SX32 R13, R15, R2, 0x1, P3 ;  /* 0x000000020f0d7211 */ /* 0x000fe200018f0eff */
[----:B------:R-:W-:Y:S01]  /*1d800*/  STL.64 [R1+0x8a0], R16 ;  /* 0x0008a01001007387 */ /* 0x000fe20000100a00 */
[----:B0-----:R-:W-:-:S04]  /*1d810*/  IADD3 R4, P4, PT, R233, R3, RZ ;  /* 0x00000003e9047210 */ /* 0x001fc80007f9e0ff */
[-C--:B------:R-:W-:Y:S01]  /*1d820*/  LEA.HI.X.SX32 R5, R233, R2.reuse, 0x1, P4 ;  /* 0x00000002e9057211 */ /* 0x080fe200020f0eff */
[----:B------:R0:W-:Y:S04]  /*1d830*/  STL.64 [R1+0x890], R12 ;  /* 0x0008900c01007387 */ /* 0x0001e80000100a00 */
[----:B------:R1:W-:Y:S01]  /*1d840*/  STL.64 [R1+0x888], R4 ;  /* 0x0008880401007387 */ /* 0x0003e20000100a00 */
[CC--:B0-----:R-:W-:Y:S02]  /*1d850*/  IADD3 R12, P3, PT, R236.reuse, R3.reuse, RZ ;  /* 0x00000003ec0c7210 */ /* 0x0c1fe40007f7e0ff */
[----:B-1----:R-:W-:Y:S02]  /*1d860*/  IADD3 R4, P4, PT, R235, R3, RZ ;  /* 0x00000003eb047210 */ /* 0x002fe40007f9e0ff */
[----:B------:R-:W-:-:S02]  /*1d870*/  LEA.HI.X.SX32 R13, R236, R2, 0x1, P3 ;  /* 0x00000002ec0d7211 */ /* 0x000fc400018f0eff */
[----:B------:R-:W-:-:S03]  /*1d880*/  LEA.HI.X.SX32 R5, R235, R2, 0x1, P4 ;  /* 0x00000002eb057211 */ /* 0x000fc600020f0eff */
[----:B------:R0:W-:Y:S04]  /*1d890*/  STL.64 [R1+0x880], R12 ;  /* 0x0008800c01007387 */ /* 0x0001e80000100a00 */
[----:B------:R1:W-:Y:S01]  /*1d8a0*/  STL.64 [R1+0x878], R4 ;  /* 0x0008780401007387 */ /* 0x0003e20000100a00 */
[CC--:B0-----:R-:W-:Y:S02]  /*1d8b0*/  IADD3 R12, P3, PT, R250.reuse, R3.reuse, RZ ;  /* 0x00000003fa0c7210 */ /* 0x0c1fe40007f7e0ff */
[C---:B-1----:R-:W-:Y:S02]  /*1d8c0*/  IADD3 R4, P4, PT, R241.reuse, R3, RZ ;  /* 0x00000003f1047210 */ /* 0x042fe40007f9e0ff */
[-C--:B------:R-:W-:Y:S02]  /*1d8d0*/  LEA.HI.X.SX32 R13, R250, R2.reuse, 0x1, P3 ;  /* 0x00000002fa0d7211 */ /* 0x080fe400018f0eff */
[----:B------:R-:W-:-:S03]  /*1d8e0*/  LEA.HI.X.SX32 R5, R241, R2, 0x1, P4 ;  /* 0x00000002f1057211 */ /* 0x000fc600020f0eff */
[----:B------:R0:W-:Y:S04]  /*1d8f0*/  STL.64 [R1+0x870], R12 ;  /* 0x0008700c01007387 */ /* 0x0001e80000100a00 */
[----:B------:R1:W-:Y:S01]  /*1d900*/  STL.64 [R1+0x868], R4 ;  /* 0x0008680401007387 */ /* 0x0003e20000100a00 */
[-C--:B0-----:R-:W-:Y:S02]  /*1d910*/  IADD3 R12, P3, PT, R14, R3.reuse, RZ ;  /* 0x000000030e0c7210 */ /* 0x081fe40007f7e0ff */
[----:B-1----:R-:W-:Y:S02]  /*1d920*/  IADD3 R4, P4, PT, R252, R3, RZ ;  /* 0x00000003fc047210 */ /* 0x002fe40007f9e0ff */
[-C--:B------:R-:W-:Y:S02]  /*1d930*/  LEA.HI.X.SX32 R13, R14, R2.reuse, 0x1, P3 ;  /* 0x000000020e0d7211 */ /* 0x080fe400018f0eff */
[----:B------:R-:W-:-:S03]  /*1d940*/  LEA.HI.X.SX32 R5, R252, R2, 0x1, P4 ;  /* 0x00000002fc057211 */ /* 0x000fc600020f0eff */
        /* <DEDUP_REMOVED lines=60> */
[----:B------:R0:W-:Y:S01]  /*1dd10*/  STL.64 [R1+0x7c0], R6 ;  /* 0x0007c00601007387 */ /* 0x0001e20000100a00 */
[----:B------:R-:W-:Y:S01]  /*1dd20*/  VIADD R227, R230, UR7 ;  /* 0x00000007e6e37c36 */ /* 0x000fe20008000000 */
[----:B--2---:R-:W-:Y:S01]  /*1dd30*/  ISETP.LT.AND P6, PT, R204, UR30, !P0 ;  /* 0x0000001ecc007c0c */ /* 0x004fe2000c7c1270 */
[----:B------:R-:W1:Y:S01]  /*1dd40*/  LDCU UR7, c[0x0][0x3b8] ;  /* 0x00007700ff0777ac */ /* 0x000e620008000800 */
[----:B------:R2:W-:Y:S01]  /*1dd50*/  STL.64 [R1+0x7b8], R4 ;  /* 0x0007b80401007387 */ /* 0x0005e20000100a00 */
[----:B------:R-:W-:Y:S01]  /*1dd60*/  VIADD R224, R227, UR70 ;  /* 0x00000046e3e07c36 */ /* 0x000fe20008000000 */
[----:B------:R-:W1:Y:S01]  /*1dd70*/  LDCU UR70, c[0x0][0x3b8] ;  /* 0x00007700ff4677ac */ /* 0x000e620008000800 */
[----:B------:R-:W1:Y:S01]  /*1dd80*/  LDCU UR30, c[0x0][0x3b8] ;  /* 0x00007700ff1e77ac */ /* 0x000e620008000800 */
[-C--:B0-----:R-:W-:Y:S02]  /*1dd90*/  IADD3 R6, P3, PT, R232, R3.reuse, RZ ;  /* 0x00000003e8067210 */ /* 0x081fe40007f7e0ff */
[----:B--2---:R-:W-:-:S02]  /*1dda0*/  IADD3 R4, P4, PT, R230, R3, RZ ;  /* 0x00000003e6047210 */ /* 0x004fc40007f9e0ff */
[-C--:B------:R-:W-:Y:S02]  /*1ddb0*/  LEA.HI.X.SX32 R7, R232, R2.reuse, 0x1, P3 ;  /* 0x00000002e8077211 */ /* 0x080fe400018f0eff */
[----:B------:R-:W-:-:S03]  /*1ddc0*/  LEA.HI.X.SX32 R5, R230, R2, 0x1, P4 ;  /* 0x00000002e6057211 */ /* 0x000fc600020f0eff */
[----:B------:R0:W-:Y:S01]  /*1ddd0*/  STL.64 [R1+0x7b0], R6 ;  /* 0x0007b00601007387 */ /* 0x0001e20000100a00 */
[----:B------:R-:W-:Y:S01]  /*1dde0*/  VIADD R222, R224, UR45 ;  /* 0x0000002de0de7c36 */ /* 0x000fe20008000000 */
[----:B------:R-:W2:Y:S02]  /*1ddf0*/  LDCU UR45, c[0x0][0x3b8] ;  /* 0x00007700ff2d77ac */ /* 0x000ea40008000800 */
[----:B------:R1:W-:Y:S01]  /*1de00*/  STL.64 [R1+0x7a8], R4 ;  /* 0x0007a80401007387 */ /* 0x0003e20000100a00 */
[----:B------:R-:W-:Y:S01]  /*1de10*/  VIADD R218, R222, UR69 ;  /* 0x00000045deda7c36 */ /* 0x000fe20008000000 */
[----:B------:R-:W2:Y:S01]  /*1de20*/  LDCU UR69, c[0x0][0x3b8] ;  /* 0x00007700ff4577ac */ /* 0x000ea20008000800 */
[CC--:B0-----:R-:W-:Y:S02]  /*1de30*/  IADD3 R6, P3, PT, R227.reuse, R3.reuse, RZ ;  /* 0x00000003e3067210 */ /* 0x0c1fe40007f7e0ff */
[----:B-1----:R-:W-:Y:S02]  /*1de40*/  IADD3 R4, P4, PT, R224, R3, RZ ;  /* 0x00000003e0047210 */ /* 0x002fe40007f9e0ff */
[----:B------:R-:W-:-:S02]  /*1de50*/  LEA.HI.X.SX32 R7, R227, R2, 0x1, P3 ;  /* 0x00000002e3077211 */ /* 0x000fc400018f0eff */
[----:B------:R-:W-:-:S03]  /*1de60*/  LEA.HI.X.SX32 R5, R224, R2, 0x1, P4 ;  /* 0x00000002e0057211 */ /* 0x000fc600020f0eff */
[----:B------:R0:W-:Y:S01]  /*1de70*/  STL.64 [R1+0x7a0], R6 ;  /* 0x0007a00601007387 */ /* 0x0001e20000100a00 */
[----:B------:R-:W-:Y:S01]  /*1de80*/  VIADD R215, R218, UR29 ;  /* 0x0000001ddad77c36 */ /* 0x000fe20008000000 */
[----:B------:R-:W1:Y:S02]  /*1de90*/  LDCU UR29, c[0x0][0x3b8] ;  /* 0x00007700ff1d77ac */ /* 0x000e640008000800 */
[----:B------:R2:W-:Y:S01]  /*1dea0*/  STL.64 [R1+0x798], R4 ;  /* 0x0007980401007387 */ /* 0x0005e20000100a00 */
[----:B------:R-:W-:Y:S01]  /*1deb0*/  VIADD R213, R215, UR68 ;  /* 0x00000044d7d57c36 */ /* 0x000fe20008000000 */
[----:B------:R-:W1:Y:S01]  /*1dec0*/  LDCU UR68, c[0x0][0x3b8] ;  /* 0x00007700ff4477ac */ /* 0x000e620008000800 */
[-C--:B0-----:R-:W-:Y:S02]  /*1ded0*/  IADD3 R6, P3, PT, R222, R3.reuse, RZ ;  /* 0x00000003de067210 */ /* 0x081fe40007f7e0ff */
[----:B--2---:R-:W-:Y:S02]  /*1dee0*/  IADD3 R4, P4, PT, R218, R3, RZ ;  /* 0x00000003da047210 */ /* 0x004fe40007f9e0ff */
[----:B------:R-:W-:-:S02]  /*1def0*/  LEA.HI.X.SX32 R7, R222, R2, 0x1, P3 ;  /* 0x00000002de077211 */ /* 0x000fc400018f0eff */
[----:B------:R-:W-:-:S03]  /*1df00*/  LEA.HI.X.SX32 R5, R218, R2, 0x1, P4 ;  /* 0x00000002da057211 */ /* 0x000fc600020f0eff */
[----:B------:R0:W-:Y:S01]  /*1df10*/  STL.64 [R1+0x790], R6 ;  /* 0x0007900601007387 */ /* 0x0001e20000100a00 */
[----:B------:R-:W-:Y:S01]  /*1df20*/  VIADD R209, R213, UR44 ;  /* 0x0000002cd5d17c36 */ /* 0x000fe20008000000 */
[----:B------:R-:W2:Y:S02]  /*1df30*/  LDCU UR44, c[0x0][0x3b8] ;  /* 0x00007700ff2c77ac */ /* 0x000ea40008000800 */
[----:B------:R1:W-:Y:S01]  /*1df40*/  STL.64 [R1+0x788], R4 ;  /* 0x0007880401007387 */ /* 0x0003e20000100a00 */
[----:B------:R-:W-:Y:S01]  /*1df50*/  VIADD R208, R209, UR18 ;  /* 0x00000012d1d07c36 */ /* 0x000fe20008000000 */
[----:B------:R-:W2:Y:S01]  /*1df60*/  LDCU UR18, c[0x0][0x3b8] ;  /* 0x00007700ff1277ac */ /* 0x000ea20008000800 */
[-C--:B0-----:R-:W-:Y:S02]  /*1df70*/  IADD3 R6, P3, PT, R215, R3.reuse, RZ ;  /* 0x00000003d7067210 */ /* 0x081fe40007f7e0ff */
[----:B-1----:R-:W-:Y:S02]  /*1df80*/  IADD3 R4, P4, PT, R213, R3, RZ ;  /* 0x00000003d5047210 */ /* 0x002fe40007f9e0ff */
[----:B------:R-:W-:-:S02]  /*1df90*/  LEA.HI.X.SX32 R7, R215, R2, 0x1, P3 ;  /* 0x00000002d7077211 */ /* 0x000fc400018f0eff */
[----:B------:R-:W-:-:S03]  /*1dfa0*/  LEA.HI.X.SX32 R5, R213, R2, 0x1, P4 ;  /* 0x00000002d5057211 */ /* 0x000fc600020f0eff */
[----:B------:R0:W-:Y:S01]  /*1dfb0*/  STL.64 [R1+0x780], R6 ;  /* 0x0007800601007387 */ /* 0x0001e20000100a00 */
[C---:B------:R-:W-:Y:S01]  /*1dfc0*/  VIADD R207, R208.reuse, UR67 ;  /* 0x00000043d0cf7c36 */ /* 0x040fe20008000000 */
[----:B------:R-:W1:Y:S02]  /*1dfd0*/  LDCU UR67, c[0x0][0x3b8] ;  /* 0x00007700ff4377ac */ /* 0x000e640008000800 */
[----:B------:R2:W-:Y:S01]  /*1dfe0*/  STL.64 [R1+0x778], R4 ;  /* 0x0007780401007387 */ /* 0x0005e20000100a00 */
[----:B------:R-:W-:Y:S01]  /*1dff0*/  VIADD R206, R207, UR43 ;  /* 0x0000002bcfce7c36 */ /* 0x000fe20008000000 */
[----:B------:R-:W1:Y:S01]  /*1e000*/  LDCU UR43, c[0x0][0x3b8] ;  /* 0x00007700ff2b77ac */ /* 0x000e620008000800 */
[CC--:B0-----:R-:W-:Y:S02]  /*1e010*/  IADD3 R6, P3, PT, R209.reuse, R3.reuse, RZ ;  /* 0x00000003d1067210 */ /* 0x0c1fe40007f7e0ff */
[----:B--2---:R-:W-:Y:S02]  /*1e020*/  IADD3 R4, P4, PT, R208, R3, RZ ;  /* 0x00000003d0047210 */ /* 0x004fe40007f9e0ff */
[----:B------:R-:W-:-:S02]  /*1e030*/  LEA.HI.X.SX32 R7, R209, R2, 0x1, P3 ;  /* 0x00000002d1077211 */ /* 0x000fc400018f0eff */
[----:B------:R-:W-:-:S03]  /*1e040*/  LEA.HI.X.SX32 R5, R208, R2, 0x1, P4 ;  /* 0x00000002d0057211 */ /* 0x000fc600020f0eff */
[----:B------:R0:W-:Y:S01]  /*1e050*/  STL.64 [R1+0x770], R6 ;  /* 0x0007700601007387 */ /* 0x0001e20000100a00 */
[C---:B------:R-:W-:Y:S01]  /*1e060*/  VIADD R205, R206.reuse, UR66 ;  /* 0x00000042cecd7c36 */ /* 0x040fe20008000000 */
        /* <DEDUP_REMOVED lines=77> */
[----:B------:R-:W-:Y:S01]  /*1e540*/  LEA.HI.X.SX32 R5, R214, R2, 0x1, P4 ;  /* 0x00000002d6057211 */ /* 0x000fe200020f0eff */
[----:B------:R-:W-:Y:S01]  /*1e550*/  VIADD R220, R216, UR39 ;  /* 0x00000027d8dc7c36 */ /* 0x000fe20008000000 */
[----:B------:R-:W0:Y:S01]  /*1e560*/  LDCU UR39, c[0x0][0x3b8] ;  /* 0x00007700ff2777ac */ /* 0x000e220008000800 */
[----:B------:R2:W-:Y:S04]  /*1e570*/  STL.64 [R1+0x6f0], R6 ;  /* 0x0006f00601007387 */ /* 0x0005e80000100a00 */
[----:B------:R1:W-:Y:S01]  /*1e580*/  STL.64 [R1+0x6e8], R4 ;  /* 0x0006e80401007387 */ /* 0x0003e20000100a00 */
[----:B------:R-:W-:Y:S01]  /*1e590*/  VIADD R219, R220, UR26 ;  /* 0x0000001adcdb7c36 */ /* 0x000fe20008000000 */
[----:B------:R-:W0:Y:S01]  /*1e5a0*/  LDCU UR26, c[0x0][0x3b8] ;  /* 0x00007700ff1a77ac */ /* 0x000e220008000800 */
[----:B--2---:R-:W-:-:S02]  /*1e5b0*/  IADD3 R6, P3, PT, R217, R3, RZ ;  /* 0x00000003d9067210 */ /* 0x004fc40007f7e0ff */
[CC--:B-1----:R-:W-:Y:S02]  /*1e5c0*/  IADD3 R4, P4, PT, R216.reuse, R3.reuse, RZ ;  /* 0x00000003d8047210 */ /* 0x0c2fe40007f9e0ff */
[-C--:B------:R-:W-:Y:S02]  /*1e5d0*/  LEA.HI.X.SX32 R7, R217, R2.reuse, 0x1, P3 ;  /* 0x00000002d9077211 */ /* 0x080fe400018f0eff */
[----:B------:R-:W-:Y:S01]  /*1e5e0*/  LEA.HI.X.SX32 R5, R216, R2, 0x1, P4 ;  /* 0x00000002d8057211 */ /* 0x000fe200020f0eff */
[----:B------:R-:W-:Y:S01]  /*1e5f0*/  VIADD R221, R219, UR59 ;  /* 0x0000003bdbdd7c36 */ /* 0x000fe20008000000 */
[----:B------:R-:W1:Y:S01]  /*1e600*/  LDCU UR59, c[0x0][0x3b8] ;  /* 0x00007700ff3b77ac */ /* 0x000e620008000800 */
[----:B------:R2:W-:Y:S02]  /*1e610*/  STL.64 [R1+0x6e0], R6 ;  /* 0x0006e00601007387 */ /* 0x0005e40000100a00 */
[----:B------:R-:W-:Y:S01]  /*1e620*/  VIADD R223, R221, UR16 ;  /* 0x00000010dddf7c36 */ /* 0x000fe20008000000 */
[----:B------:R-:W0:Y:S01]  /*1e630*/  LDCU UR16, c[0x0][0x3b8] ;  /* 0x00007700ff1077ac */ /* 0x000e220008000800 */
[----:B------:R3:W-:Y:S02]  /*1e640*/  STL.64 [R1+0x6d8], R4 ;  /* 0x0006d80401007387 */ /* 0x0007e40000100a00 */
[----:B------:R-:W-:Y:S01]  /*1e650*/  VIADD R226, R223, UR58 ;  /* 0x0000003adfe27c36 */ /* 0x000fe20008000000 */
[----:B------:R-:W0:Y:S01]  /*1e660*/  LDCU UR58, c[0x0][0x3b8] ;  /* 0x00007700ff3a77ac */ /* 0x000e220008000800 */
[----:B--2---:R-:W-:-:S02]  /*1e670*/  IADD3 R6, P3, PT, R220, R3, RZ ;  /* 0x00000003dc067210 */ /* 0x004fc40007f7e0ff */
[CC--:B---3--:R-:W-:Y:S02]  /*1e680*/  IADD3 R4, P4, PT, R219.reuse, R3.reuse, RZ ;  /* 0x00000003db047210 */ /* 0x0c8fe40007f9e0ff */
[-C--:B------:R-:W-:Y:S02]  /*1e690*/  LEA.HI.X.SX32 R7, R220, R2.reuse, 0x1, P3 ;  /* 0x00000002dc077211 */ /* 0x080fe400018f0eff */
[----:B------:R-:W-:Y:S01]  /*1e6a0*/  LEA.HI.X.SX32 R5, R219, R2, 0x1, P4 ;  /* 0x00000002db057211 */ /* 0x000fe200020f0eff */
[----:B------:R-:W-:Y:S01]  /*1e6b0*/  VIADD R225, R226, UR38 ;  /* 0x00000026e2e17c36 */ /* 0x000fe20008000000 */
[----:B------:R-:W2:Y:S01]  /*1e6c0*/  LDCU UR38, c[0x0][0x3b8] ;  /* 0x00007700ff2677ac */ /* 0x000ea20008000800 */
[----:B------:R3:W-:Y:S04]  /*1e6d0*/  STL.64 [R1+0x6d0], R6 ;  /* 0x0006d00601007387 */ /* 0x0007e80000100a00 */
[----:B------:R0:W-:Y:S01]  /*1e6e0*/  STL.64 [R1+0x6c8], R4 ;  /* 0x0006c80401007387 */ /* 0x0001e20000100a00 */
[----:B------:R-:W-:Y:S01]  /*1e6f0*/  VIADD R229, R225, UR23 ;  /* 0x00000017e1e57c36 */ /* 0x000fe20008000000 */
[----:B------:R-:W1:Y:S01]  /*1e700*/  LDCU UR23, c[0x0][0x3b8] ;  /* 0x00007700ff1777ac */ /* 0x000e620008000800 */
[----:B---3--:R-:W-:-:S02]  /*1e710*/  IADD3 R6, P3, PT, R221, R3, RZ ;  /* 0x00000003dd067210 */ /* 0x008fc40007f7e0ff */
[-C--:B0-----:R-:W-:Y:S02]  /*1e720*/  IADD3 R4, P4, PT, R223, R3.reuse, RZ ;  /* 0x00000003df047210 */ /* 0x081fe40007f9e0ff */
[-C--:B------:R-:W-:Y:S02]  /*1e730*/  LEA.HI.X.SX32 R7, R221, R2.reuse, 0x1, P3 ;  /* 0x00000002dd077211 */ /* 0x080fe400018f0eff */
[-C--:B------:R-:W-:Y:S01]  /*1e740*/  LEA.HI.X.SX32 R5, R223, R2.reuse, 0x1, P4 ;  /* 0x00000002df057211 */ /* 0x080fe200020f0eff */
[----:B------:R-:W-:Y:S01]  /*1e750*/  VIADD R228, R229, UR57 ;  /* 0x00000039e5e47c36 */ /* 0x000fe20008000000 */
[-C--:B------:R-:W-:Y:S01]  /*1e760*/  IADD3 R132, P3, PT, R226, R3.reuse, RZ ;  /* 0x00000003e2847210 */ /* 0x080fe20007f7e0ff */
[----:B------:R-:W-:Y:S01]  /*1e770*/  STL.64 [R1+0x6c0], R6 ;  /* 0x0006c00601007387 */ /* 0x000fe20000100a00 */
[----:B------:R-:W0:Y:S01]  /*1e780*/  LDCU UR57, c[0x0][0x3b8] ;  /* 0x00007700ff3977ac */ /* 0x000e220008000800 */
[----:B------:R-:W-:Y:S02]  /*1e790*/  VIADD R231, R228, UR37 ;  /* 0x00000025e4e77c36 */ /* 0x000fe40008000000 */
[----:B------:R3:W-:Y:S01]  /*1e7a0*/  STL.64 [R1+0x6b8], R4 ;  /* 0x0006b80401007387 */ /* 0x0007e20000100a00 */
[-C--:B------:R-:W-:Y:S01]  /*1e7b0*/  LEA.HI.X.SX32 R133, R226, R2.reuse, 0x1, P3 ;  /* 0x00000002e2857211 */ /* 0x080fe200018f0eff */
[----:B------:R-:W-:Y:S01]  /*1e7c0*/  VIADD R233, R231, UR56 ;  /* 0x00000038e7e97c36 */ /* 0x000fe20008000000 */
[-C--:B------:R-:W-:Y:S01]  /*1e7d0*/  IADD3 R134, P3, PT, R229, R3.reuse, RZ ;  /* 0x00000003e5867210 */ /* 0x080fe20007f7e0ff */
[----:B------:R-:W0:Y:S01]  /*1e7e0*/  LDCU UR37, c[0x0][0x3b8] ;  /* 0x00007700ff2577ac */ /* 0x000e220008000800 */
[C---:B---3--:R-:W-:Y:S01]  /*1e7f0*/  IADD3 R4, P4, PT, R225.reuse, R3, RZ ;  /* 0x00000003e1047210 */ /* 0x048fe20007f9e0ff */
[----:B------:R-:W-:Y:S01]  /*1e800*/  STL.64 [R1+0xd30], R132 ;  /* 0x000d308401007387 */ /* 0x000fe20000100a00 */
[----:B------:R-:W3:Y:S02]  /*1e810*/  LDCU UR56, c[0x0][0x3b8] ;  /* 0x00007700ff3877ac */ /* 0x000ee40008000800 */
[----:B------:R-:W-:-:S02]  /*1e820*/  LEA.HI.X.SX32 R5, R225, R2, 0x1, P4 ;  /* 0x00000002e1057211 */ /* 0x000fc400020f0eff */
[CC--:B------:R-:W-:Y:S01]  /*1e830*/  IADD3 R136, P4, PT, R228.reuse, R3.reuse, RZ ;  /* 0x00000003e4887210 */ /* 0x0c0fe20007f9e0ff */
[----:B------:R-:W-:Y:S01]  /*1e840*/  VIADD R236, R233, UR11 ;  /* 0x0000000be9ec7c36 */ /* 0x000fe20008000000 */
[-C--:B------:R-:W-:Y:S01]  /*1e850*/  LEA.HI.X.SX32 R135, R229, R2.reuse, 0x1, P3 ;  /* 0x00000002e5877211 */ /* 0x080fe200018f0eff */
[----:B------:R0:W-:Y:S01]  /*1e860*/  STL.64 [R1+0x6a8], R4 ;  /* 0x0006a80401007387 */ /* 0x0001e20000100a00 */
[-C--:B------:R-:W-:Y:S01]  /*1e870*/  LEA.HI.X.SX32 R137, R228, R2.reuse, 0x1, P4 ;  /* 0x00000002e4897211 */ /* 0x080fe200020f0eff */
[----:B------:R-:W1:Y:S01]  /*1e880*/  LDCU UR11, c[0x0][0x3b8] ;  /* 0x00007700ff0b77ac */ /* 0x000e620008000800 */
[C---:B------:R-:W-:Y:S01]  /*1e890*/  IADD3 R138, P4, PT, R233.reuse, R3, RZ ;  /* 0x00000003e98a7210 */ /* 0x040fe20007f9e0ff */
[----:B------:R-:W-:Y:S01]  /*1e8a0*/  VIADD R235, R236, UR15 ;  /* 0x0000000feceb7c36 */ /* 0x000fe20008000000 */
[----:B------:R-:W-:Y:S01]  /*1e8b0*/  STL.64 [R1+0xd20], R134 ;  /* 0x000d208601007387 */ /* 0x000fe20000100a00 */
[----:B------:R-:W1:Y:S01]  /*1e8c0*/  LDCU UR15, c[0x0][0x3b8] ;  /* 0x00007700ff0f77ac */ /* 0x000e620008000800 */
[----:B------:R-:W-:-:S02]  /*1e8d0*/  LEA.HI.X.SX32 R139, R233, R2, 0x1, P4 ;  /* 0x00000002e98b7211 */ /* 0x000fc400020f0eff */
[CC--:B0-----:R-:W-:Y:S01]  /*1e8e0*/  IADD3 R4, P3, PT, R231.reuse, R3.reuse, RZ ;  /* 0x00000003e7047210 */ /* 0x0c1fe20007f7e0ff */
[----:B------:R-:W-:Y:S03]  /*1e8f0*/  STL.64 [R1+0xd38], R136 ;  /* 0x000d388801007387 */ /* 0x000fe60000100a00 */
[-C--:B------:R-:W-:Y:S01]  /*1e900*/  LEA.HI.X.SX32 R5, R231, R2.reuse, 0x1, P3 ;  /* 0x00000002e7057211 */ /* 0x080fe200018f0eff */
[----:B------:R-:W-:Y:S01]  /*1e910*/  STL.64 [R1+0xd40], R138 ;  /* 0x000d408a01007387 */ /* 0x000fe20000100a00 */
[CC--:B------:R-:W-:Y:S01]  /*1e920*/  IADD3 R140, P4, PT, R235.reuse, R3.reuse, RZ ;  /* 0x00000003eb8c7210 */ /* 0x0c0fe20007f9e0ff */
[C---:B------:R-:W-:Y:S01]  /*1e930*/  VIADD R241, R235.reuse, UR55 ;  /* 0x00000037ebf17c36 */ /* 0x040fe20008000000 */
[----:B------:R-:W0:Y:S01]  /*1e940*/  LDCU UR55, c[0x0][0x3b8] ;  /* 0x00007700ff3777ac */ /* 0x000e220008000800 */
[----:B------:R1:W-:Y:S01]  /*1e950*/  STL.64 [R1+0x690], R4 ;  /* 0x0006900401007387 */ /* 0x0003e20000100a00 */
[----:B------:R-:W-:Y:S01]  /*1e960*/  LEA.HI.X.SX32 R141, R235, R2, 0x1, P4 ;  /* 0x00000002eb8d7211 */ /* 0x000fe200020f0eff */
[----:B------:R-:W-:Y:S01]  /*1e970*/  VIADD R240, R241, UR36 ;  /* 0x00000024f1f07c36 */ /* 0x000fe20008000000 */
[----:B------:R-:W0:Y:S01]  /*1e980*/  LDCU UR36, c[0x0][0x3b8] ;  /* 0x00007700ff2477ac */ /* 0x000e220008000800 */
[----:B-1----:R-:W-:-:S04]  /*1e990*/  IADD3 R4, P3, PT, R236, R3, RZ ;  /* 0x00000003ec047210 */ /* 0x002fc80007f7e0ff */
[----:B------:R-:W-:Y:S01]  /*1e9a0*/  LEA.HI.X.SX32 R5, R236, R2, 0x1, P3 ;  /* 0x00000002ec057211 */ /* 0x000fe200018f0eff */
[----:B------:R-:W-:Y:S01]  /*1e9b0*/  STL.64 [R1+0xd48], R140 ;  /* 0x000d488c01007387 */ /* 0x000fe20000100a00 */
[----:B------:R-:W-:-:S03]  /*1e9c0*/  IADD3 R142, P3, PT, R241, R3, RZ ;  /* 0x00000003f18e7210 */ /* 0x000fc60007f7e0ff */
[----:B------:R1:W-:Y:S01]  /*1e9d0*/  STL.64 [R1+0x680], R4 ;  /* 0x0006800401007387 */ /* 0x0003e20000100a00 */
[----:B------:R-:W-:Y:S01]  /*1e9e0*/  VIADD R244, R240, UR54 ;  /* 0x00000036f0f47c36 */ /* 0x000fe20008000000 */
[-C--:B------:R-:W-:Y:S01]  /*1e9f0*/  LEA.HI.X.SX32 R143, R241, R2.reuse, 0x1, P3 ;  /* 0x00000002f18f7211 */ /* 0x080fe200018f0eff */
[----:B------:R-:W0:Y:S02]  /*1ea00*/  LDCU UR54, c[0x0][0x3b8] ;  /* 0x00007700ff3677ac */ /* 0x000e240008000800 */
[----:B------:R-:W-:Y:S01]  /*1ea10*/  VIADD R247, R244, UR22 ;  /* 0x00000016f4f77c36 */ /* 0x000fe20008000000 */
[CC--:B-1----:R-:W-:Y:S01]  /*1ea20*/  IADD3 R4, P4, PT, R240.reuse, R3.reuse, RZ ;  /* 0x00000003f0047210 */ /* 0x0c2fe20007f9e0ff */
[----:B------:R-:W-:Y:S01]  /*1ea30*/  STL.64 [R1+0xd50], R142 ;  /* 0x000d508e01007387 */ /* 0x000fe20000100a00 */
[----:B------:R-:W1:Y:S02]  /*1ea40*/  LDCU UR22, c[0x0][0x3b8] ;  /* 0x00007700ff1677ac */ /* 0x000e640008000800 */
[-C--:B------:R-:W-:Y:S01]  /*1ea50*/  LEA.HI.X.SX32 R5, R240, R2.reuse, 0x1, P4 ;  /* 0x00000002f0057211 */ /* 0x080fe200020f0eff */
[C---:B------:R-:W-:Y:S01]  /*1ea60*/  VIADD R248, R247.reuse, UR35 ;  /* 0x00000023f7f87c36 */ /* 0x040fe20008000000 */
[CC--:B------:R-:W-:Y:S01]  /*1ea70*/  IADD3 R144, P4, PT, R247.reuse, R3.reuse, RZ ;  /* 0x00000003f7907210 */ /* 0x0c0fe20007f9e0ff */
[----:B------:R-:W0:Y:S02]  /*1ea80*/  LDCU UR35, c[0x0][0x3b8] ;  /* 0x00007700ff2377ac */ /* 0x000e240008000800 */
[----:B------:R1:W-:Y:S01]  /*1ea90*/  STL.64 [R1+0x668], R4 ;  /* 0x0006680401007387 */ /* 0x0003e20000100a00 */
[----:B------:R-:W-:Y:S01]  /*1eaa0*/  VIADD R246, R248, UR53 ;  /* 0x00000035f8f67c36 */ /* 0x000fe20008000000 */
[----:B------:R-:W-:Y:S01]  /*1eab0*/  LEA.HI.X.SX32 R145, R247, R2, 0x1, P4 ;  /* 0x00000002f7917211 */ /* 0x000fe200020f0eff */
[----:B------:R-:W0:Y:S01]  /*1eac0*/  LDCU UR53, c[0x0][0x3b8] ;  /* 0x00007700ff3577ac */ /* 0x000e220008000800 */
[----:B-1----:R-:W-:-:S04]  /*1ead0*/  IADD3 R4, P3, PT, R244, R3, RZ ;  /* 0x00000003f4047210 */ /* 0x002fc80007f7e0ff */
[-C--:B------:R-:W-:Y:S01]  /*1eae0*/  LEA.HI.X.SX32 R5, R244, R2.reuse, 0x1, P3 ;  /* 0x00000002f4057211 */ /* 0x080fe200018f0eff */
[----:B------:R-:W-:Y:S01]  /*1eaf0*/  VIADD R245, R246, UR4 ;  /* 0x00000004f6f57c36 */ /* 0x000fe20008000000 */
[CC--:B------:R-:W-:Y:S01]  /*1eb00*/  IADD3 R146, P3, PT, R248.reuse, R3.reuse, RZ ;  /* 0x00000003f8927210 */ /* 0x0c0fe20007f7e0ff */
[----:B------:R-:W1:Y:S02]  /*1eb10*/  LDCU UR4, c[0x0][0x3b8] ;  /* 0x00007700ff0477ac */ /* 0x000e640008000800 */
[----:B------:R0:W-:Y:S01]  /*1eb20*/  STL.64 [R1+0x660], R4 ;  /* 0x0006600401007387 */ /* 0x0001e20000100a00 */
[----:B------:R-:W-:Y:S01]  /*1eb30*/  VIADD R243, R245, UR52 ;  /* 0x00000034f5f37c36 */ /* 0x000fe20008000000 */
[----:B------:R-:W-:Y:S01]  /*1eb40*/  LEA.HI.X.SX32 R147, R248, R2, 0x1, P3 ;  /* 0x00000002f8937211 */ /* 0x000fe200018f0eff */
[----:B------:R-:W1:Y:S01]  /*1eb50*/  LDCU UR52, c[0x0][0x3b8] ;  /* 0x00007700ff3477ac */ /* 0x000e620008000800 */
[----:B0-----:R-:W-:-:S04]  /*1eb60*/  IADD3 R4, P4, PT, R246, R3, RZ ;  /* 0x00000003f6047210 */ /* 0x001fc80007f9e0ff */
        /* <DEDUP_REMOVED lines=10> */
[C---:B------:R-:W-:Y:S01]  /*1ec10*/  VIADD R238, R239.reuse, UR51 ;  /* 0x00000033efee7c36 */ /* 0x040fe20008000000 */
[-C--:B------:R-:W-:Y:S01]  /*1ec20*/  IADD3 R150, P3, PT, R242, R3.reuse, RZ ;  /* 0x00000003f2967210 */ /* 0x080fe20007f7e0ff */
        /* <DEDUP_REMOVED lines=20> */
[----:B-----5:R-:W-:Y:S01]  /*1ed70*/  VIADD R227, R232, UR77 ;  /* 0x0000004de8e37c36 */ /* 0x020fe20008000000 */
[----:B------:R-:W-:Y:S02]  /*1ed80*/  LEA.HI.X.SX32 R155, R237, R2, 0x1, P3 ;  /* 0x00000002ed9b7211 */ /* 0x000fe400018f0eff */
        /* <DEDUP_REMOVED lines=9> */
[----:B-----5:R-:W-:-:S04]  /*1ee20*/  IADD3 R4, P3, PT, R232, R3, RZ ;  /* 0x00000003e8047210 */ /* 0x020fc80007f7e0ff */
[-C--:B------:R-:W-:Y:S01]  /*1ee30*/  LEA.HI.X.SX32 R5, R232, R2.reuse, 0x1, P3 ;  /* 0x00000002e8057211 */ /* 0x080fe200018f0eff */
[----:B------:R-:W-:Y:S01]  /*1ee40*/  VIADD R207, R213, UR75 ;  /* 0x0000004bd5cf7c36 */ /* 0x000fe20008000000 */
[CC--:B------:R-:W-:Y:S01]  /*1ee50*/  IADD3 R158, P3, PT, R224.reuse, R3.reuse, RZ ;  /* 0x00000003e09e7210 */ /* 0x0c0fe20007f7e0ff */
[----:B------:R-:W5:Y:S02]  /*1ee60*/  LDCU UR75, c[0x0][0x3b8] ;  /* 0x00007700ff4b77ac */ /* 0x000f640008000800 */
        /* <DEDUP_REMOVED lines=14> */
[----:B------:R-:W-:Y:S01]  /*1ef50*/  LEA.HI.X.SX32 R5, R207, R2, 0x1, P3 ;  /* 0x00000002cf057211 */ /* 0x000fe200018f0eff */
[----:B------:R-:W-:-:S04]  /*1ef60*/  VIADD R203, R204, UR74 ;  /* 0x0000004acccb7c36 */ /* 0x000fc80008000000 */
[----:B------:R1:W-:Y:S01]  /*1ef70*/  STL.64 [R1+0x5e0], R4 ;  /* 0x0005e00401007387 */ /* 0x0003e20000100a00 */
[-C--:B------:R-:W-:Y:S01]  /*1ef80*/  IADD3 R162, P3, PT, R205, R3.reuse, RZ ;  /* 0x00000003cda27210 */ /* 0x080fe20007f7e0ff */
[----:B------:R-:W-:Y:S01]  /*1ef90*/  VIADD R202, R203, UR5 ;  /* 0x00000005cbca7c36 */ /* 0x000fe20008000000 */
[----:B------:R-:W0:Y:S01]  /*1efa0*/  LDCU UR5, c[0x0][0x3b8] ;  /* 0x00007700ff0577ac */ /* 0x000e220008000800 */
[----:B-1----:R-:W-:-:S04]  /*1efb0*/  IADD3 R4, P4, PT, R204, R3, RZ ;  /* 0x00000003cc047210 */ /* 0x002fc80007f9e0ff */
[-C--:B------:R-:W-:Y:S02]  /*1efc0*/  LEA.HI.X.SX32 R5, R204, R2.reuse, 0x1, P4 ;  /* 0x00000002cc057211 */ /* 0x080fe400020f0eff */
[-C--:B------:R-:W-:Y:S01]  /*1efd0*/  LEA.HI.X.SX32 R163, R205, R2.reuse, 0x1, P3 ;  /* 0x00000002cda37211 */ /* 0x080fe200018f0eff */
[C---:B------:R-:W-:Y:S01]  /*1efe0*/  VIADD R201, R202.reuse, UR31 ;  /* 0x0000001fcac97c36 */ /* 0x040fe20008000000 */
[CC--:B------:R-:W-:Y:S01]  /*1eff0*/  IADD3 R164, P4, PT, R202.reuse, R3.reuse, RZ ;  /* 0x00000003caa47210 */ /* 0x0c0fe20007f9e0ff */
[----:B------:R1:W-:Y:S01]  /*1f000*/  STL.64 [R1+0x5c8], R4 ;  /* 0x0005c80401007387 */ /* 0x0003e20000100a00 */
[----:B------:R-:W0:Y:S01]  /*1f010*/  LDCU UR31, c[0x0][0x3b8] ;  /* 0x00007700ff1f77ac */ /* 0x000e220008000800 */
        /* <DEDUP_REMOVED lines=17> */
[----:B----4-:R-:W-:Y:S01]  /*1f130*/  VIADD R196, R197, UR48 ;  /* 0x00000030c5c47c36 */ /* 0x010fe20008000000 */
[----:B------:R-:W-:Y:S02]  /*1f140*/  LEA.HI.X.SX32 R169, R198, R2, 0x1, P4 ;  /* 0x00000002c6a97211 */ /* 0x000fe400020f0eff */
        /* <DEDUP_REMOVED lines=8> */
[----:B------:R-:W0:Y:S01]  /*1f1d0*/  LDCU UR7, c[0x0][0x3b8] ;  /* 0x00007700ff0777ac */ /* 0x000e220008000800 */
[----:B----4-:R-:W-:-:S04]  /*1f1e0*/  IADD3 R4, P4, PT, R196, R3, RZ ;  /* 0x00000003c4047210 */ /* 0x010fc80007f9e0ff */
[----:B------:R-:W-:Y:S01]  /*1f1f0*/  LEA.HI.X.SX32 R5, R196, R2, 0x1, P4 ;  /* 0x00000002c4057211 */ /* 0x000fe200020f0eff */
[----:B------:R-:W-:-:S04]  /*1f200*/  VIADD R210, R208, UR72 ;  /* 0x00000048d0d27c36 */ /* 0x000fc80008000000 */
[----:B------:R4:W-:Y:S01]  /*1f210*/  STL.64 [R1+0x588], R4 ;  /* 0x0005880401007387 */ /* 0x0009e20000100a00 */
[----:B------:R-:W-:Y:S01]  /*1f220*/  VIADD R211, R210, UR70 ;  /* 0x00000046d2d37c36 */ /* 0x000fe20008000000 */
[-C--:B------:R-:W-:Y:S02]  /*1f230*/  IADD3 R172, P4, PT, R208, R3.reuse, RZ ;  /* 0x00000003d0ac7210 */ /* 0x080fe40007f9e0ff */
[----:B----4-:R-:W-:-:S04]  /*1f240*/  IADD3 R4, P3, PT, R209, R3, RZ ;  /* 0x00000003d1047210 */ /* 0x010fc80007f7e0ff */
[-C--:B------:R-:W-:Y:S02]  /*1f250*/  LEA.HI.X.SX32 R5, R209, R2.reuse, 0x1, P3 ;  /* 0x00000002d1057211 */ /* 0x080fe400018f0eff */
[----:B------:R-:W-:-:S03]  /*1f260*/  LEA.HI.X.SX32 R173, R208, R2, 0x1, P4 ;  /* 0x00000002d0ad7211 */ /* 0x000fc600020f0eff */
[----:B------:R4:W-:Y:S01]  /*1f270*/  STL.64 [R1+0x580], R4 ;  /* 0x0005800401007387 */ /* 0x0009e20000100a00 */
[----:B------:R-:W-:Y:S01]  /*1f280*/  VIADD R215, R211, UR30 ;  /* 0x0000001ed3d77c36 */ /* 0x000fe20008000000 */
[-C--:B------:R-:W-:Y:S01]  /*1f290*/  IADD3 R174, P3, PT, R210, R3.reuse, RZ ;  /* 0x00000003d2ae7210 */ /* 0x080fe20007f7e0ff */
[----:B------:R-:W0:Y:S02]  /*1f2a0*/  LDCU UR30, c[0x0][0x3b8] ;  /* 0x00007700ff1e77ac */ /* 0x000e240008000800 */
[----:B------:R-:W-:Y:S01]  /*1f2b0*/  VIADD R212, R215, UR45 ;  /* 0x0000002dd7d47c36 */ /* 0x000fe20008000000 */
[C---:B----4-:R-:W-:Y:S01]  /*1f2c0*/  IADD3 R4, P4, PT, R211.reuse, R3, RZ ;  /* 0x00000003d3047210 */ /* 0x050fe20007f9e0ff */
[----:B------:R-:W4:Y:S03]  /*1f2d0*/  LDCU UR45, c[0x0][0x3b8] ;  /* 0x00007700ff2d77ac */ /* 0x000f260008000800 */
[----:B------:R-:W-:-:S02]  /*1f2e0*/  LEA.HI.X.SX32 R5, R211, R2, 0x1, P4 ;  /* 0x00000002d3057211 */ /* 0x000fc400020f0eff */
[-C--:B------:R-:W-:Y:S01]  /*1f2f0*/  LEA.HI.X.SX32 R175, R210, R2.reuse, 0x1, P3 ;  /* 0x00000002d2af7211 */ /* 0x080fe200018f0eff */
[C---:B------:R-:W-:Y:S01]  /*1f300*/  VIADD R217, R212.reuse, UR29 ;  /* 0x0000001dd4d97c36 */ /* 0x040fe20008000000 */
[CC--:B------:R-:W-:Y:S01]  /*1f310*/  IADD3 R176, P4, PT, R212.reuse, R3.reuse, RZ ;  /* 0x00000003d4b07210 */ /* 0x0c0fe20007f9e0ff */
[----:B------:R0:W-:Y:S01]  /*1f320*/  STL.64 [R1+0x568], R4 ;  /* 0x0005680401007387 */ /* 0x0001e20000100a00 */
[----:B------:R-:W1:Y:S01]  /*1f330*/  LDCU UR29, c[0x0][0x3b8] ;  /* 0x00007700ff1d77ac */ /* 0x000e620008000800 */
[----:B------:R-:W-:Y:S01]  /*1f340*/  VIADD R216, R217, UR68 ;  /* 0x00000044d9d87c36 */ /* 0x000fe20008000000 */
[----:B------:R-:W-:Y:S02]  /*1f350*/  LEA.HI.X.SX32 R177, R212, R2, 0x1, P4 ;  /* 0x00000002d4b17211 */ /* 0x000fe400020f0eff */
[----:B0-----:R-:W-:-:S04]  /*1f360*/  IADD3 R4, P3, PT, R215, R3, RZ ;  /* 0x00000003d7047210 */ /* 0x001fc80007f7e0ff */
[-C--:B------:R-:W-:Y:S01]  /*1f370*/  LEA.HI.X.SX32 R5, R215, R2.reuse, 0x1, P3 ;  /* 0x00000002d7057211 */ /* 0x080fe200018f0eff */
[----:B------:R-:W-:Y:S01]  /*1f380*/  VIADD R218, R216, UR44 ;  /* 0x0000002cd8da7c36 */ /* 0x000fe20008000000 */
        /* <DEDUP_REMOVED lines=10> */
[----:B------:R-:W-:Y:S01]  /*1f430*/  VIADD R221, R222, UR43 ;  /* 0x0000002bdedd7c36 */ /* 0x000fe20008000000 */
[-C--:B------:R-:W-:Y:S01]  /*1f440*/  IADD3 R180, P4, PT, R220, R3.reuse, RZ ;  /* 0x00000003dcb47210 */ /* 0x080fe20007f9e0ff */
[----:B------:R-:W0:Y:S01]  /*1f450*/  LDCU UR43, c[0x0][0x3b8] ;  /* 0x00007700ff2b77ac */ /* 0x000e220008000800 */
[----:B-1----:R-:W-:-:S04]  /*1f460*/  IADD3 R4, P3, PT, R218, R3, RZ ;  /* 0x00000003da047210 */ /* 0x002fc80007f7e0ff */
[-C--:B------:R-:W-:Y:S02]  /*1f470*/  LEA.HI.X.SX32 R5, R218, R2.reuse, 0x1, P3 ;  /* 0x00000002da057211 */ /* 0x080fe400018f0eff */
[----:B------:R-:W-:-:S03]  /*1f480*/  LEA.HI.X.SX32 R181, R220, R2, 0x1, P4 ;  /* 0x00000002dcb57211 */ /* 0x000fc600020f0eff */
[----:B------:R1:W-:Y:S01]  /*1f490*/  STL.64 [R1+0x540], R4 ;  /* 0x0005400401007387 */ /* 0x0003e20000100a00 */
[----:B------:R-:W-:Y:S01]  /*1f4a0*/  VIADD R230, R221, UR66 ;  /* 0x00000042dde67c36 */ /* 0x000fe20008000000 */
[----:B------:R-:W-:-:S03]  /*1f4b0*/  IADD3 R182, P3, PT, R222, R3, RZ ;  /* 0x00000003deb67210 */ /* 0x000fc60007f7e0ff */
[----:B------:R-:W-:Y:S01]  /*1f4c0*/  VIADD R229, R230, UR9 ;  /* 0x00000009e6e57c36 */ /* 0x000fe20008000000 */
[CC--:B-1----:R-:W-:Y:S01]  /*1f4d0*/  IADD3 R4, P4, PT, R221.reuse, R3.reuse, RZ ;  /* 0x00000003dd047210 */ /* 0x0c2fe20007f9e0ff */
[----:B------:R-:W1:Y:S03]  /*1f4e0*/  LDCU UR9, c[0x0][0x3b8] ;  /* 0x00007700ff0977ac */ /* 0x000e660008000800 */
[-C--:B------:R-:W-:Y:S02]  /*1f4f0*/  LEA.HI.X.SX32 R5, R221, R2.reuse, 0x1, P4 ;  /* 0x00000002dd057211 */ /* 0x080fe400020f0eff */
[-C--:B------:R-:W-:Y:S01]  /*1f500*/  LEA.HI.X.SX32 R183, R222, R2.reuse, 0x1, P3 ;  /* 0x00000002deb77211 */ /* 0x080fe200018f0eff */
[C---:B------:R-:W-:Y:S01]  /*1f510*/  VIADD R234, R229.reuse, UR28 ;  /* 0x0000001ce5ea7c36 */ /* 0x040fe20008000000 */
[C---:B------:R-:W-:Y:S01]  /*1f520*/  IADD3 R184, P4, PT, R229.reuse, R3, RZ ;  /* 0x00000003e5b87210 */ /* 0x040fe20007f9e0ff */
[----:B------:R0:W-:Y:S01]  /*1f530*/  STL.64 [R1+0x528], R4 ;  /* 0x0005280401007387 */ /* 0x0001e20000100a00 */
[----:B------:R-:W1:Y:S01]  /*1f540*/  LDCU UR28, c[0x0][0x3b8] ;  /* 0x00007700ff1c77ac */ /* 0x000e620008000800 */
[----:B------:R-:W-:Y:S01]  /*1f550*/  VIADD R233, R234, UR65 ;  /* 0x00000041eae97c36 */ /* 0x000fe20008000000 */
[----:B------:R-:W-:-:S02]  /*1f560*/  LEA.HI.X.SX32 R185, R229, R2, 0x1, P4 ;  /* 0x00000002e5b97211 */ /* 0x000fc400020f0eff */
[----:B0-----:R-:W-:-:S04]  /*1f570*/  IADD3 R4, P3, PT, R230, R3, RZ ;  /* 0x00000003e6047210 */ /* 0x001fc80007f7e0ff */
[-C--:B------:R-:W-:Y:S01]  /*1f580*/  LEA.HI.X.SX32 R5, R230, R2.reuse, 0x1, P3 ;  /* 0x00000002e6057211 */ /* 0x080fe200018f0eff */
[C---:B------:R-:W-:Y:S01]  /*1f590*/  VIADD R232, R233.reuse, UR42 ;  /* 0x0000002ae9e87c36 */ /* 0x040fe20008000000 */
[-C--:B------:R-:W-:Y:S01]  /*1f5a0*/  IADD3 R186, P3, PT, R234, R3.reuse, RZ ;  /* 0x00000003eaba7210 */ /* 0x080fe20007f7e0ff */
[----:B------:R-:W0:Y:S02]  /*1f5b0*/  LDCU UR42, c[0x0][0x3b8] ;  /* 0x00007700ff2a77ac */ /* 0x000e240008000800 */
[----:B------:R1:W-:Y:S01]  /*1f5c0*/  STL.64 [R1+0x520], R4 ;  /* 0x0005200401007387 */ /* 0x0003e20000100a00 */
[----:B------:R-:W-:Y:S01]  /*1f5d0*/  VIADD R228, R232, UR64 ;  /* 0x00000040e8e47c36 */ /* 0x000fe20008000000 */
[----:B------:R-:W-:Y:S02]  /*1f5e0*/  LEA.HI.X.SX32 R187, R234, R2, 0x1, P3 ;  /* 0x00000002eabb7211 */ /* 0x000fe400018f0eff */
[----:B-1----:R-:W-:-:S04]  /*1f5f0*/  IADD3 R4, P4, PT, R233, R3, RZ ;  /* 0x00000003e9047210 */ /* 0x002fc80007f9e0ff */
[-C--:B------:R-:W-:Y:S01]  /*1f600*/  LEA.HI.X.SX32 R5, R233, R2.reuse, 0x1, P4 ;  /* 0x00000002e9057211 */ /* 0x080fe200020f0eff */
[C---:B------:R-:W-:Y:S01]  /*1f610*/  VIADD R231, R228.reuse, UR17 ;  /* 0x00000011e4e77c36 */ /* 0x040fe20008000000 */
[CC--:B------:R-:W-:Y:S01]  /*1f620*/  IADD3 R188, P4, PT, R228.reuse, R3.reuse, RZ ;  /* 0x00000003e4bc7210 */ /* 0x0c0fe20007f9e0ff */
[----:B------:R-:W1:Y:S02]  /*1f630*/  LDCU UR17, c[0x0][0x3b8] ;  /* 0x00007700ff1177ac */ /* 0x000e640008000800 */
[----:B------:R0:W-:Y:S01]  /*1f640*/  STL.64 [R1+0x508], R4 ;  /* 0x0005080401007387 */ /* 0x0001e20000100a00 */
[----:B------:R-:W-:Y:S01]  /*1f650*/  VIADD R227, R231, UR41 ;  /* 0x00000029e7e37c36 */ /* 0x000fe20008000000 */
[----:B------:R-:W-:Y:S01]  /*1f660*/  LEA.HI.X.SX32 R189, R228, R2, 0x1, P4 ;  /* 0x00000002e4bd7211 */ /* 0x000fe200020f0eff */
[----:B------:R-:W1:Y:S01]  /*1f670*/  LDCU UR41, c[0x0][0x3b8] ;  /* 0x00007700ff2977ac */ /* 0x000e620008000800 */
[----:B0-----:R-:W-:-:S04]  /*1f680*/  IADD3 R4, P3, PT, R232, R3, RZ ;  /* 0x00000003e8047210 */ /* 0x001fc80007f7e0ff */
[----:B------:R-:W-:Y:S01]  /*1f690*/  LEA.HI.X.SX32 R5, R232, R2, 0x1, P3 ;  /* 0x00000002e8057211 */ /* 0x000fe200018f0eff */
[----:B------:R-:W-:-:S04]  /*1f6a0*/  VIADD R226, R227, UR63 ;  /* 0x0000003fe3e27c36 */ /* 0x000fc80008000000 */
[----:B------:R0:W-:Y:S01]  /*1f6b0*/  STL.64 [R1+0x500], R4 ;  /* 0x0005000401007387 */ /* 0x0001e20000100a00 */
[-C--:B------:R-:W-:Y:S01]  /*1f6c0*/  IADD3 R190, P3, PT, R231, R3.reuse, RZ ;  /* 0x00000003e7be7210 */ /* 0x080fe20007f7e0ff */
[----:B------:R-:W-:Y:S01]  /*1f6d0*/  VIADD R225, R226, UR27 ;  /* 0x0000001be2e17c36 */ /* 0x000fe20008000000 */
[----:B------:R-:W1:Y:S01]  /*1f6e0*/  LDCU UR27, c[0x0][0x3b8] ;  /* 0x00007700ff1b77ac */ /* 0x000e620008000800 */
[----:B0-----:R-:W-:-:S04]  /*1f6f0*/  IADD3 R4, P4, PT, R227, R3, RZ ;  /* 0x00000003e3047210 */ /* 0x001fc80007f9e0ff */
[-C--:B------:R-:W-:Y:S02]  /*1f700*/  LEA.HI.X.SX32 R5, R227, R2.reuse, 0x1, P4 ;  /* 0x00000002e3057211 */ /* 0x080fe400020f0eff */
[----:B------:R-:W-:Y:S01]  /*1f710*/  LEA.HI.X.SX32 R191, R231, R2, 0x1, P3 ;  /* 0x00000002e7bf7211 */ /* 0x000fe200018f0eff */
[C---:B------:R-:W-:Y:S02]  /*1f720*/  VIADD R224, R225.reuse, UR62 ;  /* 0x0000003ee1e07c36 */ /* 0x040fe40008000000 */
[----:B------:R0:W-:Y:S01]  /*1f730*/  STL.64 [R1+0x4e8], R4 ;  /* 0x0004e80401007387 */ /* 0x0001e20000100a00 */
[-C--:B------:R-:W-:Y:S01]  /*1f740*/  IADD3 R192, P4, PT, R225, R3.reuse, RZ ;  /* 0x00000003e1c07210 */ /* 0x080fe20007f9e0ff */
[----:B------:R-:W-:Y:S01]  /*1f750*/  VIADD R223, R224, UR12 ;  /* 0x0000000ce0df7c36 */ /* 0x000fe20008000000 */
[----:B------:R-:W1:Y:S01]  /*1f760*/  LDCU UR12, c[0x0][0x3b8] ;  /* 0x00007700ff0c77ac */ /* 0x000e620008000800 */
[----:B0-----:R-:W-:-:S04]  /*1f770*/  IADD3 R4, P3, PT, R226, R3, RZ ;  /* 0x00000003e2047210 */ /* 0x001fc80007f7e0ff */
[-C--:B------:R-:W-:Y:S02]  /*1f780*/  LEA.HI.X.SX32 R5, R226, R2.reuse, 0x1, P3 ;  /* 0x00000002e2057211 */ /* 0x080fe400018f0eff */
[----:B------:R-:W-:-:S03]  /*1f790*/  LEA.HI.X.SX32 R193, R225, R2, 0x1, P4 ;  /* 0x00000002e1c17211 */ /* 0x000fc600020f0eff */
[----:B------:R0:W-:Y:S01]  /*1f7a0*/  STL.64 [R1+0x4e0], R4 ;  /* 0x0004e00401007387 */ /* 0x0001e20000100a00 */
[----:B------:R-:W-:Y:S01]  /*1f7b0*/  VIADD R219, R223, UR40 ;  /* 0x00000028dfdb7c36 */ /* 0x000fe20008000000 */
[-C--:B------:R-:W-:Y:S01]  /*1f7c0*/  IADD3 R194, P3, PT, R224, R3.reuse, RZ ;  /* 0x00000003e0c27210 */ /* 0x080fe20007f7e0ff */
[----:B------:R-:W1:Y:S02]  /*1f7d0*/  LDCU UR40, c[0x0][0x3b8] ;  /* 0x00007700ff2877ac */ /* 0x000e640008000800 */
[----:B------:R-:W-:Y:S01]  /*1f7e0*/  VIADD R214, R219, UR61 ;  /* 0x0000003ddbd67c36 */ /* 0x000fe20008000000 */
[----:B0-----:R-:W-:-:S04]  /*1f7f0*/  IADD3 R4, P4, PT, R223, R3, RZ ;  /* 0x00000003df047210 */ /* 0x001fc80007f9e0ff */
[-C--:B------:R-:W-:Y:S02]  /*1f800*/  LEA.HI.X.SX32 R5, R223, R2.reuse, 0x1, P4 ;  /* 0x00000002df057211 */ /* 0x080fe400020f0eff */
        /* <DEDUP_REMOVED lines=9> */
[C---:B------:R-:W-:Y:S01]  /*1f8a0*/  VIADD R205, R206.reuse, UR39 ;  /* 0x00000027cecd7c36 */ /* 0x040fe20008000000 */
[-C--:B------:R-:W-:Y:S01]  /*1f8b0*/  IADD3 R70, P3, PT, R213, R3.reuse, RZ ;  /* 0x00000003d5467210 */ /* 0x080fe20007f7e0ff */
        /* <DEDUP_REMOVED lines=18> */
[----:B--2---:R-:W-:Y:S01]  /*1f9e0*/  VIADD R200, R201, UR38 ;  /* 0x00000026c9c87c36 */ /* 0x004fe20008000000 */
[CC--:B-1----:R-:W-:Y:S01]  /*1f9f0*/  IADD3 R4, P4, PT, R202.reuse, R3.reuse, RZ ;  /* 0x00000003ca047210 */ /* 0x0c2fe20007f9e0ff */
[----:B------:R-:W1:Y:S03]  /*1fa00*/  LDCU UR38, c[0x0][0x3b8] ;  /* 0x00007700ff2677ac */ /* 0x000e660008000800 */
[-C--:B------:R-:W-:Y:S02]  /*1fa10*/  LEA.HI.X.SX32 R5, R202, R2.reuse, 0x1, P4 ;  /* 0x00000002ca057211 */ /* 0x080fe400020f0eff */
[-C--:B------:R-:W-:Y:S01]  /*1fa20*/  LEA.HI.X.SX32 R75, R203, R2.reuse, 0x1, P3 ;  /* 0x00000002cb4b7211 */ /* 0x080fe200018f0eff */
[C---:B------:R-:W-:Y:S01]  /*1fa30*/  VIADD R199, R200.reuse, UR23 ;  /* 0x00000017c8c77c36 */ /* 0x040fe20008000000 */
[C---:B------:R-:W-:Y:S01]  /*1fa40*/  IADD3 R76, P4, PT, R200.reuse, R3, RZ ;  /* 0x00000003c84c7210 */ /* 0x040fe20007f9e0ff */
[----:B------:R2:W-:Y:S01]  /*1fa50*/  STL.64 [R1+0x488], R4 ;  /* 0x0004880401007387 */ /* 0x0005e20000100a00 */
[----:B------:R-:W0:Y:S01]  /*1fa60*/  LDCU UR23, c[0x0][0x3b8] ;  /* 0x00007700ff1777ac */ /* 0x000e220008000800 */
[----:B------:R-:W-:Y:S01]  /*1fa70*/  VIADD R198, R199, UR57 ;  /* 0x00000039c7c67c36 */ /* 0x000fe20008000000 */
[----:B------:R-:W-:-:S02]  /*1fa80*/  LEA.HI.X.SX32 R77, R200, R2, 0x1, P4 ;  /* 0x00000002c84d7211 */ /* 0x000fc400020f0eff */
[----:B--2---:R-:W-:-:S04]  /*1fa90*/  IADD3 R4, P3, PT, R201, R3, RZ ;  /* 0x00000003c9047210 */ /* 0x004fc80007f7e0ff */
[-C--:B------:R-:W-:Y:S01]  /*1faa0*/  LEA.HI.X.SX32 R5, R201, R2.reuse, 0x1, P3 ;  /* 0x00000002c9057211 */ /* 0x080fe200018f0eff */
[C---:B------:R-:W-:Y:S01]  /*1fab0*/  VIADD R197, R198.reuse, UR37 ;  /* 0x00000025c6c57c36 */ /* 0x040fe20008000000 */
[-C--:B------:R-:W-:Y:S01]  /*1fac0*/  IADD3 R78, P3, PT, R199, R3.reuse, RZ ;  /* 0x00000003c74e7210 */ /* 0x080fe20007f7e0ff */
[----:B------:R-:W2:Y:S02]  /*1fad0*/  LDCU UR37, c[0x0][0x3b8] ;  /* 0x00007700ff2577ac */ /* 0x000ea40008000800 */
[----:B------:R0:W-:Y:S01]  /*1fae0*/  STL.64 [R1+0x480], R4 ;  /* 0x0004800401007387 */ /* 0x0001e20000100a00 */
[----:B---3--:R-:W-:Y:S01]  /*1faf0*/  VIADD R196, R197, UR56 ;  /* 0x00000038c5c47c36 */ /* 0x008fe20008000000 */
        /* <DEDUP_REMOVED lines=10> */
[----:B---3--:R-:W-:-:S04]  /*1fba0*/  IADD3 R4, P3, PT, R197, R3, RZ ;  /* 0x00000003c5047210 */ /* 0x008fc80007f7e0ff */
[----:B------:R-:W-:Y:S01]  /*1fbb0*/  LEA.HI.X.SX32 R5, R197, R2, 0x1, P3 ;  /* 0x00000002c5057211 */ /* 0x000fe200018f0eff */
[----:B------:R-:W-:-:S04]  /*1fbc0*/  VIADD R212, R210, UR55 ;  /* 0x00000037d2d47c36 */ /* 0x000fc80008000000 */
[----:B------:R3:W-:Y:S01]  /*1fbd0*/  STL.64 [R1+0x460], R4 ;  /* 0x0004600401007387 */ /* 0x0007e20000100a00 */
[-C--:B------:R-:W-:Y:S01]  /*1fbe0*/  IADD3 R82, P3, PT, R207, R3.reuse, RZ ;  /* 0x00000003cf527210 */ /* 0x080fe20007f7e0ff */
[----:B------:R-:W-:Y:S01]  /*1fbf0*/  VIADD R211, R212, UR36 ;  /* 0x00000024d4d37c36 */ /* 0x000fe20008000000 */
[----:B------:R-:W0:Y:S01]  /*1fc00*/  LDCU UR36, c[0x0][0x3b8] ;  /* 0x00007700ff2477ac */ /* 0x000e220008000800 */
[----:B---3--:R-:W-:-:S04]  /*1fc10*/  IADD3 R4, P4, PT, R210, R3, RZ ;  /* 0x00000003d2047210 */ /* 0x008fc80007f9e0ff */
[-C--:B------:R-:W-:Y:S02]  /*1fc20*/  LEA.HI.X.SX32 R5, R210, R2.reuse, 0x1, P4 ;  /* 0x00000002d2057211 */ /* 0x080fe400020f0eff */
[----:B------:R-:W-:Y:S01]  /*1fc30*/  LEA.HI.X.SX32 R83, R207, R2, 0x1, P3 ;  /* 0x00000002cf537211 */ /* 0x000fe200018f0eff */
[C---:B------:R-:W-:Y:S02]  /*1fc40*/  VIADD R217, R211.reuse, UR54 ;  /* 0x00000036d3d97c36 */ /* 0x040fe40008000000 */
[----:B------:R3:W-:Y:S01]  /*1fc50*/  STL.64 [R1+0x448], R4 ;  /* 0x0004480401007387 */ /* 0x0007e20000100a00 */
[-C--:B------:R-:W-:Y:S01]  /*1fc60*/  IADD3 R84, P4, PT, R211, R3.reuse, RZ ;  /* 0x00000003d3547210 */ /* 0x080fe20007f9e0ff */
[----:B------:R-:W-:Y:S01]  /*1fc70*/  VIADD R216, R217, UR22 ;  /* 0x00000016d9d87c36 */ /* 0x000fe20008000000 */
[----:B------:R-:W0:Y:S01]  /*1fc80*/  LDCU UR22, c[0x0][0x3b8] ;  /* 0x00007700ff1677ac */ /* 0x000e220008000800 */
[----:B---3--:R-:W-:-:S04]  /*1fc90*/  IADD3 R4, P3, PT, R212, R3, RZ ;  /* 0x00000003d4047210 */ /* 0x008fc80007f7e0ff */
[-C--:B------:R-:W-:Y:S02]  /*1fca0*/  LEA.HI.X.SX32 R5, R212, R2.reuse, 0x1, P3 ;  /* 0x00000002d4057211 */ /* 0x080fe400018f0eff */
[----:B------:R-:W-:-:S03]  /*1fcb0*/  LEA.HI.X.SX32 R85, R211, R2, 0x1, P4 ;  /* 0x00000002d3557211 */ /* 0x000fc600020f0eff */
[----:B------:R3:W-:Y:S01]  /*1fcc0*/  STL.64 [R1+0x440], R4 ;  /* 0x0004400401007387 */ /* 0x0007e20000100a00 */
[----:B------:R-:W-:Y:S01]  /*1fcd0*/  VIADD R220, R216, UR35 ;  /* 0x00000023d8dc7c36 */ /* 0x000fe20008000000 */
[-C--:B------:R-:W-:Y:S01]  /*1fce0*/  IADD3 R86, P3, PT, R217, R3.reuse, RZ ;  /* 0x00000003d9567210 */ /* 0x080fe20007f7e0ff */
[----:B------:R-:W0:Y:S02]  /*1fcf0*/  LDCU UR35, c[0x0][0x3b8] ;  /* 0x00007700ff2377ac */ /* 0x000e240008000800 */
[----:B------:R-:W-:Y:S01]  /*1fd00*/  VIADD R222, R220, UR53 ;  /* 0x00000035dcde7c36 */ /* 0x000fe20008000000 */
[----:B---3--:R-:W-:-:S04]  /*1fd10*/  IADD3 R4, P4, PT, R216, R3, RZ ;  /* 0x00000003d8047210 */ /* 0x008fc80007f9e0ff */
[-C--:B------:R-:W-:Y:S02]  /*1fd20*/  LEA.HI.X.SX32 R5, R216, R2.reuse, 0x1, P4 ;  /* 0x00000002d8057211 */ /* 0x080fe400020f0eff */
[-C--:B------:R-:W-:Y:S01]  /*1fd30*/  LEA.HI.X.SX32 R87, R217, R2.reuse, 0x1, P3 ;  /* 0x00000002d9577211 */ /* 0x080fe200018f0eff */
[C---:B------:R-:W-:Y:S01]  /*1fd40*/  VIADD R227, R222.reuse, UR4 ;  /* 0x00000004dee37c36 */ /* 0x040fe20008000000 */
[CC--:B------:R-:W-:Y:S01]  /*1fd50*/  IADD3 R88, P4, PT, R222.reuse, R3.reuse, RZ ;  /* 0x00000003de587210 */ /* 0x0c0fe20007f9e0ff */
[----:B------:R3:W-:Y:S01]  /*1fd60*/  STL.64 [R1+0x428], R4 ;  /* 0x0004280401007387 */ /* 0x0007e20000100a00 */
[----:B------:R-:W0:Y:S01]  /*1fd70*/  LDCU UR4, c[0x0][0x3b8] ;  /* 0x00007700ff0477ac */ /* 0x000e220008000800 */
[----:B------:R-:W-:Y:S01]  /*1fd80*/  VIADD R225, R227, UR52 ;  /* 0x00000034e3e17c36 */ /* 0x000fe20008000000 */
[----:B------:R-:W-:Y:S02]  /*1fd90*/  LEA.HI.X.SX32 R89, R222, R2, 0x1, P4 ;  /* 0x00000002de597211 */ /* 0x000fe400020f0eff */
[----:B---3--:R-:W-:-:S04]  /*1fda0*/  IADD3 R4, P3, PT, R220, R3, RZ ;  /* 0x00000003dc047210 */ /* 0x008fc80007f7e0ff */
[-C--:B------:R-:W-:Y:S01]  /*1fdb0*/  LEA.HI.X.SX32 R5, R220, R2.reuse, 0x1, P3 ;  /* 0x00000002dc057211 */ /* 0x080fe200018f0eff */
[----:B------:R-:W-:Y:S01]  /*1fdc0*/  VIADD R226, R225, UR21 ;  /* 0x00000015e1e27c36 */ /* 0x000fe20008000000 */
[CC--:B------:R-:W-:Y:S01]  /*1fdd0*/  IADD3 R90, P3, PT, R227.reuse, R3.reuse, RZ ;  /* 0x00000003e35a7210 */ /* 0x0c0fe20007f7e0ff */
[----:B------:R-:W3:Y:S02]  /*1fde0*/  LDCU UR21, c[0x0][0x3b8] ;  /* 0x00007700ff1577ac */ /* 0x000ee40008000800 */
        /* <DEDUP_REMOVED lines=8> */
[----:B------:R-:W-:Y:S01]  /*1fe70*/  VIADD R221, R223, UR8 ;  /* 0x00000008dfdd7c36 */ /* 0x000fe20008000000 */
[-C--:B------:R-:W-:Y:S01]  /*1fe80*/  IADD3 R92, P4, PT, R224, R3.reuse, RZ ;  /* 0x00000003e05c7210 */ /* 0x080fe20007f9e0ff */
[----:B------:R-:W1:Y:S01]  /*1fe90*/  LDCU UR8, c[0x0][0x3b8] ;  /* 0x00007700ff0877ac */ /* 0x000e620008000800 */
[----:B0-----:R-:W-:-:S04]  /*1fea0*/  IADD3 R4, P3, PT, R226, R3, RZ ;  /* 0x00000003e2047210 */ /* 0x001fc80007f7e0ff */
[-C--:B------:R-:W-:Y:S01]  /*1feb0*/  LEA.HI.X.SX32 R5, R226, R2.reuse, 0x1, P3 ;  /* 0x00000002e2057211 */ /* 0x080fe200018f0eff */
[----:B------:R-:W-:Y:S01]  /*1fec0*/  VIADD R219, R221, UR50 ;  /* 0x00000032dddb7c36 */ /* 0x000fe20008000000 */
[----:B------:R-:W-:-:S03]  /*1fed0*/  LEA.HI.X.SX32 R93, R224, R2, 0x1, P4 ;  /* 0x00000002e05d7211 */ /* 0x000fc600020f0eff */
[----:B------:R0:W-:Y:S01]  /*1fee0*/  STL.64 [R1+0x400], R4 ;  /* 0x0004000401007387 */ /* 0x0001e20000100a00 */
[----:B------:R-:W-:Y:S01]  /*1fef0*/  VIADD R218, R219, UR33 ;  /* 0x00000021dbda7c36 */ /* 0x000fe20008000000 */
[-C--:B------:R-:W-:Y:S01]  /*1ff00*/  IADD3 R94, P3, PT, R223, R3.reuse, RZ ;  /* 0x00000003df5e7210 */ /* 0x080fe20007f7e0ff */
[----:B------:R-:W1:Y:S01]  /*1ff10*/  LDCU UR33, c[0x0][0x3b8] ;  /* 0x00007700ff2177ac */ /* 0x000e620008000800 */
[----:B0-----:R-:W-:-:S04]  /*1ff20*/  IADD3 R4, P4, PT, R221, R3, RZ ;  /* 0x00000003dd047210 */ /* 0x001fc80007f9e0ff */
[-C--:B------:R-:W-:Y:S01]  /*1ff30*/  LEA.HI.X.SX32 R5, R221, R2.reuse, 0x1, P4 ;  /* 0x00000002dd057211 */ /* 0x080fe200020f0eff */
[C---:B------:R-:W-:Y:S01]  /*1ff40*/  VIADD R215, R218.reuse, UR14 ;  /* 0x0000000edad77c36 */ /* 0x040fe20008000000 */
[----:B------:R-:W-:Y:S01]  /*1ff50*/  LEA.HI.X.SX32 R95, R223, R2, 0x1, P3 ;  /* 0x00000002df5f7211 */ /* 0x000fe200018f0eff */
[----:B------:R-:W0:Y:S02]  /*1ff60*/  LDCU UR14, c[0x0][0x3b8] ;  /* 0x00007700ff0e77ac */ /* 0x000e240008000800 */
[----:B------:R1:W-:Y:S01]  /*1ff70*/  STL.64 [R1+0x3e8], R4 ;  /* 0x0003e80401007387 */ /* 0x0003e20000100a00 */
[----:B------:R-:W-:Y:S01]  /*1ff80*/  VIADD R214, R215, UR69 ;  /* 0x00000045d7d67c36 */ /* 0x000fe20008000000 */
[----:B------:R-:W-:-:S03]  /*1ff90*/  IADD3 R96, P4, PT, R218, R3, RZ ;  /* 0x00000003da607210 */ /* 0x000fc60007f9e0ff */
[----:B------:R-:W-:Y:S01]  /*1ffa0*/  VIADD R213, R214, UR76 ;  /* 0x0000004cd6d57c36 */ /* 0x000fe20008000000 */
[----:B-1----:R-:W-:-:S04]  /*1ffb0*/  IADD3 R4, P3, PT, R219, R3, RZ ;  /* 0x00000003db047210 */ /* 0x002fc80007f7e0ff */
[-C--:B------:R-:W-:Y:S01]  /*1ffc0*/  LEA.HI.X.SX32 R5, R219, R2.reuse, 0x1, P3 ;  /* 0x00000002db057211 */ /* 0x080fe200018f0eff */
[----:B------:R-:W-:Y:S01]  /*1ffd0*/  VIADD R209, R213, UR20 ;  /* 0x00000014d5d17c36 */ /* 0x000fe20008000000 */
[----:B------:R-:W-:Y:S01]  /*1ffe0*/  LEA.HI.X.SX32 R97, R218, R2, 0x1, P4 ;  /* 0x00000002da617211 */ /* 0x000fe200020f0eff */
[----:B------:R-:W1:Y:S02]  /*1fff0*/  LDCU UR20, c[0x0][0x3b8] ;  /* 0x00007700ff1477ac */ /* 0x000e640008000800 */
[----:B------:R0:W-:Y:S01]  /*20000*/  STL.64 [R1+0x3e0], R4 ;  /* 0x0003e00401007387 */ /* 0x0001e20000100a00 */
[----:B-----5:R-:W-:Y:S01]  /*20010*/  VIADD R208, R209, UR75 ;  /* 0x0000004bd1d07c36 */ /* 0x020fe20008000000 */
[-C--:B------:R-:W-:Y:S02]  /*20020*/  IADD3 R98, P3, PT, R215, R3.reuse, RZ ;  /* 0x00000003d7627210 */ /* 0x080fe40007f7e0ff */
[----:B0-----:R-:W-:-:S04]  /*20030*/  IADD3 R4, P4, PT, R214, R3, RZ ;  /* 0x00000003d6047210 */ /* 0x001fc80007f9e0ff */
[-C--:B------:R-:W-:Y:S01]  /*20040*/  LEA.HI.X.SX32 R5, R214, R2.reuse, 0x1, P4 ;  /* 0x00000002d6057211 */ /* 0x080fe200020f0eff */
[----:B------:R-:W-:Y:S01]  /*20050*/  VIADD R206, R208, UR49 ;  /* 0x00000031d0ce7c36 */ /* 0x000fe20008000000 */
[----:B------:R-:W-:-:S03]  /*20060*/  LEA.HI.X.SX32 R99, R215, R2, 0x1, P3 ;  /* 0x00000002d7637211 */ /* 0x000fc600018f0eff */
[----:B------:R0:W-:Y:S01]  /*20070*/  STL.64 [R1+0x3c8], R4 ;  /* 0x0003c80401007387 */ /* 0x0001e20000100a00 */
[----:B------:R-:W-:Y:S01]  /*20080*/  VIADD R205, R206, UR32 ;  /* 0x00000020cecd7c36 */ /* 0x000fe20008000000 */
[-C--:B------:R-:W-:Y:S01]  /*20090*/  IADD3 R100, P4, PT, R209, R3.reuse, RZ ;  /* 0x00000003d1647210 */ /* 0x080fe20007f9e0ff */
[----:B------:R-:W5:Y:S02]  /*200a0*/  LDCU UR32, c[0x0][0x3b8] ;  /* 0x00007700ff2077ac */ /* 0x000f640008000800 */
[----:B------:R-:W-:Y:S01]  /*200b0*/  VIADD R204, R205, UR73 ;  /* 0x00000049cdcc7c36 */ /* 0x000fe20008000000 */
[----:B0-----:R-:W-:-:S04]  /*200c0*/  IADD3 R4, P3, PT, R213, R3, RZ ;  /* 0x00000003d5047210 */ /* 0x001fc80007f7e0ff */
[-C--:B------:R-:W-:Y:S01]  /*200d0*/  LEA.HI.X.SX32 R5, R213, R2.reuse, 0x1, P3 ;  /* 0x00000002d5057211 */ /* 0x080fe200018f0eff */
[----:B------:R-:W-:Y:S01]  /*200e0*/  VIADD R203, R204, UR5 ;  /* 0x00000005cccb7c36 */ /* 0x000fe20008000000 */
[----:B------:R-:W-:Y:S01]  /*200f0*/  LEA.HI.X.SX32 R101, R209, R2, 0x1, P4 ;  /* 0x00000002d1657211 */ /* 0x000fe200020f0eff */
[----:B------:R-:W0:Y:S02]  /*20100*/  LDCU UR5, c[0x0][0x3b8] ;  /* 0x00007700ff0577ac */ /* 0x000e240008000800 */
[----:B------:R1:W-:Y:S01]  /*20110*/  STL.64 [R1+0x3c0], R4 ;  /* 0x0003c00401007387 */ /* 0x0003e20000100a00 */
[----:B------:R-:W-:Y:S01]  /*20120*/  VIADD R202, R203, UR19 ;  /* 0x00000013cbca7c36 */ /* 0x000fe20008000000 */
[-C--:B------:R-:W-:Y:S01]  /*20130*/  IADD3 R102, P3, PT, R208, R3.reuse, RZ ;  /* 0x00000003d0667210 */ /* 0x080fe20007f7e0ff */
[----:B------:R-:W0:Y:S01]  /*20140*/  LDCU UR19, c[0x0][0x3b8] ;  /* 0x00007700ff1377ac */ /* 0x000e220008000800 */
[----:B-1----:R-:W-:-:S04]  /*20150*/  IADD3 R4, P4, PT, R206, R3, RZ ;  /* 0x00000003ce047210 */ /* 0x002fc80007f9e0ff */
[-C--:B------:R-:W-:Y:S01]  /*20160*/  LEA.HI.X.SX32 R5, R206, R2.reuse, 0x1, P4 ;  /* 0x00000002ce057211 */ /* 0x080fe200020f0eff */
[----:B------:R-:W-:Y:S01]  /*20170*/  VIADD R201, R202, UR31 ;  /* 0x0000001fcac97c36 */ /* 0x000fe20008000000 */
[-C--:B------:R-:W-:Y:S01]  /*20180*/  LEA.HI.X.SX32 R103, R208, R2.reuse, 0x1, P3 ;  /* 0x00000002d0677211 */ /* 0x080fe200018f0eff */
[----:B------:R-:W-:Y:S01]  /*20190*/  IMAD.MOV.U32 R133, RZ, RZ, R20 ;  /* 0x000000ffff857224 */ /* 0x000fe200078e0014 */
[-C--:B------:R-:W-:Y:S01]  /*201a0*/  IADD3 R104, P4, PT, R204, R3.reuse, RZ ;  /* 0x00000003cc687210 */ /* 0x080fe20007f9e0ff */
[----:B------:R1:W-:Y:S01]  /*201b0*/  STL.64 [R1+0x3a8], R4 ;  /* 0x0003a80401007387 */ /* 0x0003e20000100a00 */
[----:B------:R-:W-:Y:S01]  /*201c0*/  VIADD R200, R201, UR13 ;  /* 0x0000000dc9c87c36 */ /* 0x000fe20008000000 */
[----:B------:R-:W0:Y:S03]  /*201d0*/  LDCU UR13, c[0x0][0x3b8] ;  /* 0x00007700ff0d77ac */ /* 0x000e260008000800 */
[----:B------:R-:W-:Y:S01]  /*201e0*/  VIADD R199, R200, UR7 ;  /* 0x00000007c8c77c36 */ /* 0x000fe20008000000 */
[----:B------:R-:W-:Y:S01]  /*201f0*/  LEA.HI.X.SX32 R105, R204, R2, 0x1, P4 ;  /* 0x00000002cc697211 */ /* 0x000fe200020f0eff */
[----:B------:R-:W0:Y:S01]  /*20200*/  LDCU UR7, c[0x0][0x3b8] ;  /* 0x00007700ff0777ac */ /* 0x000e220008000800 */
        /* <DEDUP_REMOVED lines=9> */
[-C--:B------:R-:W-:Y:S01]  /*202a0*/  LEA.HI.X.SX32 R5, R202, R2.reuse, 0x1, P4 ;  /* 0x00000002ca057211 */ /* 0x080fe200020f0eff */
[----:B------:R-:W-:Y:S01]  /*202b0*/  VIADD R196, R197, UR29 ;  /* 0x0000001dc5c47c36 */ /* 0x000fe20008000000 */
[----:B------:R-:W-:Y:S01]  /*202c0*/  LEA.HI.X.SX32 R107, R203, R2, 0x1, P3 ;  /* 0x00000002cb6b7211 */ /* 0x000fe200018f0eff */
[----:B------:R-:W1:Y:S02]  /*202d0*/  LDCU UR29, c[0x0][0x3b8] ;  /* 0x00007700ff1d77ac */ /* 0x000e640008000800 */
[----:B------:R0:W-:Y:S01]  /*202e0*/  STL.64 [R1+0x388], R4 ;  /* 0x0003880401007387 */ /* 0x0001e20000100a00 */
[----:B----4-:R-:W-:Y:S01]  /*202f0*/  VIADD R210, R196, UR45 ;  /* 0x0000002dc4d27c36 */ /* 0x010fe20008000000 */
[----:B------:R-:W-:-:S03]  /*20300*/  IADD3 R108, P4, PT, R200, R3, RZ ;  /* 0x00000003c86c7210 */ /* 0x000fc60007f9e0ff */
[----:B------:R-:W-:Y:S01]  /*20310*/  VIADD R207, R210, UR18 ;  /* 0x00000012d2cf7c36 */ /* 0x000fe20008000000 */
[C---:B0-----:R-:W-:Y:S01]  /*20320*/  IADD3 R4, P3, PT, R201.reuse, R3, RZ ;  /* 0x00000003c9047210 */ /* 0x041fe20007f7e0ff */
[----:B------:R-:W0:Y:S03]  /*20330*/  LDCU UR18, c[0x0][0x3b8] ;  /* 0x00007700ff1277ac */ /* 0x000e260008000800 */
[-C--:B------:R-:W-:Y:S01]  /*20340*/  LEA.HI.X.SX32 R5, R201, R2.reuse, 0x1, P3 ;  /* 0x00000002c9057211 */ /* 0x080fe200018f0eff */
[----:B------:R-:W-:Y:S01]  /*20350*/  VIADD R212, R207, UR43 ;  /* 0x0000002bcfd47c36 */ /* 0x000fe20008000000 */
[----:B------:R-:W-:-:S03]  /*20360*/  LEA.HI.X.SX32 R109, R200, R2, 0x1, P4 ;  /* 0x00000002c86d7211 */ /* 0x000fc600020f0eff */
[----:B------:R4:W-:Y:S01]  /*20370*/  STL.64 [R1+0x380], R4 ;  /* 0x0003800401007387 */ /* 0x0009e20000100a00 */
[----:B------:R-:W-:Y:S01]  /*20380*/  VIADD R211, R212, UR44 ;  /* 0x0000002cd4d37c36 */ /* 0x000fe20008000000 */
[-C--:B------:R-:W-:Y:S02]  /*20390*/  IADD3 R110, P3, PT, R199, R3.reuse, RZ ;  /* 0x00000003c76e7210 */ /* 0x080fe40007f7e0ff */
[----:B----4-:R-:W-:-:S04]  /*203a0*/  IADD3 R4, P4, PT, R198, R3, RZ ;  /* 0x00000003c6047210 */ /* 0x010fc80007f9e0ff */
[-C--:B------:R-:W-:Y:S01]  /*203b0*/  LEA.HI.X.SX32 R5, R198, R2.reuse, 0x1, P4 ;  /* 0x00000002c6057211 */ /* 0x080fe200020f0eff */
[----:B------:R-:W-:Y:S01]  /*203c0*/  VIADD R214, R211, UR9 ;  /* 0x00000009d3d67c36 */ /* 0x000fe20008000000 */
[----:B------:R-:W-:Y:S01]  /*203d0*/  LEA.HI.X.SX32 R111, R199, R2, 0x1, P3 ;  /* 0x00000002c76f7211 */ /* 0x000fe200018f0eff */
[----:B------:R-:W4:Y:S02]  /*203e0*/  LDCU UR9, c[0x0][0x3b8] ;  /* 0x00007700ff0977ac */ /* 0x000f240008000800 */
[----:B------:R0:W-:Y:S01]  /*203f0*/  STL.64 [R1+0x368], R4 ;  /* 0x0003680401007387 */ /* 0x0001e20000100a00 */
[----:B------:R-:W-:Y:S01]  /*20400*/  VIADD R213, R214, UR28 ;  /* 0x0000001cd6d57c36 */ /* 0x000fe20008000000 */
[-C--:B------:R-:W-:Y:S01]  /*20410*/  IADD3 R112, P4, PT, R196, R3.reuse, RZ ;  /* 0x00000003c4707210 */ /* 0x080fe20007f9e0ff */
[----:B------:R-:W1:Y:S02]  /*20420*/  LDCU UR28, c[0x0][0x3b8] ;  /* 0x00007700ff1c77ac */ /* 0x000e640008000800 */
        /* <DEDUP_REMOVED lines=13> */
[----:B------:R-:W-:-:S03]  /*20500*/  LEA.HI.X.SX32 R115, R210, R2, 0x1, P3 ;  /* 0x00000002d2737211 */ /* 0x000fc600018f0eff */
[----:B------:R1:W-:Y:S01]  /*20510*/  STL.64 [R1+0x348], R4 ;  /* 0x0003480401007387 */ /* 0x0003e20000100a00 */
[----:B------:R-:W-:Y:S01]  /*20520*/  VIADD R203, R204, UR12 ;  /* 0x0000000ccccb7c36 */ /* 0x000fe20008000000 */
[-C--:B------:R-:W-:Y:S01]  /*20530*/  IADD3 R116, P4, PT, R211, R3.reuse, RZ ;  /* 0x00000003d3747210 */ /* 0x080fe20007f9e0ff */
[----:B------:R-:W0:Y:S02]  /*20540*/  LDCU UR12, c[0x0][0x3b8] ;  /* 0x00007700ff0c77ac */ /* 0x000e240008000800 */
[----:B------:R-:W-:Y:S01]  /*20550*/  VIADD R202, R203, UR6 ;  /* 0x00000006cbca7c36 */ /* 0x000fe20008000000 */
[C---:B-1----:R-:W-:Y:S01]  /*20560*/  IADD3 R4, P3, PT, R212.reuse, R3, RZ ;  /* 0x00000003d4047210 */ /* 0x042fe20007f7e0ff */
[----:B------:R-:W1:Y:S03]  /*20570*/  LDCU UR6, c[0x0][0x3b8] ;  /* 0x00007700ff0677ac */ /* 0x000e660008000800 */
        /* <DEDUP_REMOVED lines=9> */
[----:B------:R-:W-:Y:S01]  /*20610*/  VIADD R198, R200, UR16 ;  /* 0x00000010c8c67c36 */ /* 0x000fe20008000000 */
[----:B------:R-:W-:Y:S01]  /*20620*/  LEA.HI.X.SX32 R119, R214, R2, 0x1, P3 ;  /* 0x00000002d6777211 */ /* 0x000fe200018f0eff */
[----:B------:R-:W0:Y:S02]  /*20630*/  LDCU UR16, c[0x0][0x3b8] ;  /* 0x00007700ff1077ac */ /* 0x000e240008000800 */
[----:B------:R1:W-:Y:S01]  /*20640*/  STL.64 [R1+0x328], R4 ;  /* 0x0003280401007387 */ /* 0x0003e20000100a00 */
[----:B------:R-:W-:Y:S01]  /*20650*/  VIADD R197, R198, UR39 ;  /* 0x00000027c6c57c36 */ /* 0x000fe20008000000 */
[----:B------:R-:W-:-:S03]  /*20660*/  IADD3 R120, P4, PT, R206, R3, RZ ;  /* 0x00000003ce787210 */ /* 0x000fc60007f9e0ff */
[----:B------:R-:W-:Y:S01]  /*20670*/  VIADD R205, R197, UR23 ;  /* 0x00000017c5cd7c36 */ /* 0x000fe20008000000 */
[C---:B-1----:R-:W-:Y:S01]  /*20680*/  IADD3 R4, P3, PT, R209.reuse, R3, RZ ;  /* 0x00000003d1047210 */ /* 0x042fe20007f7e0ff */
[----:B------:R-:W1:Y:S03]  /*20690*/  LDCU UR23, c[0x0][0x3b8] ;  /* 0x00007700ff1777ac */ /* 0x000e660008000800 */
[-C--:B------:R-:W-:Y:S01]  /*206a0*/  LEA.HI.X.SX32 R5, R209, R2.reuse, 0x1, P3 ;  /* 0x00000002d1057211 */ /* 0x080fe200018f0eff */
[----:B--2---:R-:W-:Y:S01]  /*206b0*/  VIADD R196, R205, UR37 ;  /* 0x00000025cdc47c36 */ /* 0x004fe20008000000 */
[----:B------:R-:W-:-:S03]  /*206c0*/  LEA.HI.X.SX32 R121, R206, R2, 0x1, P4 ;  /* 0x00000002ce797211 */ /* 0x000fc600020f0eff */
[----:B------:R2:W-:Y:S01]  /*206d0*/  STL.64 [R1+0x320], R4 ;  /* 0x0003200401007387 */ /* 0x0005e20000100a00 */
[----:B------:R-:W-:Y:S01]  /*206e0*/  VIADD R210, R196, UR38 ;  /* 0x00000026c4d27c36 */ /* 0x000fe20008000000 */
[-C--:B------:R-:W-:Y:S02]  /*206f0*/  IADD3 R122, P3, PT, R208, R3.reuse, RZ ;  /* 0x00000003d07a7210 */ /* 0x080fe40007f7e0ff */
[----:B--2---:R-:W-:-:S04]  /*20700*/  IADD3 R4, P4, PT, R204, R3, RZ ;  /* 0x00000003cc047210 */ /* 0x004fc80007f9e0ff */
[-C--:B------:R-:W-:Y:S01]  /*20710*/  LEA.HI.X.SX32 R5, R204, R2.reuse, 0x1, P4 ;  /* 0x00000002cc057211 */ /* 0x080fe200020f0eff */
[----:B------:R-:W-:Y:S01]  /*20720*/  VIADD R199, R210, UR11 ;  /* 0x0000000bd2c77c36 */ /* 0x000fe20008000000 */
[----:B------:R-:W-:Y:S01]  /*20730*/  LEA.HI.X.SX32 R123, R208, R2, 0x1, P3 ;  /* 0x00000002d07b7211 */ /* 0x000fe200018f0eff */
[----:B------:R-:W2:Y:S02]  /*20740*/  LDCU UR11, c[0x0][0x3b8] ;  /* 0x00007700ff0b77ac */ /* 0x000ea40008000800 */
        /* <DEDUP_REMOVED lines=19> */
[----:B---3--:R-:W-:Y:S01]  /*20880*/  VIADD R203, R204, UR21 ;  /* 0x00000015cccb7c36 */ /* 0x008fe20008000000 */
[-C--:B------:R-:W-:Y:S01]  /*20890*/  IADD3 R128, P4, PT, R197, R3.reuse, RZ ;  /* 0x00000003c5807210 */ /* 0x080fe20007f9e0ff */
[----:B------:R-:W3:Y:S02]  /*208a0*/  LDCU UR21, c[0x0][0x3b8] ;  /* 0x00007700ff1577ac */ /* 0x000ee40008000800 */
[----:B------:R-:W-:Y:S01]  /*208b0*/  VIADD R202, R203, UR8 ;  /* 0x00000008cbca7c36 */ /* 0x000fe20008000000 */
[C---:B-1----:R-:W-:Y:S01]  /*208c0*/  IADD3 R4, P3, PT, R198.reuse, R3, RZ ;  /* 0x00000003c6047210 */ /* 0x042fe20007f7e0ff */
[----:B------:R-:W1:Y:S03]  /*208d0*/  LDCU UR8, c[0x0][0x3b8] ;  /* 0x00007700ff0877ac */ /* 0x000e660008000800 */
[-C--:B------:R-:W-:Y:S01]  /*208e0*/  LEA.HI.X.SX32 R5, R198, R2.reuse, 0x1, P3 ;  /* 0x00000002c6057211 */ /* 0x080fe200018f0eff */
[----:B------:R-:W-:Y:S01]  /*208f0*/  VIADD R200, R202, UR34 ;  /* 0x00000022cac87c36 */ /* 0x000fe20008000000 */
[----:B------:R-:W-:-:S03]  /*20900*/  LEA.HI.X.SX32 R129, R197, R2, 0x1, P4 ;  /* 0x00000002c5817211 */ /* 0x000fc600020f0eff */
[----:B------:R0:W-:Y:S01]  /*20910*/  STL.64 [R1+0x300], R4 ;  /* 0x0003000401007387 */ /* 0x0001e20000100a00 */
[CC--:B------:R-:W-:Y:S01]  /*20920*/  IADD3 R130, P3, PT, R205.reuse, R3.reuse, RZ ;  /* 0x00000003cd827210 */ /* 0x0c0fe20007f7e0ff */
[----:B------:R-:W-:Y:S01]  /*20930*/  VIADD R201, R200, UR14 ;  /* 0x0000000ec8c97c36 */ /* 0x000fe20008000000 */
[----:B------:R-:W1:Y:S02]  /*20940*/  LDCU UR14, c[0x0][0x3b8] ;  /* 0x00007700ff0e77ac */ /* 0x000e640008000800 */
[----:B------:R-:W-:Y:S02]  /*20950*/  LEA.HI.X.SX32 R131, R205, R2, 0x1, P3 ;  /* 0x00000002cd837211 */ /* 0x000fe400018f0eff */
[----:B0-----:R-:W-:-:S04]  /*20960*/  IADD3 R4, P4, PT, R196, R3, RZ ;  /* 0x00000003c4047210 */ /* 0x001fc80007f9e0ff */
[----:B------:R-:W-:Y:S01]  /*20970*/  LEA.HI.X.SX32 R5, R196, R2, 0x1, P4 ;  /* 0x00000002c4057211 */ /* 0x000fe200020f0eff */
[----:B------:R-:W-:Y:S01]  /*20980*/  VIADD R197, R201, UR33 ;  /* 0x00000021c9c57c36 */ /* 0x000fe20008000000 */
[----:B------:R-:W-:-:S03]  /*20990*/  IADD3 R6, P3, PT, R210, R3, RZ ;  /* 0x00000003d2067210 */ /* 0x000fc60007f7e0ff */
[----:B------:R0:W-:Y:S01]  /*209a0*/  STL.64 [R1+0x2f8], R4 ;  /* 0x0002f80401007387 */ /* 0x0001e20000100a00 */
[-C--:B------:R-:W-:Y:S01]  /*209b0*/  LEA.HI.X.SX32 R7, R210, R2.reuse, 0x1, P3 ;  /* 0x00000002d2077211 */ /* 0x080fe200018f0eff */
[----:B------:R-:W-:Y:S01]  /*209c0*/  VIADD R198, R197, UR20 ;  /* 0x00000014c5c67c36 */ /* 0x000fe20008000000 */
[----:B------:R-:W1:Y:S03]  /*209d0*/  LDCU UR20, c[0x0][0x3b8] ;  /* 0x00007700ff1477ac */ /* 0x000e660008000800 */
[----:B------:R-:W-:Y:S01]  /*209e0*/  VIADD R196, R198, UR47 ;  /* 0x0000002fc6c47c36 */ /* 0x000fe20008000000 */
[C---:B0-----:R-:W-:Y:S01]  /*209f0*/  IADD3 R4, P4, PT, R199.reuse, R3, RZ ;  /* 0x00000003c7047210 */ /* 0x041fe20007f9e0ff */
[----:B------:R0:W-:Y:S03]  /*20a00*/  STL.64 [R1+0x2f0], R6 ;  /* 0x0002f00601007387 */ /* 0x0001e60000100a00 */
[----:B------:R-:W-:-:S02]  /*20a10*/  LEA.HI.X.SX32 R5, R199, R2, 0x1, P4 ;  /* 0x00000002c7057211 */ /* 0x000fc400020f0eff */
[----:B------:R-:W-:Y:S01]  /*20a20*/  IADD3 R8, P4, PT, R207, R3, RZ ;  /* 0x00000003cf087210 */ /* 0x000fe20007f9e0ff */
[----:B-----5:R-:W-:-:S03]  /*20a30*/  VIADD R205, R196, UR32 ;  /* 0x00000020c4cd7c36 */ /* 0x020fc60008000000 */
[-C--:B------:R-:W-:Y:S02]  /*20a40*/  LEA.HI.X.SX32 R9, R207, R2.reuse, 0x1, P4 ;  /* 0x00000002cf097211 */ /* 0x080fe400020f0eff */
[-C--:B0-----:R-:W-:Y:S01]  /*20a50*/  IADD3 R6, P3, PT, R211, R3.reuse, RZ ;  /* 0x00000003d3067210 */ /* 0x081fe20007f7e0ff */
[----:B------:R-:W-:Y:S02]  /*20a60*/  VIADD R199, R205, UR5 ;  /* 0x00000005cdc77c36 */ /* 0x000fe40008000000 */
[----:B------:R0:W-:Y:S01]  /*20a70*/  STL.64 [R1+0x2d8], R8 ;  /* 0x0002d80801007387 */ /* 0x0001e20000100a00 */
[----:B------:R-:W5:Y:S01]  /*20a80*/  LDCU UR5, c[0x0][0x3b8] ;  /* 0x00007700ff0577ac */ /* 0x000f620008000800 */
[-C--:B------:R-:W-:Y:S02]  /*20a90*/  LEA.HI.X.SX32 R7, R211, R2.reuse, 0x1, P3 ;  /* 0x00000002d3077211 */ /* 0x080fe400018f0eff */
[----:B------:R-:W-:Y:S01]  /*20aa0*/  IADD3 R10, P3, PT, R209, R3, RZ ;  /* 0x00000003d10a7210 */ /* 0x000fe20007f7e0ff */
[----:B------:R-:W-:Y:S01]  /*20ab0*/  VIADD R208, R199, UR19 ;  /* 0x00000013c7d07c36 */ /* 0x000fe20008000000 */
[----:B------:R-:W1:Y:S02]  /*20ac0*/  LDCU UR19, c[0x0][0x3b8] ;  /* 0x00007700ff1377ac */ /* 0x000e640008000800 */
[----:B------:R-:W-:-:S02]  /*20ad0*/  LEA.HI.X.SX32 R11, R209, R2, 0x1, P3 ;  /* 0x00000002d10b7211 */ /* 0x000fc400018f0eff */
[----:B0-----:R-:W-:-:S03]  /*20ae0*/  IADD3 R8, P4, PT, R206, R3, RZ ;  /* 0x00000003ce087210 */ /* 0x001fc60007f9e0ff */
[----:B------:R0:W-:Y:S01]  /*20af0*/  STL.64 [R1+0x2d0], R10 ;  /* 0x0002d00a01007387 */ /* 0x0001e20000100a00 */
[-C--:B------:R-:W-:Y:S02]  /*20b00*/  LEA.HI.X.SX32 R9, R206, R2.reuse, 0x1, P4 ;  /* 0x00000002ce097211 */ /* 0x080fe400020f0eff */
[CC--:B------:R-:W-:Y:S01]  /*20b10*/  IADD3 R12, P4, PT, R203.reuse, R3.reuse, RZ ;  /* 0x00000003cb0c7210 */ /* 0x0c0fe20007f9e0ff */
[----:B------:R-:W-:Y:S01]  /*20b20*/  VIADD R207, R208, UR7 ;  /* 0x00000007d0cf7c36 */ /* 0x000fe20008000000 */
[----:B------:R-:W1:Y:S02]  /*20b30*/  LDCU UR7, c[0x0][0x3b8] ;  /* 0x00007700ff0777ac */ /* 0x000e640008000800 */
[----:B------:R-:W-:Y:S02]  /*20b40*/  LEA.HI.X.SX32 R13, R203, R2, 0x1, P4 ;  /* 0x00000002cb0d7211 */ /* 0x000fe400020f0eff */
[----:B0-----:R-:W-:Y:S01]  /*20b50*/  IADD3 R10, P3, PT, R204, R3, RZ ;  /* 0x00000003cc0a7210 */ /* 0x001fe20007f7e0ff */
[----:B------:R-:W-:-:S02]  /*20b60*/  VIADD R206, R207, UR13 ;  /* 0x0000000dcfce7c36 */ /* 0x000fc40008000000 */
[----:B------:R0:W-:Y:S01]  /*20b70*/  STL.64 [R1+0x2b8], R12 ;  /* 0x0002b80c01007387 */ /* 0x0001e20000100a00 */
[----:B------:R-:W1:Y:S01]  /*20b80*/  LDCU UR13, c[0x0][0x3b8] ;  /* 0x00007700ff0d77ac */ /* 0x000e620008000800 */
[----:B------:R-:W-:Y:S02]  /*20b90*/  LEA.HI.X.SX32 R11, R204, R2, 0x1, P3 ;  /* 0x00000002cc0b7211 */ /* 0x000fe400018f0eff */
[----:B------:R-:W-:Y:S01]  /*20ba0*/  IADD3 R14, P3, PT, R202, R3, RZ ;  /* 0x00000003ca0e7210 */ /* 0x000fe20007f7e0ff */
[----:B------:R-:W-:-:S03]  /*20bb0*/  VIADD R203, R206, UR29 ;  /* 0x0000001dcecb7c36 */ /* 0x000fc60008000000 */
[-C--:B------:R-:W-:Y:S02]  /*20bc0*/  LEA.HI.X.SX32 R15, R202, R2.reuse, 0x1, P3 ;  /* 0x00000002ca0f7211 */ /* 0x080fe400018f0eff */
[CC--:B0-----:R-:W-:Y:S01]  /*20bd0*/  IADD3 R12, P4, PT, R200.reuse, R3.reuse, RZ ;  /* 0x00000003c80c7210 */ /* 0x0c1fe20007f9e0ff */
[----:B------:R-:W-:Y:S02]  /*20be0*/  VIADD R204, R203, UR18 ;  /* 0x00000012cbcc7c36 */ /* 0x000fe40008000000 */
[----:B------:R0:W-:Y:S01]  /*20bf0*/  STL.64 [R1+0x2b0], R14 ;  /* 0x0002b00e01007387 */ /* 0x0001e20000100a00 */
[----:B------:R-:W1:Y:S01]  /*20c00*/  LDCU UR18, c[0x0][0x3b8] ;  /* 0x00007700ff1277ac */ /* 0x000e620008000800 */
[----:B------:R-:W-:Y:S02]  /*20c10*/  LEA.HI.X.SX32 R13, R200, R2, 0x1, P4 ;  /* 0x00000002c80d7211 */ /* 0x000fe400020f0eff */
[----:B------:R-:W-:Y:S01]  /*20c20*/  IADD3 R16, P4, PT, R197, R3, RZ ;  /* 0x00000003c5107210 */ /* 0x000fe20007f9e0ff */
[----:B------:R-:W-:-:S03]  /*20c30*/  VIADD R200, R204, UR30 ;  /* 0x0000001eccc87c36 */ /* 0x000fc60008000000 */
[----:B------:R-:W-:Y:S02]  /*20c40*/  LEA.HI.X.SX32 R17, R197, R2, 0x1, P4 ;  /* 0x00000002c5117211 */ /* 0x000fe400020f0eff */
[----:B0-----:R-:W-:-:S03]  /*20c50*/  IADD3 R14, P3, PT, R201, R3, RZ ;  /* 0x00000003c90e7210 */ /* 0x001fc60007f7e0ff */
[----:B------:R0:W-:Y:S01]  /*20c60*/  STL.64 [R1+0x298], R16 ;  /* 0x0002981001007387 */ /* 0x0001e20000100a00 */
[-C--:B------:R-:W-:Y:S02]  /*20c70*/  IADD3 R18, P4, PT, R196, R3.reuse, RZ ;  /* 0x00000003c4127210 */ /* 0x080fe40007f9e0ff */
[-C--:B------:R-:W-:Y:S01]  /*20c80*/  LEA.HI.X.SX32 R15, R201, R2.reuse, 0x1, P3 ;  /* 0x00000002c90f7211 */ /* 0x080fe200018f0eff */
[----:B----4-:R-:W-:Y:S01]  /*20c90*/  VIADD R201, R200, UR9 ;  /* 0x00000009c8c97c36 */ /* 0x010fe20008000000 */
[----:B------:R-:W-:Y:S01]  /*20ca0*/  LEA.HI.X.SX32 R19, R196, R2, 0x1, P4 ;  /* 0x00000002c4137211 */ /* 0x000fe200020f0eff */
[----:B------:R-:W4:Y:S02]  /*20cb0*/  LDCU UR9, c[0x0][0x3b8] ;  /* 0x00007700ff0977ac */ /* 0x000f240008000800 */
[----:B------:R-:W-:Y:S01]  /*20cc0*/  VIADD R197, R201, UR28 ;  /* 0x0000001cc9c57c36 */ /* 0x000fe20008000000 */
[-C--:B0-----:R-:W-:Y:S01]  /*20cd0*/  IADD3 R16, P3, PT, R198, R3.reuse, RZ ;  /* 0x00000003c6107210 */ /* 0x081fe20007f7e0ff */
[----:B------:R0:W-:Y:S01]  /*20ce0*/  STL.64 [R1+0x288], R18 ;  /* 0x0002881201007387 */ /* 0x0001e20000100a00 */
[----:B------:R-:W-:-:S02]  /*20cf0*/  IADD3 R22, P4, PT, R199, R3, RZ ;  /* 0x00000003c7167210 */ /* 0x000fc40007f9e0ff */
[-C--:B------:R-:W-:Y:S01]  /*20d00*/  LEA.HI.X.SX32 R17, R198, R2.reuse, 0x1, P3 ;  /* 0x00000002c6117211 */ /* 0x080fe200018f0eff */
[----:B------:R-:W-:Y:S01]  /*20d10*/  VIADD R198, R197, UR17 ;  /* 0x00000011c5c67c36 */ /* 0x000fe20008000000 */
[----:B------:R-:W-:Y:S01]  /*20d20*/  LEA.HI.X.SX32 R23, R199, R2, 0x1, P4 ;  /* 0x00000002c7177211 */ /* 0x000fe200020f0eff */
[----:B------:R-:W4:Y:S01]  /*20d30*/  LDL.LU.64 R140, [R1+0xa18] ;  /* 0x000a1800018c7983 */ /* 0x000f220000300a00 */
[----:B------:R-:W1:Y:S01]  /*20d40*/  LDCU UR17, c[0x0][0x3b8] ;  /* 0x00007700ff1177ac */ /* 0x000e620008000800 */
[----:B------:R-:W-:Y:S02]  /*20d50*/  VIADD R196, R198, UR27 ;  /* 0x0000001bc6c47c36 */ /* 0x000fe40008000000 */
[----:B------:R-:W4:Y:S01]  /*20d60*/  LDL.LU.64 R138, [R1+0xa10] ;  /* 0x000a1000018a7983 */ /* 0x000f220000300a00 */
[----:B0-----:R-:W-:-:S04]  /*20d70*/  IADD3 R18, P3, PT, R205, R3, RZ ;  /* 0x00000003cd127210 */ /* 0x001fc80007f7e0ff */
[-C--:B------:R-:W-:Y:S01]  /*20d80*/  LEA.HI.X.SX32 R19, R205, R2.reuse, 0x1, P3 ;  /* 0x00000002cd137211 */ /* 0x080fe200018f0eff */
[----:B------:R-:W-:Y:S01]  /*20d90*/  VIADD R205, R196, UR6 ;  /* 0x00000006c4cd7c36 */ /* 0x000fe20008000000 */
[----:B------:R0:W-:Y:S01]  /*20da0*/  STL.64 [R1+0x278], R22 ;  /* 0x0002781601007387 */ /* 0x0001e20000100a00 */
[CC--:B------:R-:W-:Y:S01]  /*20db0*/  IADD3 R20, P3, PT, R208.reuse, R3.reuse, RZ ;  /* 0x00000003d0147210 */ /* 0x0c0fe20007f7e0ff */
[----:B------:R-:W1:Y:S01]  /*20dc0*/  LDCU UR6, c[0x0][0x3b8] ;  /* 0x00007700ff0677ac */ /* 0x000e620008000800 */
[----:B------:R-:W-:Y:S01]  /*20dd0*/  VIADD R199, R205, UR12 ;  /* 0x0000000ccdc77c36 */ /* 0x000fe20008000000 */
[----:B------:R-:W4:Y:S01]  /*20de0*/  LDL.LU R142, [R1+0x150] ;  /* 0x00015000018e7983 */ /* 0x000f220000300800 */
[----:B------:R-:W-:Y:S01]  /*20df0*/  LEA.HI.X.SX32 R21, R208, R2, 0x1, P3 ;  /* 0x00000002d0157211 */ /* 0x000fe200018f0eff */
[----:B------:R-:W1:Y:S01]  /*20e00*/  LDCU UR12, c[0x0][0x3b8] ;  /* 0x00007700ff0c77ac */ /* 0x000e620008000800 */
[-C--:B0-----:R-:W-:Y:S01]  /*20e10*/  IADD3 R22, P4, PT, R207, R3.reuse, RZ ;  /* 0x00000003cf167210 */ /* 0x081fe20007f9e0ff */
[----:B------:R-:W4:Y:S01]  /*20e20*/  LDL.LU R143, [R1+0x154] ;  /* 0x00015400018f7983 */ /* 0x000f220000300800 */
[----:B------:R-:W-:-:S02]  /*20e30*/  IADD3 R24, P3, PT, R206, R3, RZ ;  /* 0x00000003ce187210 */ /* 0x000fc40007f7e0ff */
[-C--:B------:R-:W-:Y:S01]  /*20e40*/  LEA.HI.X.SX32 R23, R207, R2.reuse, 0x1, P4 ;  /* 0x00000002cf177211 */ /* 0x080fe200020f0eff */
[----:B------:R-:W-:Y:S01]  /*20e50*/  VIADD R207, R199, UR16 ;  /* 0x00000010c7cf7c36 */ /* 0x000fe20008000000 */
[-C--:B------:R-:W-:Y:S01]  /*20e60*/  IADD3 R26, P4, PT, R203, R3.reuse, RZ ;  /* 0x00000003cb1a7210 */ /* 0x080fe20007f9e0ff */
[----:B------:R-:W0:Y:S01]  /*20e70*/  LDCU UR16, c[0x0][0x3b8] ;  /* 0x00007700ff1077ac */ /* 0x000e220008000800 */
[-C--:B------:R-:W-:Y:S01]  /*20e80*/  LEA.HI.X.SX32 R25, R206, R2.reuse, 0x1, P3 ;  /* 0x00000002ce197211 */ /* 0x080fe200018f0eff */
[----:B------:R-:W-:Y:S01]  /*20e90*/  VIADD R202, R207, UR23 ;  /* 0x00000017cfca7c36 */ /* 0x000fe20008000000 */
[-C--:B------:R-:W-:Y:S01]  /*20ea0*/  LEA.HI.X.SX32 R27, R203, R2.reuse, 0x1, P4 ;  /* 0x00000002cb1b7211 */ /* 0x080fe200020f0eff */
[----:B------:R-:W4:Y:S01]  /*20eb0*/  LDL.LU.64 R136, [R1+0xa08] ;  /* 0x000a080001887983 */ /* 0x000f220000300a00 */
[-C--:B------:R-:W-:Y:S01]  /*20ec0*/  IADD3 R28, P3, PT, R204, R3.reuse, RZ ;  /* 0x00000003cc1c7210 */ /* 0x080fe20007f7e0ff */
[----:B------:R-:W-:Y:S01]  /*20ed0*/  VIADD R203, R202, UR26 ;  /* 0x0000001acacb7c36 */ /* 0x000fe20008000000 */
[----:B------:R-:W-:Y:S01]  /*20ee0*/  IADD3 R30, P4, PT, R200, R3, RZ ;  /* 0x00000003c81e7210 */ /* 0x000fe20007f9e0ff */
[----:B------:R-:W4:Y:S01]  /*20ef0*/  LDL.LU.64 R134, [R1+0xa00] ;  /* 0x000a000001867983 */ /* 0x000f220000300a00 */
[----:B------:R-:W-:-:S02]  /*20f00*/  LEA.HI.X.SX32 R29, R204, R2, 0x1, P3 ;  /* 0x00000002cc1d7211 */ /* 0x000fc400018f0eff */
[-C--:B------:R-:W-:Y:S01]  /*20f10*/  LEA.HI.X.SX32 R31, R200, R2.reuse, 0x1, P4 ;  /* 0x00000002c81f7211 */ /* 0x080fe200020f0eff */
[----:B--2---:R-:W-:Y:S01]  /*20f20*/  VIADD R200, R203, UR11 ;  /* 0x0000000bcbc87c36 */ /* 0x004fe20008000000 */
[-C--:B------:R-:W-:Y:S01]  /*20f30*/  IADD3 R32, P3, PT, R201, R3.reuse, RZ ;  /* 0x00000003c9207210 */ /* 0x080fe20007f7e0ff */
[----:B------:R-:W2:Y:S01]  /*20f40*/  LDCU UR11, c[0x0][0x3b8] ;  /* 0x00007700ff0b77ac */ /* 0x000ea20008000800 */
[-C--:B------:R-:W-:Y:S02]  /*20f50*/  IADD3 R34, P4, PT, R197, R3.reuse, RZ ;  /* 0x00000003c5227210 */ /* 0x080fe40007f9e0ff */
[-C--:B------:R-:W-:Y:S01]  /*20f60*/  LEA.HI.X.SX32 R33, R201, R2.reuse, 0x1, P3 ;  /* 0x00000002c9217211 */ /* 0x080fe200018f0eff */
[----:B------:R-:W-:Y:S01]  /*20f70*/  VIADD R201, R200, UR15 ;  /* 0x0000000fc8c97c36 */ /* 0x000fe20008000000 */
[----:B------:R-:W-:Y:S01]  /*20f80*/  LEA.HI.X.SX32 R35, R197, R2, 0x1, P4 ;  /* 0x00000002c5237211 */ /* 0x000fe200020f0eff */
[----:B------:R-:W0:Y:S01]  /*20f90*/  LDCU UR15, c[0x0][0x3b8] ;  /* 0x00007700ff0f77ac */ /* 0x000e220008000800 */
[-C--:B------:R-:W-:Y:S01]  /*20fa0*/  IADD3 R36, P3, PT, R198, R3.reuse, RZ ;  /* 0x00000003c6247210 */ /* 0x080fe20007f7e0ff */
[----:B------:R-:W-:Y:S01]  /*20fb0*/  VIADD R197, R201, UR22 ;  /* 0x00000016c9c57c36 */ /* 0x000fe20008000000 */
[----:B------:R-:W-:-:S02]  /*20fc0*/  IADD3 R38, P4, PT, R196, R3, RZ ;  /* 0x00000003c4267210 */ /* 0x000fc40007f9e0ff */
[-C--:B------:R-:W-:Y:S01]  /*20fd0*/  LEA.HI.X.SX32 R37, R198, R2.reuse, 0x1, P3 ;  /* 0x00000002c6257211 */ /* 0x080fe200018f0eff */
[----:B------:R-:W-:Y:S01]  /*20fe0*/  VIADD R198, R197, UR4 ;  /* 0x00000004c5c67c36 */ /* 0x000fe20008000000 */
[-C--:B------:R-:W-:Y:S01]  /*20ff0*/  LEA.HI.X.SX32 R39, R196, R2.reuse, 0x1, P4 ;  /* 0x00000002c4277211 */ /* 0x080fe200020f0eff */
[----:B------:R-:W0:Y:S01]  /*21000*/  LDCU UR4, c[0x0][0x3b8] ;  /* 0x00007700ff0477ac */ /* 0x000e220008000800 */
[-C--:B------:R-:W-:Y:S01]  /*21010*/  IADD3 R42, P4, PT, R199, R3.reuse, RZ ;  /* 0x00000003c72a7210 */ /* 0x080fe20007f9e0ff */
[----:B-1----:R-:W-:Y:S01]  /*21020*/  VIADD R196, R198, UR8 ;  /* 0x00000008c6c47c36 */ /* 0x002fe20008000000 */
[-C--:B------:R-:W-:Y:S01]  /*21030*/  IADD3 R40, P3, PT, R205, R3.reuse, RZ ;  /* 0x00000003cd287210 */ /* 0x080fe20007f7e0ff */
[----:B------:R-:W1:Y:S01]  /*21040*/  LDCU UR8, c[0x0][0x3b8] ;  /* 0x00007700ff0877ac */ /* 0x000e620008000800 */
[----:B------:R-:W-:Y:S01]  /*21050*/  LEA.HI.X.SX32 R43, R199, R2, 0x1, P4 ;  /* 0x00000002c72b7211 */ /* 0x000fe200020f0eff */
[----:B---3--:R-:W-:Y:S01]  /*21060*/  VIADD R204, R196, UR21 ;  /* 0x00000015c4cc7c36 */ /* 0x008fe20008000000 */
[----:B------:R-:W-:-:S02]  /*21070*/  IADD3 R46, P4, PT, R202, R3, RZ ;  /* 0x00000003ca2e7210 */ /* 0x000fc40007f9e0ff */
[-C--:B------:R-:W-:Y:S01]  /*21080*/  LEA.HI.X.SX32 R41, R205, R2.reuse, 0x1, P3 ;  /* 0x00000002cd297211 */ /* 0x080fe200018f0eff */
[----:B------:R-:W-:Y:S01]  /*21090*/  VIADD R199, R204, UR14 ;  /* 0x0000000eccc77c36 */ /* 0x000fe20008000000 */
[-C--:B------:R-:W-:Y:S01]  /*210a0*/  IADD3 R44, P3, PT, R207, R3.reuse, RZ ;  /* 0x00000003cf2c7210 */ /* 0x080fe20007f7e0ff */
[----:B------:R-:W3:Y:S01]  /*210b0*/  LDCU UR14, c[0x0][0x3b8] ;  /* 0x00007700ff0e77ac */ /* 0x000ee20008000800 */
[-C--:B------:R-:W-:Y:S01]  /*210c0*/  LEA.HI.X.SX32 R47, R202, R2.reuse, 0x1, P4 ;  /* 0x00000002ca2f7211 */ /* 0x080fe200020f0eff */
[----:B------:R-:W-:Y:S01]  /*210d0*/  VIADD R202, R199, UR20 ;  /* 0x00000014c7ca7c36 */ /* 0x000fe20008000000 */
[-C--:B------:R-:W-:Y:S02]  /*210e0*/  IADD3 R50, P4, PT, R200, R3.reuse, RZ ;  /* 0x00000003c8327210 */ /* 0x080fe40007f9e0ff */
[----:B------:R-:W-:Y:S02]  /*210f0*/  LEA.HI.X.SX32 R45, R207, R2, 0x1, P3 ;  /* 0x00000002cf2d7211 */ /* 0x000fe400018f0eff */
[----:B------:R-:W-:-:S02]  /*21100*/  IADD3 R48, P3, PT, R203, R3, RZ ;  /* 0x00000003cb307210 */ /* 0x000fc40007f7e0ff */
[-C--:B------:R-:W-:Y:S01]  /*21110*/  LEA.HI.X.SX32 R51, R200, R2.reuse, 0x1, P4 ;  /* 0x00000002c8337211 */ /* 0x080fe200020f0eff */
[----:B------:R-:W-:Y:S01]  /*21120*/  VIADD R200, R202, UR31 ;  /* 0x0000001fcac87c36 */ /* 0x000fe20008000000 */
[-C--:B------:R-:W-:Y:S02]  /*21130*/  LEA.HI.X.SX32 R49, R203, R2.reuse, 0x1, P3 ;  /* 0x00000002cb317211 */ /* 0x080fe400018f0eff */
[-C--:B------:R-:W-:Y:S01]  /*21140*/  IADD3 R52, P3, PT, R201, R3.reuse, RZ ;  /* 0x00000003c9347210 */ /* 0x080fe20007f7e0ff */
[----:B-----5:R-:W-:Y:S01]  /*21150*/  VIADD R203, R200, UR5 ;  /* 0x00000005c8cb7c36 */ /* 0x020fe20008000000 */
[-C--:B------:R-:W-:Y:S01]  /*21160*/  IADD3 R54, P4, PT, R197, R3.reuse, RZ ;  /* 0x00000003c5367210 */ /* 0x080fe20007f9e0ff */
[----:B------:R-:W5:Y:S01]  /*21170*/  LDCU UR5, c[0x0][0x3b8] ;  /* 0x00007700ff0577ac */ /* 0x000f620008000800 */
[-C--:B------:R-:W-:Y:S02]  /*21180*/  LEA.HI.X.SX32 R53, R201, R2.reuse, 0x1, P3 ;  /* 0x00000002c9357211 */ /* 0x080fe400018f0eff */
[----:B------:R-:W-:Y:S01]  /*21190*/  LEA.HI.X.SX32 R55, R197, R2, 0x1, P4 ;  /* 0x00000002c5377211 */ /* 0x000fe200020f0eff */
[----:B------:R-:W-:Y:S01]  /*211a0*/  VIADD R197, R203, UR7 ;  /* 0x00000007cbc57c36 */ /* 0x000fe20008000000 */
[-C--:B------:R-:W-:Y:S01]  /*211b0*/  IADD3 R56, P3, PT, R198, R3.reuse, RZ ;  /* 0x00000003c6387210 */ /* 0x080fe20007f7e0ff */
[----:B------:R-:W0:Y:S01]  /*211c0*/  LDCU UR7, c[0x0][0x3b8] ;  /* 0x00007700ff0777ac */ /* 0x000e220008000800 */
[----:B------:R-:W-:-:S02]  /*211d0*/  IADD3 R58, P4, PT, R196, R3, RZ ;  /* 0x00000003c43a7210 */ /* 0x000fc40007f9e0ff */
[-C--:B------:R-:W-:Y:S01]  /*211e0*/  LEA.HI.X.SX32 R57, R198, R2.reuse, 0x1, P3 ;  /* 0x00000002c6397211 */ /* 0x080fe200018f0eff */
[----:B------:R-:W-:Y:S01]  /*211f0*/  VIADD R198, R197, UR13 ;  /* 0x0000000dc5c67c36 */ /* 0x000fe20008000000 */
[-C--:B------:R-:W-:Y:S01]  /*21200*/  LEA.HI.X.SX32 R59, R196, R2.reuse, 0x1, P4 ;  /* 0x00000002c43b7211 */ /* 0x080fe200020f0eff */
[----:B------:R-:W0:Y:S02]  /*21210*/  LDCU UR13, c[0x0][0x3b8] ;  /* 0x00007700ff0d77ac */ /* 0x000e240008000800 */
[----:B------:R-:W-:Y:S01]  /*21220*/  VIADD R196, R198, UR18 ;  /* 0x00000012c6c47c36 */ /* 0x000fe20008000000 */
[-C--:B------:R-:W-:Y:S02]  /*21230*/  IADD3 R60, P3, PT, R204, R3.reuse, RZ ;  /* 0x00000003cc3c7210 */ /* 0x080fe40007f7e0ff */
[CC--:B------:R-:W-:Y:S01]  /*21240*/  IADD3 R62, P4, PT, R199.reuse, R3.reuse, RZ ;  /* 0x00000003c73e7210 */ /* 0x0c0fe20007f9e0ff */
[----:B----4-:R-:W-:Y:S01]  /*21250*/  VIADD R201, R196, UR9 ;  /* 0x00000009c4c97c36 */ /* 0x010fe20008000000 */
[-C--:B------:R-:W-:Y:S01]  /*21260*/  LEA.HI.X.SX32 R61, R204, R2.reuse, 0x1, P3 ;  /* 0x00000002cc3d7211 */ /* 0x080fe200018f0eff */
[----:B------:R-:W4:Y:S01]  /*21270*/  LDCU UR9, c[0x0][0x3b8] ;  /* 0x00007700ff0977ac */ /* 0x000f220008000800 */
[----:B------:R-:W-:Y:S01]  /*21280*/  LEA.HI.X.SX32 R63, R199, R2, 0x1, P4 ;  /* 0x00000002c73f7211 */ /* 0x000fe200020f0eff */
[----:B------:R-:W-:Y:S01]  /*21290*/  VIADD R199, R201, UR17 ;  /* 0x00000011c9c77c36 */ /* 0x000fe20008000000 */
[----:B------:R-:W-:-:S02]  /*212a0*/  IADD3 R64, P3, PT, R202, R3, RZ ;  /* 0x00000003ca407210 */ /* 0x000fc40007f7e0ff */
[-C--:B------:R-:W-:Y:S02]  /*212b0*/  IADD3 R66, P4, PT, R200, R3.reuse, RZ ;  /* 0x00000003c8427210 */ /* 0x080fe40007f9e0ff */
[-C--:B------:R-:W-:Y:S01]  /*212c0*/  LEA.HI.X.SX32 R65, R202, R2.reuse, 0x1, P3 ;  /* 0x00000002ca417211 */ /* 0x080fe200018f0eff */
[----:B------:R-:W-:Y:S01]  /*212d0*/  VIADD R202, R199, UR6 ;  /* 0x00000006c7ca7c36 */ /* 0x000fe20008000000 */
[-C--:B------:R-:W-:Y:S01]  /*212e0*/  LEA.HI.X.SX32 R67, R200, R2.reuse, 0x1, P4 ;  /* 0x00000002c8437211 */ /* 0x080fe200020f0eff */
[----:B------:R-:W1:Y:S01]  /*212f0*/  LDCU UR6, c[0x0][0x3b8] ;  /* 0x00007700ff0677ac */ /* 0x000e620008000800 */
[-C--:B------:R-:W-:Y:S01]  /*21300*/  IADD3 R248, P4, PT, R197, R3.reuse, RZ ;  /* 0x00000003c5f87210 */ /* 0x080fe20007f9e0ff */
[----:B------:R-:W-:Y:S01]  /*21310*/  VIADD R200, R202, UR12 ;  /* 0x0000000ccac87c36 */ /* 0x000fe20008000000 */
[----:B------:R-:W-:Y:S01]  /*21320*/  IADD3 R250, P3, PT, R203, R3, RZ ;  /* 0x00000003cbfa7210 */ /* 0x000fe20007f7e0ff */
[----:B------:R-:W1:Y:S01]  /*21330*/  LDCU UR12, c[0x0][0x3b8] ;  /* 0x00007700ff0c77ac */ /* 0x000e620008000800 */
[----:B------:R-:W-:-:S02]  /*21340*/  LEA.HI.X.SX32 R249, R197, R2, 0x1, P4 ;  /* 0x00000002c5f97211 */ /* 0x000fc400020f0eff */
[----:B------:R-:W-:Y:S01]  /*21350*/  LEA.HI.X.SX32 R251, R203, R2, 0x1, P3 ;  /* 0x00000002cbfb7211 */ /* 0x000fe200018f0eff */
[----:B0-----:R-:W-:Y:S01]  /*21360*/  VIADD R203, R200, UR16 ;  /* 0x00000010c8cb7c36 */ /* 0x001fe20008000000 */
[----:B------:R-:W-:-:S04]  /*21370*/  IADD3 R244, P4, PT, R196, R3, RZ ;  /* 0x00000003c4f47210 */ /* 0x000fc80007f9e0ff */
[----:B------:R-:W-:Y:S01]  /*21380*/  LEA.HI.X.SX32 R245, R196, R2, 0x1, P4 ;  /* 0x00000002c4f57211 */ /* 0x000fe200020f0eff */
[----:B--2---:R-:W-:Y:S01]  /*21390*/  VIADD R196, R203, UR11 ;  /* 0x0000000bcbc47c36 */ /* 0x004fe20008000000 */
[-C--:B------:R-:W-:Y:S01]  /*213a0*/  IADD3 R246, P3, PT, R198, R3.reuse, RZ ;  /* 0x00000003c6f67210 */ /* 0x080fe20007f7e0ff */
[----:B------:R-:W0:Y:S02]  /*213b0*/  LDCU UR11, c[0x0][0x3b8] ;  /* 0x00007700ff0b77ac */ /* 0x000e240008000800 */
[----:B------:R-:W-:Y:S01]  /*213c0*/  VIADD R204, R196, UR15 ;  /* 0x0000000fc4cc7c36 */ /* 0x000fe20008000000 */
[----:B------:R-:W-:-:S03]  /*213d0*/  IADD3 R240, P4, PT, R199, R3, RZ ;  /* 0x00000003c7f07210 */ /* 0x000fc60007f9e0ff */
[----:B------:R-:W-:Y:S01]  /*213e0*/  VIADD R197, R204, UR4 ;  /* 0x00000004ccc57c36 */ /* 0x000fe20008000000 */
[-C--:B------:R-:W-:Y:S01]  /*213f0*/  LEA.HI.X.SX32 R247, R198, R2.reuse, 0x1, P3 ;  /* 0x00000002c6f77211 */ /* 0x080fe200018f0eff */
[----:B------:R-:W2:Y:S01]  /*21400*/  LDCU UR4, c[0x0][0x3b8] ;  /* 0x00007700ff0477ac */ /* 0x000ea20008000800 */
[-C--:B------:R-:W-:Y:S01]  /*21410*/  LEA.HI.X.SX32 R241, R199, R2.reuse, 0x1, P4 ;  /* 0x00000002c7f17211 */ /* 0x080fe200020f0eff */
[----:B-1----:R-:W-:Y:S01]  /*21420*/  VIADD R199, R197, UR8 ;  /* 0x00000008c5c77c36 */ /* 0x002fe20008000000 */
[-C--:B------:R-:W-:Y:S01]  /*21430*/  IADD3 R242, P3, PT, R201, R3.reuse, RZ ;  /* 0x00000003c9f27210 */ /* 0x080fe20007f7e0ff */
[----:B------:R-:W1:Y:S01]  /*21440*/  LDCU UR8, c[0x0][0x3b8] ;  /* 0x00007700ff0877ac */ /* 0x000e620008000800 */
[-C--:B------:R-:W-:Y:S01]  /*21450*/  IADD3 R236, P4, PT, R200, R3.reuse, RZ ;  /* 0x00000003c8ec7210 */ /* 0x080fe20007f9e0ff */
[----:B---3--:R-:W-:Y:S01]  /*21460*/  VIADD R198, R199, UR14 ;  /* 0x0000000ec7c67c36 */ /* 0x008fe20008000000 */
[----:B------:R-:W-:Y:S02]  /*21470*/  LEA.HI.X.SX32 R243, R201, R2, 0x1, P3 ;  /* 0x00000002c9f37211 */ /* 0x000fe400018f0eff */
[----:B------:R-:W-:-:S02]  /*21480*/  IADD3 R238, P3, PT, R202, R3, RZ ;  /* 0x00000003caee7210 */ /* 0x000fc40007f7e0ff */
[-C--:B------:R-:W-:Y:S01]  /*21490*/  LEA.HI.X.SX32 R237, R200, R2.reuse, 0x1, P4 ;  /* 0x00000002c8ed7211 */ /* 0x080fe200020f0eff */
[----:B------:R-:W-:Y:S01]  /*214a0*/  VIADD R200, R198, UR19 ;  /* 0x00000013c6c87c36 */ /* 0x000fe20008000000 */
[-C--:B------:R-:W-:Y:S02]  /*214b0*/  IADD3 R232, P4, PT, R196, R3.reuse, RZ ;  /* 0x00000003c4e87210 */ /* 0x080fe40007f9e0ff */
[-C--:B------:R-:W-:Y:S02]  /*214c0*/  LEA.HI.X.SX32 R239, R202, R2.reuse, 0x1, P3 ;  /* 0x00000002caef7211 */ /* 0x080fe400018f0eff */
[-C--:B------:R-:W-:Y:S02]  /*214d0*/  IADD3 R234, P3, PT, R203, R3.reuse, RZ ;  /* 0x00000003cbea7210 */ /* 0x080fe40007f7e0ff */
[-C--:B------:R-:W-:Y:S01]  /*214e0*/  LEA.HI.X.SX32 R233, R196, R2.reuse, 0x1, P4 ;  /* 0x00000002c4e97211 */ /* 0x080fe200020f0eff */
[----:B-----5:R-:W-:Y:S01]  /*214f0*/  VIADD R196, R200, UR5 ;  /* 0x00000005c8c47c36 */ /* 0x020fe20008000000 */
[-C--:B------:R-:W-:Y:S01]  /*21500*/  IADD3 R228, P4, PT, R197, R3.reuse, RZ ;  /* 0x00000003c5e47210 */ /* 0x080fe20007f9e0ff */
[----:B------:R-:W3:Y:S01]  /*21510*/  LDCU UR5, c[0x0][0x3b8] ;  /* 0x00007700ff0577ac */ /* 0x000ee20008000800 */
[-C--:B------:R-:W-:Y:S01]  /*21520*/  LEA.HI.X.SX32 R235, R203, R2.reuse, 0x1, P3 ;  /* 0x00000002cbeb7211 */ /* 0x080fe200018f0eff */
[----:B------:R-:W-:Y:S01]  /*21530*/  VIADD R201, R196, UR7 ;  /* 0x00000007c4c97c36 */ /* 0x000fe20008000000 */
[----:B------:R-:W-:Y:S01]  /*21540*/  IADD3 R230, P3, PT, R204, R3, RZ ;  /* 0x00000003cce67210 */ /* 0x000fe20007f7e0ff */
[----:B------:R-:W5:Y:S01]  /*21550*/  LDCU UR7, c[0x0][0x3b8] ;  /* 0x00007700ff0777ac */ /* 0x000f620008000800 */
[----:B------:R-:W-:-:S02]  /*21560*/  LEA.HI.X.SX32 R229, R197, R2, 0x1, P4 ;  /* 0x00000002c5e57211 */ /* 0x000fc400020f0eff */
[-C--:B------:R-:W-:Y:S01]  /*21570*/  IADD3 R224, P4, PT, R198, R3.reuse, RZ ;  /* 0x00000003c6e07210 */ /* 0x080fe20007f9e0ff */
[----:B----4-:R-:W-:Y:S01]  /*21580*/  VIADD R197, R201, UR9 ;  /* 0x00000009c9c57c36 */ /* 0x010fe20008000000 */
[-C--:B------:R-:W-:Y:S02]  /*21590*/  LEA.HI.X.SX32 R231, R204, R2.reuse, 0x1, P3 ;  /* 0x00000002cce77211 */ /* 0x080fe400018f0eff */
[-C--:B------:R-:W-:Y:S02]  /*215a0*/  IADD3 R226, P3, PT, R199, R3.reuse, RZ ;  /* 0x00000003c7e27210 */ /* 0x080fe40007f7e0ff */
[-C--:B------:R-:W-:Y:S01]  /*215b0*/  LEA.HI.X.SX32 R225, R198, R2.reuse, 0x1, P4 ;  /* 0x00000002c6e17211 */ /* 0x080fe200020f0eff */
[----:B------:R-:W-:Y:S01]  /*215c0*/  VIADD R198, R197, UR6 ;  /* 0x00000006c5c67c36 */ /* 0x000fe20008000000 */
[----:B------:R-:W-:Y:S01]  /*215d0*/  IADD3 R220, P4, PT, R196, R3, RZ ;  /* 0x00000003c4dc7210 */ /* 0x000fe20007f9e0ff */
[----:B------:R-:W4:Y:S01]  /*215e0*/  LDCU UR6, c[0x0][0x3b8] ;  /* 0x00007700ff0677ac */ /* 0x000f220008000800 */
[----:B------:R-:W-:-:S02]  /*215f0*/  LEA.HI.X.SX32 R227, R199, R2, 0x1, P3 ;  /* 0x00000002c7e37211 */ /* 0x000fc400018f0eff */
[-C--:B------:R-:W-:Y:S02]  /*21600*/  IADD3 R222, P3, PT, R200, R3.reuse, RZ ;  /* 0x00000003c8de7210 */ /* 0x080fe40007f7e0ff */
[-C--:B------:R-:W-:Y:S01]  /*21610*/  LEA.HI.X.SX32 R221, R196, R2.reuse, 0x1, P4 ;  /* 0x00000002c4dd7211 */ /* 0x080fe200020f0eff */
[----:B------:R-:W-:Y:S01]  /*21620*/  VIADD R196, R198, UR12 ;  /* 0x0000000cc6c47c36 */ /* 0x000fe20008000000 */
[-C--:B------:R-:W-:Y:S02]  /*21630*/  LEA.HI.X.SX32 R223, R200, R2.reuse, 0x1, P3 ;  /* 0x00000002c8df7211 */ /* 0x080fe400018f0eff */
[-C--:B------:R-:W-:Y:S01]  /*21640*/  IADD3 R218, P3, PT, R201, R3.reuse, RZ ;  /* 0x00000003c9da7210 */ /* 0x080fe20007f7e0ff */
[----:B0-----:R-:W-:Y:S01]  /*21650*/  VIADD R199, R196, UR11 ;  /* 0x0000000bc4c77c36 */ /* 0x001fe20008000000 */
[----:B------:R-:W-:Y:S02]  /*21660*/  IADD3 R216, P4, PT, R197, R3, RZ ;  /* 0x00000003c5d87210 */ /* 0x000fe40007f9e0ff */
[----:B------:R-:W-:-:S02]  /*21670*/  LEA.HI.X.SX32 R219, R201, R2, 0x1, P3 ;  /* 0x00000002c9db7211 */ /* 0x000fc400018f0eff */
[-C--:B------:R-:W-:Y:S01]  /*21680*/  LEA.HI.X.SX32 R217, R197, R2.reuse, 0x1, P4 ;  /* 0x00000002c5d97211 */ /* 0x080fe200020f0eff */
[----:B--2---:R-:W-:Y:S01]  /*21690*/  VIADD R197, R199, UR4 ;  /* 0x00000004c7c57c36 */ /* 0x004fe20008000000 */
[-C--:B------:R-:W-:Y:S01]  /*216a0*/  IADD3 R214, P3, PT, R198, R3.reuse, RZ ;  /* 0x00000003c6d67210 */ /* 0x080fe20007f7e0ff */
[----:B------:R-:W0:Y:S01]  /*216b0*/  LDCU UR4, c[0x0][0x3b8] ;  /* 0x00007700ff0477ac */ /* 0x000e220008000800 */
[-C--:B------:R-:W-:Y:S02]  /*216c0*/  IADD3 R212, P4, PT, R196, R3.reuse, RZ ;  /* 0x00000003c4d47210 */ /* 0x080fe40007f9e0ff */
[-C--:B------:R-:W-:Y:S01]  /*216d0*/  LEA.HI.X.SX32 R215, R198, R2.reuse, 0x1, P3 ;  /* 0x00000002c6d77211 */ /* 0x080fe200018f0eff */
[----:B-1----:R-:W-:Y:S01]  /*216e0*/  VIADD R198, R197, UR8 ;  /* 0x00000008c5c67c36 */ /* 0x002fe20008000000 */
[----:B------:R-:W-:Y:S01]  /*216f0*/  LEA.HI.X.SX32 R213, R196, R2, 0x1, P4 ;  /* 0x00000002c4d57211 */ /* 0x000fe200020f0eff */
[----:B------:R-:W1:Y:S01]  /*21700*/  LDCU UR8, c[0x0][0x39c] ;  /* 0x00007380ff0877ac */ /* 0x000e620008000800 */
[-C--:B------:R-:W-:Y:S01]  /*21710*/  IADD3 R210, P3, PT, R199, R3.reuse, RZ ;  /* 0x00000003c7d27210 */ /* 0x080fe20007f7e0ff */
[----:B------:R-:W-:Y:S01]  /*21720*/  VIADD R196, R198, UR13 ;  /* 0x0000000dc6c47c36 */ /* 0x000fe20008000000 */
[----:B------:R-:W-:-:S02]  /*21730*/  IADD3 R208, P4, PT, R197, R3, RZ ;  /* 0x00000003c5d07210 */ /* 0x000fc40007f9e0ff */
[-C--:B------:R-:W-:Y:S01]  /*21740*/  LEA.HI.X.SX32 R211, R199, R2.reuse, 0x1, P3 ;  /* 0x00000002c7d37211 */ /* 0x080fe200018f0eff */
[C---:B---3--:R-:W-:Y:S01]  /*21750*/  VIADD R199, R196.reuse, UR5 ;  /* 0x00000005c4c77c36 */ /* 0x048fe20008000000 */
[-C--:B------:R-:W-:Y:S01]  /*21760*/  LEA.HI.X.SX32 R209, R197, R2.reuse, 0x1, P4 ;  /* 0x00000002c5d17211 */ /* 0x080fe200020f0eff */
[----:B------:R-:W2:Y:S01]  /*21770*/  LDCU UR5, c[0x0][0x39c] ;  /* 0x00007380ff0577ac */ /* 0x000ea20008000800 */
[-C--:B------:R-:W-:Y:S01]  /*21780*/  IADD3 R204, P4, PT, R196, R3.reuse, RZ ;  /* 0x00000003c4cc7210 */ /* 0x080fe20007f9e0ff */
[----:B----4-:R-:W-:Y:S01]  /*21790*/  VIADD R197, R199, UR6 ;  /* 0x00000006c7c57c36 */ /* 0x010fe20008000000 */
[-C--:B------:R-:W-:Y:S01]  /*217a0*/  IADD3 R206, P3, PT, R198, R3.reuse, RZ ;  /* 0x00000003c6ce7210 */ /* 0x080fe20007f7e0ff */
[----:B------:R-:W3:Y:S01]  /*217b0*/  LDCU UR6, c[0x0][0x39c] ;  /* 0x00007380ff0677ac */ /* 0x000ee20008000800 */
[-C--:B------:R-:W-:Y:S01]  /*217c0*/  LEA.HI.X.SX32 R205, R196, R2.reuse, 0x1, P4 ;  /* 0x00000002c4cd7211 */ /* 0x080fe200020f0eff */
[C---:B-----5:R-:W-:Y:S01]  /*217d0*/  VIADD R252, R197.reuse, UR7 ;  /* 0x00000007c5fc7c36 */ /* 0x060fe20008000000 */
[-C--:B------:R-:W-:Y:S01]  /*217e0*/  IADD3 R200, P4, PT, R197, R3.reuse, RZ ;  /* 0x00000003c5c87210 */ /* 0x080fe20007f9e0ff */
[----:B------:R-:W4:Y:S01]  /*217f0*/  LDCU UR7, c[0x0][0x39c] ;  /* 0x00007380ff0777ac */ /* 0x000f220008000800 */
[-C--:B------:R-:W-:Y:S01]  /*21800*/  LEA.HI.X.SX32 R207, R198, R2.reuse, 0x1, P3 ;  /* 0x00000002c6cf7211 */ /* 0x080fe200018f0eff */
[----:B0-----:R-:W-:Y:S01]  /*21810*/  VIADD R132, R252, UR4 ;  /* 0x00000004fc847c36 */ /* 0x001fe20008000000 */
[----:B------:R-:W-:Y:S01]  /*21820*/  IADD3 R202, P3, PT, R199, R3, RZ ;  /* 0x00000003c7ca7210 */ /* 0x000fe20007f7e0ff */
[----:B------:R-:W0:Y:S01]  /*21830*/  LDCU UR4, c[0x0][0x39c] ;  /* 0x00007380ff0477ac */ /* 0x000e220008000800 */
[-C--:B------:R-:W-:Y:S01]  /*21840*/  LEA.HI.X.SX32 R201, R197, R2.reuse, 0x1, P4 ;  /* 0x00000002c5c97211 */ /* 0x080fe200020f0eff */
[----:B------:R-:W-:Y:S01]  /*21850*/  VIADD R197, R0, 0xd3 ;  /* 0x000000d300c57836 */ /* 0x000fe20000000000 */
[----:B------:R-:W-:-:S02]  /*21860*/  LEA.HI.X.SX32 R203, R199, R2, 0x1, P3 ;  /* 0x00000002c7cb7211 */ /* 0x000fc400018f0eff */
[-C--:B------:R-:W-:Y:S02]  /*21870*/  IADD3 R198, P3, PT, R252, R3.reuse, RZ ;  /* 0x00000003fcc67210 */ /* 0x080fe40007f7e0ff */
[----:B------:R-:W-:Y:S02]  /*21880*/  IADD3 R196, P4, PT, R132, R3, RZ ;  /* 0x0000000384c47210 */ /* 0x000fe40007f9e0ff */
[----:B-1----:R-:W-:Y:S02]  /*21890*/  ISETP.LT.AND P5, PT, R197, UR8, !P0 ;  /* 0x00000008c5007c0c */ /* 0x002fe4000c7a1270 */
[-C--:B------:R-:W-:Y:S02]  /*218a0*/  LEA.HI.X.SX32 R199, R252, R2.reuse, 0x1, P3 ;  /* 0x00000002fcc77211 */ /* 0x080fe400018f0eff */
[----:B------:R-:W-:Y:S01]  /*218b0*/  LEA.HI.X.SX32 R197, R132, R2, 0x1, P4 ;  /* 0x0000000284c57211 */ /* 0x000fe200020f0eff */
[C---:B------:R-:W-:Y:S02]  /*218c0*/  VIADD R2, R0.reuse, 0xd4 ;  /* 0x000000d400027836 */ /* 0x040fe40000000000 */
[----:B------:R-:W-:Y:S01]  /*218d0*/  VIADD R3, R0, 0xd5 ;  /* 0x000000d500037836 */ /* 0x000fe20000000000 */
[----:B------:R-:W-:-:S02]  /*218e0*/  PRMT R252, R133, 0x9910, RZ ;  /* 0x0000991085fc7816 */ /* 0x000fc400000000ff */
[----:B------:R-:W5:Y:S01]  /*218f0*/  LDL.LU.64 R132, [R1+0x9f8] ;  /* 0x0009f80001847983 */ /* 0x000f620000300a00 */
[----:B--2---:R-:W-:Y:S01]  /*21900*/  ISETP.LT.AND P4, PT, R2, UR5, !P0 ;  /* 0x0000000502007c0c */ /* 0x004fe2000c781270 */
[----:B------:R-:W1:Y:S01]  /*21910*/  LDCU UR5, c[0x0][0x39c] ;  /* 0x00007380ff0577ac */ /* 0x000e620008000800 */
[----:B---3--:R-:W-:Y:S01]  /*21920*/  ISETP.LT.AND P3, PT, R3, UR6, !P0 ;  /* 0x0000000603007c0c */ /* 0x008fe2000c761270 */
[----:B------:R-:W2:Y:S01]  /*21930*/  LDL.LU R2, [R1+0x14c] ;  /* 0x00014c0001027983 */ /* 0x000ea20000300800 */
[----:B------:R-:W-:Y:S01]  /*21940*/  SHF.R.S32.HI R252, RZ, 0x8, R252 ;  /* 0x00000008fffc7819 */ /* 0x000fe200000114fc */
[----:B------:R-:W3:Y:S02]  /*21950*/  LDCU UR6, c[0x0][0x39c] ;  /* 0x00007380ff0677ac */ /* 0x000ee40008000800 */
[----:B------:R-:W2:Y:S04]  /*21960*/  LDL.LU R3, [R1+0x148] ;  /* 0x0001480001037983 */ /* 0x000ea80000300800 */
[----:B------:R0:W-:Y:S04]  /*21970*/  @P1 STG.E.U8 desc[UR24][R140.64], R252 ;  /* 0x000000fc8c001986 */ /* 0x0001e8000c101118 */
[----:B0-----:R-:W3:Y:S01]  /*21980*/  LDL.LU.64 R140, [R1+0x9f0] ;  /* 0x0009f000018c7983 */ /* 0x001ee20000300a00 */
[----:B--2---:R-:W-:Y:S01]  /*21990*/  F2FP.SATFINITE.E5M2.F32.PACK_AB_MERGE_C R3, R2, R3, RZ ;  /* 0x000000030203723e */ /* 0x004fe200048060ff */
[----:B------:R-:W-:-:S05]  /*219a0*/  VIADD R2, R0, 0xd6 ;  /* 0x000000d600027836 */ /* 0x000fca0000000000 */
[----:B------:R-:W-:Y:S01]  /*219b0*/  ISETP.LT.AND P1, PT, R2, UR4, !P0 ;  /* 0x0000000402007c0c */ /* 0x000fe2000c721270 */
[----:B------:R-:W0:Y:S01]  /*219c0*/  LDCU UR4, c[0x0][0x39c] ;  /* 0x00007380ff0477ac */ /* 0x000e220008000800 */
[----:B------:R-:W-:Y:S01]  /*219d0*/  VIADD R2, R0, 0xd7 ;  /* 0x000000d700027836 */ /* 0x000fe20000000000 */
[----:B------:R-:W-:Y:S01]  /*219e0*/  PRMT R252, R3, 0x9910, RZ ;  /* 0x0000991003fc7816 */ /* 0x000fe200000000ff */
[----:B------:R2:W-:Y:S03]  /*219f0*/  @P6 STG.E.U8 desc[UR24][R138.64], R3 ;  /* 0x000000038a006986 */ /* 0x0005e6000c101118 */
[----:B----4-:R-:W-:Y:S01]  /*21a00*/  ISETP.LT.AND P6, PT, R2, UR7, !P0 ;  /* 0x0000000702007c0c */ /* 0x010fe2000c7c1270 */
[----:B------:R-:W-:Y:S01]  /*21a10*/  VIADD R2, R0, 0xd8 ;  /* 0x000000d800027836 */ /* 0x000fe20000000000 */
[----:B------:R-:W-:Y:S01]  /*21a20*/  SHF.R.S32.HI R252, RZ, 0x8, R252 ;  /* 0x00000008fffc7819 */ /* 0x000fe200000114fc */
[----:B------:R-:W4:Y:S04]  /*21a30*/  LDCU UR7, c[0x0][0x39c] ;  /* 0x00007380ff0777ac */ /* 0x000f280008000800 */
[----:B------:R0:W-:Y:S01]  /*21a40*/  @P5 STG.E.U8 desc[UR24][R136.64], R252 ;  /* 0x000000fc88005986 */ /* 0x0001e2000c101118 */
[----:B--2---:R-:W-:-:S02]  /*21a50*/  F2FP.SATFINITE.E5M2.F32.PACK_AB_MERGE_C R3, R143, R142, RZ ;  /* 0x0000008e8f03723e */ /* 0x004fc400048060ff */
[----:B-1----:R-:W-:Y:S01]  /*21a60*/  ISETP.LT.AND P5, PT, R2, UR5, !P0 ;  /* 0x0000000502007c0c */ /* 0x002fe2000c7a1270 */
[----:B------:R-:W2:Y:S01]  /*21a70*/  LDL.LU.64 R138, [R1+0x9e8] ;  /* 0x0009e800018a7983 */ /* 0x000ea20000300a00 */
[----:B------:R-:W-:Y:S01]  /*21a80*/  VIADD R2, R0, 0xd9 ;  /* 0x000000d900027836 */ /* 0x000fe20000000000 */
[----:B------:R-:W1:Y:S02]  /*21a90*/  LDCU UR5, c[0x0][0x39c] ;  /* 0x00007380ff0577ac */ /* 0x000e640008000800 */
[----:B------:R4:W-:Y:S01]  /*21aa0*/  @P4 STG.E.U8 desc[UR24][R134.64], R3 ;  /* 0x0000000386004986 */ /* 0x0009e2000c101118 */
[----:B0-----:R-:W-:-:S03]  /*21ab0*/  PRMT R252, R3, 0x9910, RZ ;  /* 0x0000991003fc7816 */ /* 0x001fc600000000ff */
[----:B------:R-:W2:Y:S01]  /*21ac0*/  LDL.LU.64 R136, [R1+0x9e0] ;  /* 0x0009e00001887983 */ /* 0x000ea20000300a00 */
[----:B------:R-:W-:Y:S01]  /*21ad0*/  ISETP.LT.AND P4, PT, R2, UR4, !P0 ;  /* 0x0000000402007c0c */ /* 0x000fe2000c781270 */
[----:B------:R-:W0:Y:S02]  /*21ae0*/  LDCU UR4, c[0x0][0x39c] ;  /* 0x00007380ff0477ac */ /* 0x000e240008000800 */
[----:B----4-:R-:W4:Y:S04]  /*21af0*/  LDL.LU R3, [R1+0x15c] ;  /* 0x00015c0001037983 */ /* 0x010f280000300800 */
[----:B------:R-:W2:Y:S04]  /*21b00*/  LDL.LU R142, [R1+0x168] ;  /* 0x00016800018e7983 */ /* 0x000ea80000300800 */
[----:B------:R-:W2:Y:S04]  /*21b10*/  LDL.LU R143, [R1+0x16c] ;  /* 0x00016c00018f7983 */ /* 0x000ea80000300800 */
[----:B------:R-:W2:Y:S04]  /*21b20*/  LDL.LU.64 R134, [R1+0x9d8] ;  /* 0x0009d80001867983 */ /* 0x000ea80000300a00 */
[----:B------:R-:W4:Y:S01]  /*21b30*/  LDL.LU R2, [R1+0x158] ;  /* 0x0001580001027983 */ /* 0x000f220000300800 */
[----:B------:R-:W-:-:S05]  /*21b40*/  SHF.R.S32.HI R252, RZ, 0x8, R252 ;  /* 0x00000008fffc7819 */ /* 0x000fca00000114fc */
[----:B-----5:R5:W-:Y:S04]  /*21b50*/  @P3 STG.E.U8 desc[UR24][R132.64], R252 ;  /* 0x000000fc84003986 */ /* 0x020be8000c101118 */
[----:B-----5:R-:W5:Y:S01]  /*21b60*/  LDL.LU.64 R132, [R1+0x9d0] ;  /* 0x0009d00001847983 */ /* 0x020f620000300a00 */
[----:B----4-:R-:W-:Y:S01]  /*21b70*/  F2FP.SATFINITE.E5M2.F32.PACK_AB_MERGE_C R3, R3, R2, RZ ;  /* 0x000000020303723e */ /* 0x010fe200048060ff */
[----:B------:R-:W-:-:S05]  /*21b80*/  VIADD R2, R0, 0xda ;  /* 0x000000da00027836 */ /* 0x000fca0000000000 */
[----:B---3--:R-:W-:Y:S01]  /*21b90*/  ISETP.LT.AND P3, PT, R2, UR6, !P0 ;  /* 0x0000000602007c0c */ /* 0x008fe2000c761270 */
[----:B------:R-:W-:Y:S01]  /*21ba0*/  VIADD R2, R0, 0xdb ;  /* 0x000000db00027836 */ /* 0x000fe20000000000 */
[----:B------:R-:W-:Y:S01]  /*21bb0*/  PRMT R252, R3, 0x9910, RZ ;  /* 0x0000991003fc7816 */ /* 0x000fe200000000ff */
[----:B------:R3:W-:Y:S01]  /*21bc0*/  @P1 STG.E.U8 desc[UR24][R140.64], R3 ;  /* 0x000000038c001986 */ /* 0x0007e2000c101118 */
[----:B------:R-:W4:Y:S02]  /*21bd0*/  LDCU UR6, c[0x0][0x39c] ;  /* 0x00007380ff0677ac */ /* 0x000f240008000800 */
[----:B-1----:R-:W-:Y:S02]  /*21be0*/  ISETP.LT.AND P1, PT, R2, UR5, !P0 ;  /* 0x0000000502007c0c */ /* 0x002fe4000c721270 */
[----:B------:R-:W-:Y:S01]  /*21bf0*/  SHF.R.S32.HI R252, RZ, 0x8, R252 ;  /* 0x00000008fffc7819 */ /* 0x000fe200000114fc */
[----:B------:R-:W1:Y:S01]  /*21c00*/  LDCU UR5, c[0x0][0x39c] ;  /* 0x00007380ff0577ac */ /* 0x000e620008000800 */
[----:B---3--:R-:W3:Y:S04]  /*21c10*/  LDL.LU R3, [R1+0x164] ;  /* 0x0001640001037983 */ /* 0x008ee80000300800 */
[----:B------:R-:W3:Y:S04]  /*21c20*/  LDL.LU.64 R140, [R1+0x9c8] ;  /* 0x0009c800018c7983 */ /* 0x000ee80000300a00 */
[----:B------:R-:W3:Y:S04]  /*21c30*/  LDL.LU R2, [R1+0x160] ;  /* 0x0001600001027983 */ /* 0x000ee80000300800 */
[----:B--2---:R2:W-:Y:S04]  /*21c40*/  @P6 STG.E.U8 desc[UR24][R138.64], R252 ;  /* 0x000000fc8a006986 */ /* 0x0045e8000c101118 */
[----:B--2---:R-:W2:Y:S01]  /*21c50*/  LDL.LU.64 R138, [R1+0x9c0] ;  /* 0x0009c000018a7983 */ /* 0x004ea20000300a00 */
[----:B---3--:R-:W-:Y:S01]  /*21c60*/  F2FP.SATFINITE.E5M2.F32.PACK_AB_MERGE_C R3, R3, R2, RZ ;  /* 0x000000020303723e */ /* 0x008fe200048060ff */
[----:B------:R-:W-:-:S05]  /*21c70*/  VIADD R2, R0, 0xdc ;  /* 0x000000dc00027836 */ /* 0x000fca0000000000 */
[----:B0-----:R-:W-:Y:S01]  /*21c80*/  ISETP.LT.AND P6, PT, R2, UR4, !P0 ;  /* 0x0000000402007c0c */ /* 0x001fe2000c7c1270 */
        /* <DEDUP_REMOVED lines=9> */
[----:B---3--:R-:W-:-:S02]  /*21d20*/  F2FP.SATFINITE.E5M2.F32.PACK_AB_MERGE_C R3, R143, R142, RZ ;  /* 0x0000008e8f03723e */ /* 0x008fc400048060ff */
[----:B-1----:R-:W-:Y:S01]  /*21d30*/  ISETP.LT.AND P4, PT, R2, UR5, !P0 ;  /* 0x0000000502007c0c */ /* 0x002fe2000c781270 */
[----:B------:R-:W3:Y:S01]  /*21d40*/  LDL.LU.64 R136, [R1+0x9b8] ;  /* 0x0009b80001887983 */ /* 0x000ee20000300a00 */
[----:B------:R-:W-:Y:S01]  /*21d50*/  VIADD R2, R0, 0xdf ;  /* 0x000000df00027836 */ /* 0x000fe20000000000 */
[----:B------:R-:W1:Y:S02]  /*21d60*/  LDCU UR5, c[0x0][0x39c] ;  /* 0x00007380ff0577ac */ /* 0x000e640008000800 */
[----:B-----5:R5:W-:Y:S01]  /*21d70*/  @P3 STG.E.U8 desc[UR24][R132.64], R3 ;  /* 0x0000000384003986 */ /* 0x020be2000c101118 */
[----:B0-----:R-:W-:-:S03]  /*21d80*/  PRMT R252, R3, 0x9910, RZ ;  /* 0x0000991003fc7816 */ /* 0x001fc600000000ff */
[----:B------:R-:W2:Y:S01]  /*21d90*/  LDL.LU.64 R134, [R1+0x9b0] ;  /* 0x0009b00001867983 */ /* 0x000ea20000300a00 */
[----:B------:R-:W-:Y:S01]  /*21da0*/  ISETP.LT.AND P3, PT, R2, UR4, !P0 ;  /* 0x0000000402007c0c */ /* 0x000fe2000c761270 */
[----:B------:R-:W0:Y:S02]  /*21db0*/  LDCU UR4, c[0x0][0x39c] ;  /* 0x00007380ff0477ac */ /* 0x000e240008000800 */
[----:B-----5:R-:W5:Y:S04]  /*21dc0*/  LDL.LU R3, [R1+0x174] ;  /* 0x0001740001037983 */ /* 0x020f680000300800 */
[----:B------:R-:W2:Y:S04]  /*21dd0*/  LDL.LU R142, [R1+0x180] ;  /* 0x00018000018e7983 */ /* 0x000ea80000300800 */
[----:B------:R-:W2:Y:S04]  /*21de0*/  LDL.LU R143, [R1+0x184] ;  /* 0x00018400018f7983 */ /* 0x000ea80000300800 */
[----:B------:R-:W2:Y:S04]  /*21df0*/  LDL.LU.64 R132, [R1+0x9a8] ;  /* 0x0009a80001847983 */ /* 0x000ea80000300a00 */
[----:B------:R-:W5:Y:S01]  /*21e00*/  LDL.LU R2, [R1+0x170] ;  /* 0x0001700001027983 */ /* 0x000f620000300800 */
[----:B------:R-:W-:-:S05]  /*21e10*/  SHF.R.S32.HI R252, RZ, 0x8, R252 ;  /* 0x00000008fffc7819 */ /* 0x000fca00000114fc */
[----:B------:R0:W-:Y:S04]  /*21e20*/  @P1 STG.E.U8 desc[UR24][R140.64], R252 ;  /* 0x000000fc8c001986 */ /* 0x0001e8000c101118 */
[----:B0-----:R-:W3:Y:S01]  /*21e30*/  LDL.LU.64 R140, [R1+0x9a0] ;  /* 0x0009a000018c7983 */ /* 0x001ee20000300a00 */
[----:B-----5:R-:W-:Y:S01]  /*21e40*/  F2FP.SATFINITE.E5M2.F32.PACK_AB_MERGE_C R3, R3, R2, RZ ;  /* 0x000000020303723e */ /* 0x020fe200048060ff */
[----:B------:R-:W-:-:S05]  /*21e50*/  VIADD R2, R0, 0xe0 ;  /* 0x000000e000027836 */ /* 0x000fca0000000000 */
[----:B----4-:R-:W-:Y:S01]  /*21e60*/  ISETP.LT.AND P1, PT, R2, UR6, !P0 ;  /* 0x0000000602007c0c */ /* 0x010fe2000c721270 */
[----:B------:R-:W-:Y:S01]  /*21e70*/  VIADD R2, R0, 0xe1 ;  /* 0x000000e100027836 */ /* 0x000fe20000000000 */
[----:B------:R-:W-:Y:S01]  /*21e80*/  PRMT R252, R3, 0x9910, RZ ;  /* 0x0000991003fc7816 */ /* 0x000fe200000000ff */
[----:B--2---:R0:W-:Y:S01]  /*21e90*/  @P6 STG.E.U8 desc[UR24][R138.64], R3 ;  /* 0x000000038a006986 */ /* 0x0041e2000c101118 */
[----:B------:R-:W2:Y:S02]  /*21ea0*/  LDCU UR6, c[0x0][0x39c] ;  /* 0x00007380ff0677ac */ /* 0x000ea40008000800 */
[----:B-1----:R-:W-:Y:S02]  /*21eb0*/  ISETP.LT.AND P6, PT, R2, UR5, !P0 ;  /* 0x0000000502007c0c */ /* 0x002fe4000c7c1270 */
[----:B------:R-:W-:Y:S01]  /*21ec0*/  SHF.R.S32.HI R252, RZ, 0x8, R252 ;  /* 0x00000008fffc7819 */ /* 0x000fe200000114fc */
[----:B------:R-:W1:Y:S01]  /*21ed0*/  LDCU UR5, c[0x0][0x39c] ;  /* 0x00007380ff0577ac */ /* 0x000e620008000800 */
[----:B0-----:R-:W4:Y:S04]  /*21ee0*/  LDL.LU R3, [R1+0x17c] ;  /* 0x00017c0001037983 */ /* 0x001f280000300800 */
[----:B------:R-:W5:Y:S04]  /*21ef0*/  LDL.LU.64 R138, [R1+0x998] ;  /* 0x00099800018a7983 */ /* 0x000f680000300a00 */
[----:B------:R-:W4:Y:S04]  /*21f00*/  LDL.LU R2, [R1+0x178] ;  /* 0x0001780001027983 */ /* 0x000f280000300800 */
[----:B---3--:R0:W-:Y:S04]  /*21f10*/  @P5 STG.E.U8 desc[UR24][R136.64], R252 ;  /* 0x000000fc88005986 */ /* 0x0081e8000c101118 */
[----:B0-----:R-:W3:Y:S01]  /*21f20*/  LDL.LU.64 R136, [R1+0x990] ;  /* 0x0009900001887983 */ /* 0x001ee20000300a00 */
[----:B----4-:R-:W-:Y:S01]  /*21f30*/  F2FP.SATFINITE.E5M2.F32.PACK_AB_MERGE_C R3, R3, R2, RZ ;  /* 0x000000020303723e */ /* 0x010fe200048060ff */
[----:B------:R-:W-:-:S05]  /*21f40*/  VIADD R2, R0, 0xe2 ;  /* 0x000000e200027836 */ /* 0x000fca0000000000 */
[----:B------:R-:W-:Y:S01]  /*21f50*/  ISETP.LT.AND P5, PT, R2, UR4, !P0 ;  /* 0x0000000402007c0c */ /* 0x000fe2000c7a1270 */
[----:B------:R-:W0:Y:S01]  /*21f60*/  LDCU UR4, c[0x0][0x39c] ;  /* 0x00007380ff0477ac */ /* 0x000e220008000800 */
[----:B------:R-:W-:Y:S01]  /*21f70*/  VIADD R2, R0, 0xe3 ;  /* 0x000000e300027836 */ /* 0x000fe20000000000 */
[----:B------:R-:W-:Y:S01]  /*21f80*/  PRMT R252, R3, 0x9910, RZ ;  /* 0x0000991003fc7816 */ /* 0x000fe200000000ff */
[----:B------:R4:W-:Y:S03]  /*21f90*/  @P4 STG.E.U8 desc[UR24][R134.64], R3 ;  /* 0x0000000386004986 */ /* 0x0009e6000c101118 */
[----:B--2---:R-:W-:Y:S01]  /*21fa0*/  ISETP.LT.AND P4, PT, R2, UR6, !P0 ;  /* 0x0000000602007c0c */ /* 0x004fe2000c781270 */
[----:B------:R-:W-:Y:S01]  /*21fb0*/  VIADD R2, R0, 0xe4 ;  /* 0x000000e400027836 */ /* 0x000fe20000000000 */
[----:B------:R-:W-:Y:S01]  /*21fc0*/  SHF.R.S32.HI R252, RZ, 0x8, R252 ;  /* 0x00000008fffc7819 */ /* 0x000fe200000114fc */
[----:B------:R-:W2:Y:S04]  /*21fd0*/  LDCU UR6, c[0x0][0x39c] ;  /* 0x00007380ff0677ac */ /* 0x000ea80008000800 */
[----:B------:R0:W-:Y:S01]  /*21fe0*/  @P3 STG.E.U8 desc[UR24][R132.64], R252 ;  /* 0x000000fc84003986 */ /* 0x0001e2000c101118 */
[----:B----4-:R-:W-:-:S02]  /*21ff0*/  F2FP.SATFINITE.E5M2.F32.PACK_AB_MERGE_C R3, R143, R142, RZ ;  /* 0x0000008e8f03723e */ /* 0x010fc400048060ff */
[----:B-1----:R-:W-:Y:S01]  /*22000*/  ISETP.LT.AND P3, PT, R2, UR5, !P0 ;  /* 0x0000000502007c0c */ /* 0x002fe2000c761270 */
[----:B------:R-:W4:Y:S01]  /*22010*/  LDL.LU.64 R134, [R1+0x988] ;  /* 0x0009880001867983 */ /* 0x000f220000300a00 */
[----:B------:R-:W-:Y:S01]  /*22020*/  VIADD R2, R0, 0xe5 ;  /* 0x000000e500027836 */ /* 0x000fe20000000000 */
[----:B------:R-:W1:Y:S02]  /*22030*/  LDCU UR5, c[0x0][0x39c] ;  /* 0x00007380ff0577ac */ /* 0x000e640008000800 */
[----:B------:R2:W-:Y:S01]  /*22040*/  @P1 STG.E.U8 desc[UR24][R140.64], R3 ;  /* 0x000000038c001986 */ /* 0x0005e2000c101118 */
[----:B0-----:R-:W-:-:S03]  /*22050*/  PRMT R252, R3, 0x9910, RZ ;  /* 0x0000991003fc7816 */ /* 0x001fc600000000ff */
[----:B------:R-:W3:Y:S01]  /*22060*/  LDL.LU.64 R132, [R1+0x980] ;  /* 0x0009800001847983 */ /* 0x000ee20000300a00 */
[----:B------:R-:W-:Y:S01]  /*22070*/  ISETP.LT.AND P1, PT, R2, UR4, !P0 ;  /* 0x0000000402007c0c */ /* 0x000fe2000c721270 */
[----:B------:R-:W0:Y:S02]  /*22080*/  LDCU UR4, c[0x0][0x39c] ;  /* 0x00007380ff0477ac */ /* 0x000e240008000800 */
[----:B--2---:R-:W2:Y:S04]  /*22090*/  LDL.LU R3, [R1+0x18c] ;  /* 0x00018c0001037983 */ /* 0x004ea80000300800 */
[----:B------:R-:W2:Y:S04]  /*220a0*/  LDL.LU R142, [R1+0x198] ;  /* 0x00019800018e7983 */ /* 0x000ea80000300800 */
[----:B------:R-:W2:Y:S04]  /*220b0*/  LDL.LU R143, [R1+0x19c] ;  /* 0x00019c00018f7983 */ /* 0x000ea80000300800 */
[----:B------:R-:W2:Y:S04]  /*220c0*/  LDL.LU.64 R140, [R1+0x978] ;  /* 0x00097800018c7983 */ /* 0x000ea80000300a00 */
[----:B------:R-:W2:Y:S01]  /*220d0*/  LDL.LU R2, [R1+0x188] ;  /* 0x0001880001027983 */ /* 0x000ea20000300800 */
[----:B------:R-:W-:-:S05]  /*220e0*/  SHF.R.S32.HI R252, RZ, 0x8, R252 ;  /* 0x00000008fffc7819 */ /* 0x000fca00000114fc */
[----:B-----5:R5:W-:Y:S04]  /*220f0*/  @P6 STG.E.U8 desc[UR24][R138.64], R252 ;  /* 0x000000fc8a006986 */ /* 0x020be8000c101118 */
[----:B-----5:R-:W5:Y:S01]  /*22100*/  LDL.LU.64 R138, [R1+0x970] ;  /* 0x00097000018a7983 */ /* 0x020f620000300a00 */
[----:B--2---:R-:W-:Y:S01]  /*22110*/  F2FP.SATFINITE.E5M2.F32.PACK_AB_MERGE_C R3, R3, R2, RZ ;  /* 0x000000020303723e */ /* 0x004fe200048060ff */
[----:B------:R-:W-:-:S05]  /*22120*/  VIADD R2, R0, 0xe6 ;  /* 0x000000e600027836 */ /* 0x000fca0000000000 */
[----:B------:R-:W-:Y:S01]  /*22130*/  ISETP.LT.AND P6, PT, R2, UR6, !P0 ;  /* 0x0000000602007c0c */ /* 0x000fe2000c7c1270 */
[----:B------:R-:W-:Y:S01]  /*22140*/  VIADD R2, R0, 0xe7 ;  /* 0x000000e700027836 */ /* 0x000fe20000000000 */
[----:B------:R-:W-:Y:S01]  /*22150*/  PRMT R252, R3, 0x9910, RZ ;  /* 0x0000991003fc7816 */ /* 0x000fe200000000ff */
[----:B---3--:R2:W-:Y:S01]  /*22160*/  @P5 STG.E.U8 desc[UR24][R136.64], R3 ;  /* 0x0000000388005986 */ /* 0x0085e2000c101118 */
[----:B------:R-:W3:Y:S02]  /*22170*/  LDCU UR6, c[0x0][0x39c] ;  /* 0x00007380ff0677ac */ /* 0x000ee40008000800 */
[----:B-1----:R-:W-:Y:S02]  /*22180*/  ISETP.LT.AND P5, PT, R2, UR5, !P0 ;  /* 0x0000000502007c0c */ /* 0x002fe4000c7a1270 */
[----:B------:R-:W-:Y:S01]  /*22190*/  SHF.R.S32.HI R252, RZ, 0x8, R252 ;  /* 0x00000008fffc7819 */ /* 0x000fe200000114fc */
[----:B------:R-:W1:Y:S01]  /*221a0*/  LDCU UR5, c[0x0][0x39c] ;  /* 0x00007380ff0577ac */ /* 0x000e620008000800 */
[----:B--2---:R-:W2:Y:S04]  /*221b0*/  LDL.LU R3, [R1+0x194] ;  /* 0x0001940001037983 */ /* 0x004ea80000300800 */
[----:B------:R-:W2:Y:S04]  /*221c0*/  LDL.LU.64 R136, [R1+0x968] ;  /* 0x0009680001887983 */ /* 0x000ea80000300a00 */
[----:B------:R-:W2:Y:S04]  /*221d0*/  LDL.LU R2, [R1+0x190] ;  /* 0x0001900001027983 */ /* 0x000ea80000300800 */
[----:B----4-:R4:W-:Y:S04]  /*221e0*/  @P4 STG.E.U8 desc[UR24][R134.64], R252 ;  /* 0x000000fc86004986 */ /* 0x0109e8000c101118 */
[----:B----4-:R-:W4:Y:S01]  /*221f0*/  LDL.LU.64 R134, [R1+0x960] ;  /* 0x0009600001867983 */ /* 0x010f220000300a00 */
[----:B--2---:R-:W-:Y:S01]  /*22200*/  F2FP.SATFINITE.E5M2.F32.PACK_AB_MERGE_C R3, R3, R2, RZ ;  /* 0x000000020303723e */ /* 0x004fe200048060ff */
[----:B------:R-:W-:-:S05]  /*22210*/  VIADD R2, R0, 0xe8 ;  /* 0x000000e800027836 */ /* 0x000fca0000000000 */
[----:B0-----:R-:W-:Y:S01]  /*22220*/  ISETP.LT.AND P4, PT, R2, UR4, !P0 ;  /* 0x0000000402007c0c */ /* 0x001fe2000c781270 */
[----:B------:R-:W0:Y:S01]  /*22230*/  LDCU UR4, c[0x0][0x39c] ;  /* 0x00007380ff0477ac */ /* 0x000e220008000800 */
[----:B------:R-:W-:Y:S01]  /*22240*/  VIADD R2, R0, 0xe9 ;  /* 0x000000e900027836 */ /* 0x000fe20000000000 */
[----:B------:R-:W-:Y:S01]  /*22250*/  PRMT R252, R3, 0x9910, RZ ;  /* 0x0000991003fc7816 */ /* 0x000fe200000000ff */
[----:B------:R2:W-:Y:S03]  /*22260*/  @P3 STG.E.U8 desc[UR24][R132.64], R3 ;  /* 0x0000000384003986 */ /* 0x0005e6000c101118 */
[----:B---3--:R-:W-:Y:S01]  /*22270*/  ISETP.LT.AND P3, PT, R2, UR6, !P0 ;  /* 0x0000000602007c0c */ /* 0x008fe2000c761270 */
[----:B------:R-:W-:Y:S01]  /*22280*/  VIADD R2, R0, 0xea ;  /* 0x000000ea00027836 */ /* 0x000fe20000000000 */
[----:B------:R-:W-:Y:S01]  /*22290*/  SHF.R.S32.HI R252, RZ, 0x8, R252 ;  /* 0x00000008fffc7819 */ /* 0x000fe200000114fc */
[----:B------:R-:W3:Y:S04]  /*222a0*/  LDCU UR6, c[0x0][0x39c] ;  /* 0x00007380ff0677ac */ /* 0x000ee80008000800 */
[----:B------:R0:W-:Y:S01]  /*222b0*/  @P1 STG.E.U8 desc[UR24][R140.64], R252 ;  /* 0x000000fc8c001986 */ /* 0x0001e2000c101118 */
[----:B--2---:R-:W-:-:S02]  /*222c0*/  F2FP.SATFINITE.E5M2.F32.PACK_AB_MERGE_C R3, R143, R142, RZ ;  /* 0x0000008e8f03723e */ /* 0x004fc400048060ff */
[----:B-1----:R-:W-:Y:S01]  /*222d0*/  ISETP.LT.AND P1, PT, R2, UR5, !P0 ;  /* 0x0000000502007c0c */ /* 0x002fe2000c721270 */
[----:B------:R-:W2:Y:S01]  /*222e0*/  LDL.LU.64 R132, [R1+0x958] ;  /* 0x0009580001847983 */ /* 0x000ea20000300a00 */
        /* <DEDUP_REMOVED lines=14> */
[----:B0-----:R-:W2:Y:S01]  /*223d0*/  LDL.LU.64 R136, [R1+0x940] ;  /* 0x0009400001887983 */ /* 0x001ea20000300a00 */
[----:B-----5:R-:W-:Y:S01]  /*223e0*/  F2FP.SATFINITE.E5M2.F32.PACK_AB_MERGE_C R3, R3, R2, RZ ;  /* 0x000000020303723e */ /* 0x020fe200048060ff */
[----:B------:R-:W-:-:S05]  /*223f0*/  VIADD R2, R0, 0xec ;  /* 0x000000ec00027836 */ /* 0x000fca0000000000 */
[----:B---3--:R-:W-:Y:S01]  /*22400*/  ISETP.LT.AND P5, PT, R2, UR6, !P0 ;  /* 0x0000000602007c0c */ /* 0x008fe2000c7a1270 */
[----:B------:R-:W-:Y:S01]  /*22410*/  VIADD R2, R0, 0xed ;  /* 0x000000ed00027836 */ /* 0x000fe20000000000 */
[----:B------:R-:W-:Y:S01]  /*22420*/  PRMT R252, R3, 0x9910, RZ ;  /* 0x0000991003fc7816 */ /* 0x000fe200000000ff */
[----:B----4-:R0:W-:Y:S01]  /*22430*/  @P4 STG.E.U8 desc[UR24][R134.64], R3 ;  /* 0x0000000386004986 */ /* 0x0101e2000c101118 */
[----:B------:R-:W3:Y:S02]  /*22440*/  LDCU UR6, c[0x0][0x39c] ;  /* 0x00007380ff0677ac */ /* 0x000ee40008000800 */
[----:B-1----:R-:W-:Y:S02]  /*22450*/  ISETP.LT.AND P4, PT, R2, UR5, !P0 ;  /* 0x0000000502007c0c */ /* 0x002fe4000c781270 */
[----:B------:R-:W-:Y:S01]  /*22460*/  SHF.R.S32.HI R252, RZ, 0x8, R252 ;  /* 0x00000008fffc7819 */ /* 0x000fe200000114fc */
[----:B------:R-:W1:Y:S01]  /*22470*/  LDCU UR5, c[0x0][0x39c] ;  /* 0x00007380ff0577ac */ /* 0x000e620008000800 */
[----:B0-----:R-:W4:Y:S04]  /*22480*/  LDL.LU R3, [R1+0x1ac] ;  /* 0x0001ac0001037983 */ /* 0x001f280000300800 */
[----:B------:R-:W5:Y:S04]  /*22490*/  LDL.LU.64 R134, [R1+0x938] ;  /* 0x0009380001867983 */ /* 0x000f680000300a00 */
[----:B------:R-:W4:Y:S04]  /*224a0*/  LDL.LU R2, [R1+0x1a8] ;  /* 0x0001a80001027983 */ /* 0x000f280000300800 */
[----:B--2---:R0:W-:Y:S04]  /*224b0*/  @P3 STG.E.U8 desc[UR24][R132.64], R252 ;  /* 0x000000fc84003986 */ /* 0x0041e8000c101118 */
[----:B0-----:R-:W2:Y:S01]  /*224c0*/  LDL.LU.64 R132, [R1+0x930] ;  /* 0x0009300001847983 */ /* 0x001ea20000300a00 */
[----:B----4-:R-:W-:Y:S01]  /*224d0*/  F2FP.SATFINITE.E5M2.F32.PACK_AB_MERGE_C R3, R3, R2, RZ ;  /* 0x000000020303723e */ /* 0x010fe200048060ff */
[----:B------:R-:W-:-:S05]  /*224e0*/  VIADD R2, R0, 0xee ;  /* 0x000000ee00027836 */ /* 0x000fca0000000000 */
[----:B------:R-:W-:Y:S01]  /*224f0*/  ISETP.LT.AND P3, PT, R2, UR4, !P0 ;  /* 0x0000000402007c0c */ /* 0x000fe2000c761270 */
        /* <DEDUP_REMOVED lines=29> */
[----:B---3--:R-:W-:Y:S01]  /*226d0*/  ISETP.LT.AND P4, PT, R2, UR6, !P0 ;  /* 0x0000000602007c0c */ /* 0x008fe2000c781270 */
[----:B------:R-:W-:Y:S01]  /*226e0*/  VIADD R2, R0, 0xf3 ;  /* 0x000000f300027836 */ /* 0x000fe20000000000 */
[----:B------:R-:W-:Y:S01]  /*226f0*/  PRMT R252, R3, 0x9910, RZ ;  /* 0x0000991003fc7816 */ /* 0x000fe200000000ff */
[----:B------:R2:W-:Y:S01]  /*22700*/  @P3 STG.E.U8 desc[UR24][R132.64], R3 ;  /* 0x0000000384003986 */ /* 0x0005e2000c101118 */
        /* <DEDUP_REMOVED lines=71> */
[----:B------:R-:W2:Y:S01]  /*22b80*/  LDL.LU.64 R142, [R1+0x8c0] ;  /* 0x0008c000018e7983 */ /* 0x000ea20000300a00 */
[----:B0-----:R-:W-:-:S03]  /*22b90*/  PRMT R252, R3, 0x9910, RZ ;  /* 0x0000991003fc7816 */ /* 0x001fc600000000ff */
[----:B------:R0:W-:Y:S01]  /*22ba0*/  @P3 STG.E.U8 desc[UR24][R132.64], R3 ;  /* 0x0000000384003986 */ /* 0x0001e2000c101118 */
[----:B------:R-:W-:Y:S01]  /*22bb0*/  ISETP.LT.AND P3, PT, R2, UR4, !P0 ;  /* 0x0000000402007c0c */ /* 0x000fe2000c761270 */
[----:B------:R-:W1:Y:S02]  /*22bc0*/  LDCU UR4, c[0x0][0x39c] ;  /* 0x00007380ff0477ac */ /* 0x000e640008000800 */
[----:B0-----:R-:W2:Y:S04]  /*22bd0*/  LDL.LU R3, [R1+0x1ec] ;  /* 0x0001ec0001037983 */ /* 0x001ea80000300800 */
[----:B------:R-:W2:Y:S04]  /*22be0*/  LDL.LU R132, [R1+0x1f8] ;  /* 0x0001f80001847983 */ /* 0x000ea80000300800 */
[----:B------:R-:W2:Y:S04]  /*22bf0*/  LDL.LU R133, [R1+0x1fc] ;  /* 0x0001fc0001857983 */ /* 0x000ea80000300800 */
[----:B------:R-:W2:Y:S04]  /*22c00*/  LDL.LU.64 R134, [R1+0x8b8] ;  /* 0x0008b80001867983 */ /* 0x000ea80000300a00 */
[----:B------:R-:W2:Y:S01]  /*22c10*/  LDL.LU R2, [R1+0x1e8] ;  /* 0x0001e80001027983 */ /* 0x000ea20000300800 */
[----:B------:R-:W-:-:S05]  /*22c20*/  SHF.R.S32.HI R252, RZ, 0x8, R252 ;  /* 0x00000008fffc7819 */ /* 0x000fca00000114fc */
[----:B-----5:R0:W-:Y:S04]  /*22c30*/  @P1 STG.E.U8 desc[UR24][R140.64], R252 ;  /* 0x000000fc8c001986 */ /* 0x0201e8000c101118 */
[----:B0-----:R-:W5:Y:S01]  /*22c40*/  LDL.LU.64 R140, [R1+0x8b0] ;  /* 0x0008b000018c7983 */ /* 0x001f620000300a00 */
[----:B--2---:R-:W-:Y:S01]  /*22c50*/  F2FP.SATFINITE.E5M2.F32.PACK_AB_MERGE_C R3, R3, R2, RZ ;  /* 0x000000020303723e */ /* 0x004fe200048060ff */
[----:B------:R-:W-:-:S05]  /*22c60*/  VIADD R2, R0, 0xfe ;  /* 0x000000fe00027836 */ /* 0x000fca0000000000 */
[----:B---3--:R-:W-:Y:S01]  /*22c70*/  ISETP.LT.AND P1, PT, R2, UR6, !P0 ;  /* 0x0000000602007c0c */ /* 0x008fe2000c721270 */
[----:B------:R-:W-:Y:S01]  /*22c80*/  VIADD R2, R0, 0xff ;  /* 0x000000ff00027836 */ /* 0x000fe20000000000 */
[----:B------:R-:W-:Y:S01]  /*22c90*/  PRMT R252, R3, 0x9910, RZ ;  /* 0x0000991003fc7816 */ /* 0x000fe200000000ff */
[----:B------:R0:W-:Y:S01]  /*22ca0*/  @P6 STG.E.U8 desc[UR24][R138.64], R3 ;  /* 0x000000038a006986 */ /* 0x0001e2000c101118 */
[----:B------:R-:W2:Y:S02]  /*22cb0*/  LDCU UR6, c[0x0][0x39c] ;  /* 0x00007380ff0677ac */ /* 0x000ea40008000800 */
[----:B-1----:R-:W-:Y:S02]  /*22cc0*/  ISETP.LT.AND P6, PT, R2, UR5, !P0 ;  /* 0x0000000502007c0c */ /* 0x002fe4000c7c1270 */
[----:B------:R-:W-:Y:S01]  /*22cd0*/  SHF.R.S32.HI R252, RZ, 0x8, R252 ;  /* 0x00000008fffc7819 */ /* 0x000fe200000114fc */
[----:B------:R-:W1:Y:S01]  /*22ce0*/  LDCU UR5, c[0x0][0x39c] ;  /* 0x00007380ff0577ac */ /* 0x000e620008000800 */
[----:B0-----:R-:W3:Y:S04]  /*22cf0*/  LDL.LU R3, [R1+0x1f4] ;  /* 0x0001f40001037983 */ /* 0x001ee80000300800 */
[----:B------:R-:W2:Y:S04]  /*22d00*/  LDL.LU.64 R138, [R1+0x8a8] ;  /* 0x0008a800018a7983 */ /* 0x000ea80000300a00 */
[----:B------:R-:W3:Y:S04]  /*22d10*/  LDL.LU R2, [R1+0x1f0] ;  /* 0x0001f00001027983 */ /* 0x000ee80000300800 */
[----:B----4-:R0:W-:Y:S04]  /*22d20*/  @P5 STG.E.U8 desc[UR24][R136.64], R252 ;  /* 0x000000fc88005986 */ /* 0x0101e8000c101118 */
[----:B0-----:R-:W4:Y:S01]  /*22d30*/  LDL.LU.64 R136, [R1+0x8a0] ;  /* 0x0008a00001887983 */ /* 0x001f220000300a00 */
[----:B---3--:R-:W-:Y:S01]  /*22d40*/  F2FP.SATFINITE.E5M2.F32.PACK_AB_MERGE_C R3, R3, R2, RZ ;  /* 0x000000020303723e */ /* 0x008fe200048060ff */
        /* <DEDUP_REMOVED lines=11> */
[----:B-1----:R-:W-:-:S02]  /*22e00*/  ISETP.LT.AND P3, PT, R2, UR5, !P0 ;  /* 0x0000000502007c0c */ /* 0x002fc4000c761270 */
[----:B---3--:R-:W-:Y:S01]  /*22e10*/  F2FP.SATFINITE.E5M2.F32.PACK_AB_MERGE_C R3, R133, R132, RZ ;  /* 0x000000848503723e */ /* 0x008fe200048060ff */
[----:B------:R-:W-:Y:S01]  /*22e20*/  VIADD R2, R0, 0x103 ;  /* 0x0000010300027836 */ /* 0x000fe20000000000 */
[----:B------:R-:W3:Y:S01]  /*22e30*/  LDL.LU.64 R142, [R1+0xd50] ;  /* 0x000d5000018e7983 */ /* 0x000ee20000300a00 */
[----:B------:R-:W1:Y:S03]  /*22e40*/  LDCU UR5, c[0x0][0x39c] ;  /* 0x00007380ff0577ac */ /* 0x000e660008000800 */
[----:B------:R-:W2:Y:S01]  /*22e50*/  LDL.LU.64 R132, [R1+0x898] ;  /* 0x0008980001847983 */ /* 0x000ea20000300a00 */
[----:B0-----:R-:W-:-:S03]  /*22e60*/  PRMT R252, R3, 0x9910, RZ ;  /* 0x0000991003fc7816 */ /* 0x001fc600000000ff */
[----:B------:R-:W2:Y:S04]  /*22e70*/  LDL.LU.64 R134, [R1+0x890] ;  /* 0x0008900001867983 */ /* 0x000ea80000300a00 */
[----:B-----5:R0:W-:Y:S01]  /*22e80*/  @P1 STG.E.U8 desc[UR24][R140.64], R3 ;  /* 0x000000038c001986 */ /* 0x0201e2000c101118 */
[----:B------:R-:W-:Y:S01]  /*22e90*/  ISETP.LT.AND P1, PT, R2, UR4, !P0 ;  /* 0x0000000402007c0c */ /* 0x000fe2000c721270 */
[----:B------:R-:W5:Y:S02]  /*22ea0*/  LDCU UR4, c[0x0][0x39c] ;  /* 0x00007380ff0477ac */ /* 0x000f640008000800 */
[----:B0-----:R-:W2:Y:S04]  /*22eb0*/  LDL.LU R3, [R1+0x4] ;  /* 0x0000040001037983 */ /* 0x001ea80000300800 */
[----:B------:R-:W2:Y:S04]  /*22ec0*/  LDL.LU.64 R140, [R1+0x888] ;  /* 0x00088800018c7983 */ /* 0x000ea80000300a00 */
[----:B------:R-:W2:Y:S01]  /*22ed0*/  LDL.LU R2, [R1] ;  /* 0x0000000001027983 */ /* 0x000ea20000300800 */
[----:B------:R-:W-:-:S05]  /*22ee0*/  SHF.R.S32.HI R252, RZ, 0x8, R252 ;  /* 0x00000008fffc7819 */ /* 0x000fca00000114fc */
[----:B------:R0:W-:Y:S04]  /*22ef0*/  @P6 STG.E.U8 desc[UR24][R138.64], R252 ;  /* 0x000000fc8a006986 */ /* 0x0001e8000c101118 */
[----:B0-----:R-:W3:Y:S01]  /*22f00*/  LDL.LU.64 R138, [R1+0x880] ;  /* 0x00088000018a7983 */ /* 0x001ee20000300a00 */
[----:B--2---:R-:W-:Y:S01]  /*22f10*/  F2FP.SATFINITE.E5M2.F32.PACK_AB_MERGE_C R3, R3, R2, RZ ;  /* 0x000000020303723e */ /* 0x004fe200048060ff */
[----:B------:R-:W-:-:S05]  /*22f20*/  VIADD R2, R0, 0x104 ;  /* 0x0000010400027836 */ /* 0x000fca0000000000 */
[----:B------:R-:W-:Y:S01]  /*22f30*/  ISETP.LT.AND P6, PT, R2, UR6, !P0 ;  /* 0x0000000602007c0c */ /* 0x000fe2000c7c1270 */
[----:B------:R-:W-:Y:S01]  /*22f40*/  VIADD R2, R0, 0x105 ;  /* 0x0000010500027836 */ /* 0x000fe20000000000 */
[----:B------:R-:W-:Y:S01]  /*22f50*/  PRMT R252, R3, 0x9910, RZ ;  /* 0x0000991003fc7816 */ /* 0x000fe200000000ff */
[----:B----4-:R0:W-:Y:S01]  /*22f60*/  @P5 STG.E.U8 desc[UR24][R136.64], R3 ;  /* 0x0000000388005986 */ /* 0x0101e2000c101118 */
[----:B------:R-:W2:Y:S02]  /*22f70*/  LDCU UR6, c[0x0][0x39c] ;  /* 0x00007380ff0677ac */ /* 0x000ea40008000800 */
[----:B-1----:R-:W-:Y:S02]  /*22f80*/  ISETP.LT.AND P5, PT, R2, UR5, !P0 ;  /* 0x0000000502007c0c */ /* 0x002fe4000c7a1270 */
[----:B------:R-:W-:Y:S01]  /*22f90*/  SHF.R.S32.HI R252, RZ, 0x8, R252 ;  /* 0x00000008fffc7819 */ /* 0x000fe200000114fc */
[----:B------:R-:W1:Y:S01]  /*22fa0*/  LDCU UR5, c[0x0][0x39c] ;  /* 0x00007380ff0577ac */ /* 0x000e620008000800 */
[----:B0-----:R-:W4:Y:S04]  /*22fb0*/  LDL.LU R3, [R1+0xc] ;  /* 0x00000c0001037983 */ /* 0x001f280000300800 */
[----:B------:R-:W2:Y:S04]  /*22fc0*/  LDL.LU.64 R136, [R1+0x878] ;  /* 0x0008780001887983 */ /* 0x000ea80000300a00 */
[----:B------:R-:W4:Y:S04]  /*22fd0*/  LDL.LU R2, [R1+0x8] ;  /* 0x0000080001027983 */ /* 0x000f280000300800 */
[----:B------:R0:W-:Y:S04]  /*22fe0*/  @P4 STG.E.U8 desc[UR24][R132.64], R252 ;  /* 0x000000fc84004986 */ /* 0x0001e8000c101118 */
[----:B0-----:R-:W3:Y:S01]  /*22ff0*/  LDL.LU.64 R132, [R1+0x870] ;  /* 0x0008700001847983 */ /* 0x001ee20000300a00 */
[----:B----4-:R-:W-:Y:S01]  /*23000*/  F2FP.SATFINITE.E5M2.F32.PACK_AB_MERGE_C R3, R3, R2, RZ ;  /* 0x000000020303723e */ /* 0x010fe200048060ff */
[----:B------:R-:W-:-:S05]  /*23010*/  VIADD R2, R0, 0x106 ;  /* 0x0000010600027836 */ /* 0x000fca0000000000 */
[----:B-----5:R-:W-:Y:S01]  /*23020*/  ISETP.LT.AND P4, PT, R2, UR4, !P0 ;  /* 0x0000000402007c0c */ /* 0x020fe2000c781270 */
[----:B------:R-:W-:Y:S01]  /*23030*/  VIADD R2, R0, 0x107 ;  /* 0x0000010700027836 */ /* 0x000fe20000000000 */
[----:B------:R-:W-:Y:S01]  /*23040*/  PRMT R252, R3, 0x9910, RZ ;  /* 0x0000991003fc7816 */ /* 0x000fe200000000ff */
[----:B------:R0:W-:Y:S01]  /*23050*/  @P3 STG.E.U8 desc[UR24][R134.64], R3 ;  /* 0x0000000386003986 */ /* 0x0001e2000c101118 */
[----:B------:R-:W4:Y:S02]  /*23060*/  LDCU UR4, c[0x0][0x39c] ;  /* 0x00007380ff0477ac */ /* 0x000f240008000800 */
[----:B--2---:R-:W-:Y:S02]  /*23070*/  ISETP.LT.AND P3, PT, R2, UR6, !P0 ;  /* 0x0000000602007c0c */ /* 0x004fe4000c761270 */
[----:B------:R-:W-:Y:S01]  /*23080*/  SHF.R.S32.HI R252, RZ, 0x8, R252 ;  /* 0x00000008fffc7819 */ /* 0x000fe200000114fc */
[----:B------:R-:W2:Y:S01]  /*23090*/  LDCU UR6, c[0x0][0x39c] ;  /* 0x00007380ff0677ac */ /* 0x000ea20008000800 */
[----:B0-----:R-:W5:Y:S04]  /*230a0*/  LDL.LU R3, [R1+0x14] ;  /* 0x0000140001037983 */ /* 0x001f680000300800 */
[----:B------:R-:W2:Y:S04]  /*230b0*/  LDL.LU.64 R134, [R1+0x868] ;  /* 0x0008680001867983 */ /* 0x000ea80000300a00 */
[----:B------:R-:W5:Y:S04]  /*230c0*/  LDL.LU R2, [R1+0x10] ;  /* 0x0000100001027983 */ /* 0x000f680000300800 */
[----:B------:R0:W-:Y:S04]  /*230d0*/  @P1 STG.E.U8 desc[UR24][R140.64], R252 ;  /* 0x000000fc8c001986 */ /* 0x0001e8000c101118 */
[----:B0-----:R-:W2:Y:S01]  /*230e0*/  LDL.LU.64 R140, [R1+0x860] ;  /* 0x00086000018c7983 */ /* 0x001ea20000300a00 */
[----:B-----5:R-:W-:Y:S01]  /*230f0*/  F2FP.SATFINITE.E5M2.F32.PACK_AB_MERGE_C R3, R3, R2, RZ ;  /* 0x000000020303723e */ /* 0x020fe200048060ff */
[----:B------:R-:W-:-:S05]  /*23100*/  VIADD R2, R0, 0x108 ;  /* 0x0000010800027836 */ /* 0x000fca0000000000 */
[----:B-1----:R-:W-:Y:S01]  /*23110*/  ISETP.LT.AND P1, PT, R2, UR5, !P0 ;  /* 0x0000000502007c0c */ /* 0x002fe2000c721270 */
[----:B------:R-:W-:Y:S01]  /*23120*/  VIADD R2, R0, 0x109 ;  /* 0x0000010900027836 */ /* 0x000fe20000000000 */
[----:B------:R-:W-:Y:S01]  /*23130*/  PRMT R252, R3, 0x9910, RZ ;  /* 0x0000991003fc7816 */ /* 0x000fe200000000ff */
[----:B---3--:R0:W-:Y:S01]  /*23140*/  @P6 STG.E.U8 desc[UR24][R138.64], R3 ;  /* 0x000000038a006986 */ /* 0x0081e2000c101118 */
[----:B------:R-:W1:Y:S02]  /*23150*/  LDCU UR5, c[0x0][0x39c] ;  /* 0x00007380ff0577ac */ /* 0x000e640008000800 */
[----:B----4-:R-:W-:Y:S02]  /*23160*/  ISETP.LT.AND P6, PT, R2, UR4, !P0 ;  /* 0x0000000402007c0c */ /* 0x010fe4000c7c1270 */
[----:B------:R-:W-:Y:S01]  /*23170*/  SHF.R.S32.HI R252, RZ, 0x8, R252 ;  /* 0x00000008fffc7819 */ /* 0x000fe200000114fc */
[----:B------:R-:W3:Y:S01]  /*23180*/  LDCU UR4, c[0x0][0x39c] ;  /* 0x00007380ff0477ac */ /* 0x000ee20008000800 */
[----:B0-----:R-:W4:Y:S04]  /*23190*/  LDL.LU R3, [R1+0x1c] ;  /* 0x00001c0001037983 */ /* 0x001f280000300800 */
[----:B------:R-:W5:Y:S04]  /*231a0*/  LDL.LU.64 R138, [R1+0x858] ;  /* 0x00085800018a7983 */ /* 0x000f680000300a00 */
[----:B------:R-:W4:Y:S04]  /*231b0*/  LDL.LU R2, [R1+0x18] ;  /* 0x0000180001027983 */ /* 0x000f280000300800 */
[----:B------:R0:W-:Y:S04]  /*231c0*/  @P5 STG.E.U8 desc[UR24][R136.64], R252 ;  /* 0x000000fc88005986 */ /* 0x0001e8000c101118 */
[----:B0-----:R-:W3:Y:S01]  /*231d0*/  LDL.LU.64 R136, [R1+0x850] ;  /* 0x0008500001887983 */ /* 0x001ee20000300a00 */
[----:B----4-:R-:W-:Y:S01]  /*231e0*/  F2FP.SATFINITE.E5M2.F32.PACK_AB_MERGE_C R3, R3, R2, RZ ;  /* 0x000000020303723e */ /* 0x010fe200048060ff */
[----:B------:R-:W-:-:S05]  /*231f0*/  VIADD R2, R0, 0x10a ;  /* 0x0000010a00027836 */ /* 0x000fca0000000000 */
[----:B--2---:R-:W-:Y:S01]  /*23200*/  ISETP.LT.AND P5, PT, R2, UR6, !P0 ;  /* 0x0000000602007c0c */ /* 0x004fe2000c7a1270 */
[----:B------:R-:W-:Y:S01]  /*23210*/  VIADD R2, R0, 0x10b ;  /* 0x0000010b00027836 */ /* 0x000fe20000000000 */
[----:B------:R-:W-:Y:S01]  /*23220*/  PRMT R252, R3, 0x9910, RZ ;  /* 0x0000991003fc7816 */ /* 0x000fe200000000ff */
[----:B------:R0:W-:Y:S01]  /*23230*/  @P4 STG.E.U8 desc[UR24][R132.64], R3 ;  /* 0x0000000384004986 */ /* 0x0001e2000c101118 */
        /* <DEDUP_REMOVED lines=8> */
[----:B0-----:R-:W5:Y:S01]  /*232c0*/  LDL.LU.64 R134, [R1+0x840] ;  /* 0x0008400001867983 */ /* 0x001f620000300a00 */
[----:B----4-:R-:W-:Y:S01]  /*232d0*/  F2FP.SATFINITE.E5M2.F32.PACK_AB_MERGE_C R3, R3, R2, RZ ;  /* 0x000000020303723e */ /* 0x010fe200048060ff */
[----:B------:R-:W-:-:S05]  /*232e0*/  VIADD R2, R0, 0x10c ;  /* 0x0000010c00027836 */ /* 0x000fca0000000000 */
[----:B---3--:R-:W-:Y:S01]  /*232f0*/  ISETP.LT.AND P3, PT, R2, UR4, !P0 ;  /* 0x0000000402007c0c */ /* 0x008fe2000c761270 */
[----:B------:R-:W-:Y:S01]  /*23300*/  VIADD R2, R0, 0x10d ;  /* 0x0000010d00027836 */ /* 0x000fe20000000000 */
[----:B------:R-:W-:Y:S01]  /*23310*/  PRMT R252, R3, 0x9910, RZ ;  /* 0x0000991003fc7816 */ /* 0x000fe200000000ff */
[----:B------:R0:W-:Y:S01]  /*23320*/  @P1 STG.E.U8 desc[UR24][R140.64], R3 ;  /* 0x000000038c001986 */ /* 0x0001e2000c101118 */
[----:B------:R-:W3:Y:S02]  /*23330*/  LDCU UR4, c[0x0][0x39c] ;  /* 0x00007380ff0477ac */ /* 0x000ee40008000800 */
[----:B--2---:R-:W-:Y:S02]  /*23340*/  ISETP.LT.AND P1, PT, R2, UR6, !P0 ;  /* 0x0000000602007c0c */ /* 0x004fe4000c721270 */
[----:B------:R-:W-:Y:S01]  /*23350*/  SHF.R.S32.HI R252, RZ, 0x8, R252 ;  /* 0x00000008fffc7819 */ /* 0x000fe200000114fc */
[----:B------:R-:W2:Y:S01]  /*23360*/  LDCU UR6, c[0x0][0x39c] ;  /* 0x00007380ff0677ac */ /* 0x000ea20008000800 */
[----:B0-----:R-:W4:Y:S04]  /*23370*/  LDL.LU R3, [R1+0x2c] ;  /* 0x00002c0001037983 */ /* 0x001f280000300800 */
[----:B------:R-:W2:Y:S04]  /*23380*/  LDL.LU.64 R140, [R1+0x838] ;  /* 0x00083800018c7983 */ /* 0x000ea80000300a00 */
[----:B------:R-:W4:Y:S04]  /*23390*/  LDL.LU R2, [R1+0x28] ;  /* 0x0000280001027983 */ /* 0x000f280000300800 */
[----:B-----5:R0:W-:Y:S04]  /*233a0*/  @P6 STG.E.U8 desc[UR24][R138.64], R252 ;  /* 0x000000fc8a006986 */ /* 0x0201e8000c101118 */
[----:B0-----:R-:W5:Y:S01]  /*233b0*/  LDL.LU.64 R138, [R1+0x830] ;  /* 0x00083000018a7983 */ /* 0x001f620000300a00 */
[----:B----4-:R-:W-:Y:S01]  /*233c0*/  F2FP.SATFINITE.E5M2.F32.PACK_AB_MERGE_C R3, R3, R2, RZ ;  /* 0x000000020303723e */ /* 0x010fe200048060ff */
[----:B------:R-:W-:-:S05]  /*233d0*/  VIADD R2, R0, 0x10e ;  /* 0x0000010e00027836 */ /* 0x000fca0000000000 */
[----:B-1----:R-:W-:Y:S01]  /*233e0*/  ISETP.LT.AND P6, PT, R2, UR5, !P0 ;  /* 0x0000000502007c0c */ /* 0x002fe2000c7c1270 */
[----:B------:R-:W-:Y:S01]  /*233f0*/  VIADD R2, R0, 0x10f ;  /* 0x0000010f00027836 */ /* 0x000fe20000000000 */
[----:B------:R-:W-:Y:S01]  /*23400*/  PRMT R252, R3, 0x9910, RZ ;  /* 0x0000991003fc7816 */ /* 0x000fe200000000ff */
[----:B------:R0:W-:Y:S01]  /*23410*/  @P5 STG.E.U8 desc[UR24][R136.64], R3 ;  /* 0x0000000388005986 */ /* 0x0001e2000c101118 */
[----:B------:R-:W1:Y:S02]  /*23420*/  LDCU UR5, c[0x0][0x39c] ;  /* 0x00007380ff0577ac */ /* 0x000e640008000800 */
[----:B---3--:R-:W-:Y:S02]  /*23430*/  ISETP.LT.AND P5, PT, R2, UR4, !P0 ;  /* 0x0000000402007c0c */ /* 0x008fe4000c7a1270 */
[----:B------:R-:W-:Y:S01]  /*23440*/  SHF.R.S32.HI R252, RZ, 0x8, R252 ;  /* 0x00000008fffc7819 */ /* 0x000fe200000114fc */
[----:B------:R-:W3:Y:S01]  /*23450*/  LDCU UR4, c[0x0][0x39c] ;  /* 0x00007380ff0477ac */ /* 0x000ee20008000800 */
[----:B0-----:R-:W4:Y:S04]  /*23460*/  LDL.LU R3, [R1+0x34] ;  /* 0x0000340001037983 */ /* 0x001f280000300800 */
[----:B------:R-:W2:Y:S04]  /*23470*/  LDL.LU.64 R136, [R1+0x828] ;  /* 0x0008280001887983 */ /* 0x000ea80000300a00 */
        /* <DEDUP_REMOVED lines=17> */
[----:B0-----:R-:W2:Y:S01]  /*23590*/  LDL.LU.64 R140, [R1+0x810] ;  /* 0x00081000018c7983 */ /* 0x001ea20000300a00 */
[----:B----4-:R-:W-:Y:S01]  /*235a0*/  F2FP.SATFINITE.E5M2.F32.PACK_AB_MERGE_C R3, R3, R2, RZ ;  /* 0x000000020303723e */ /* 0x010fe200048060ff */
[----:B------:R-:W-:-:S05]  /*235b0*/  VIADD R2, R0, 0x112 ;  /* 0x0000011200027836 */ /* 0x000fca0000000000 */
[----:B---3--:R-:W-:Y:S01]  /*235c0*/  ISETP.LT.AND P1, PT, R2, UR4, !P0 ;  /* 0x0000000402007c0c */ /* 0x008fe2000c721270 */
[----:B------:R-:W-:Y:S01]  /*235d0*/  VIADD R2, R0, 0x113 ;  /* 0x0000011300027836 */ /* 0x000fe20000000000 */
[----:B------:R-:W-:Y:S01]  /*235e0*/  PRMT R252, R3, 0x9910, RZ ;  /* 0x0000991003fc7816 */ /* 0x000fe200000000ff */
[----:B-----5:R0:W-:Y:S01]  /*235f0*/  @P6 STG.E.U8 desc[UR24][R138.64], R3 ;  /* 0x000000038a006986 */ /* 0x0201e2000c101118 */
[----:B------:R-:W3:Y:S02]  /*23600*/  LDCU UR4, c[0x0][0x39c] ;  /* 0x00007380ff0477ac */ /* 0x000ee40008000800 */
[----:B--2---:R-:W-:Y:S02]  /*23610*/  ISETP.LT.AND P6, PT, R2, UR6, !P0 ;  /* 0x0000000602007c0c */ /* 0x004fe4000c7c1270 */
[----:B------:R-:W-:Y:S01]  /*23620*/  SHF.R.S32.HI R252, RZ, 0x8, R252 ;  /* 0x00000008fffc7819 */ /* 0x000fe200000114fc */
[----:B------:R-:W2:Y:S01]  /*23630*/  LDCU UR6, c[0x0][0x39c] ;  /* 0x00007380ff0677ac */ /* 0x000ea20008000800 */
[----:B0-----:R-:W4:Y:S04]  /*23640*/  LDL.LU R3, [R1+0x44] ;  /* 0x0000440001037983 */ /* 0x001f280000300800 */
[----:B------:R-:W5:Y:S04]  /*23650*/  LDL.LU.64 R138, [R1+0x808] ;  /* 0x00080800018a7983 */ /* 0x000f680000300a00 */
[----:B------:R-:W4:Y:S04]  /*23660*/  LDL.LU R2, [R1+0x40] ;  /* 0x0000400001027983 */ /* 0x000f280000300800 */
[----:B------:R0:W-:Y:S04]  /*23670*/  @P5 STG.E.U8 desc[UR24][R136.64], R252 ;  /* 0x000000fc88005986 */ /* 0x0001e8000c101118 */
[----:B0-----:R-:W2:Y:S01]  /*23680*/  LDL.LU.64 R136, [R1+0x800] ;  /* 0x0008000001887983 */ /* 0x001ea20000300a00 */
        /* <DEDUP_REMOVED lines=28> */
[----:B-----5:R0:W-:Y:S04]  /*23850*/  @P6 STG.E.U8 desc[UR24][R138.64], R252 ;  /* 0x000000fc8a006986 */ /* 0x0201e8000c101118 */
        /* <DEDUP_REMOVED lines=36> */
[----:B-----5:R0:W-:Y:S01]  /*23aa0*/  @P6 STG.E.U8 desc[UR24][R138.64], R3 ;  /* 0x000000038a006986 */ /* 0x0201e2000c101118 */
[----:B------:R-:W2:Y:S02]  /*23ab0*/  LDCU UR6, c[0x0][0x39c] ;  /* 0x00007380ff0677ac */ /* 0x000ea40008000800 */
[----:B-1----:R-:W-:Y:S02]  /*23ac0*/  ISETP.LT.AND P6, PT, R2, UR5, !P0 ;  /* 0x0000000502007c0c */ /* 0x002fe4000c7c1270 */
[----:B------:R-:W-:Y:S01]  /*23ad0*/  SHF.R.S32.HI R252, RZ, 0x8, R252 ;  /* 0x00000008fffc7819 */ /* 0x000fe200000114fc */
[----:B------:R-:W1:Y:S01]  /*23ae0*/  LDCU UR5, c[0x0][0x39c] ;  /* 0x00007380ff0577ac */ /* 0x000e620008000800 */
[----:B0-----:R-:W4:Y:S04]  /*23af0*/  LDL.LU R3, [R1+0x6c] ;  /* 0x00006c0001037983 */ /* 0x001f280000300800 */
[----:B------:R-:W5:Y:S04]  /*23b00*/  LDL.LU.64 R138, [R1+0x7b8] ;  /* 0x0007b800018a7983 */ /* 0x000f680000300a00 */
        /* <DEDUP_REMOVED lines=31> */
[----:B-----5:R0:W-:Y:S04]  /*23d00*/  @P6 STG.E.U8 desc[UR24][R138.64], R252 ;  /* 0x000000fc8a006986 */ /* 0x0201e8000c101118 */
[----:B0-----:R-:W5:Y:S01]  /*23d10*/  LDL.LU.64 R138, [R1+0x790] ;  /* 0x00079000018a7983 */ /* 0x001f620000300a00 */
        /* <DEDUP_REMOVED lines=35> */
[----:B-----5:R0:W-:Y:S01]  /*23f50*/  @P6 STG.E.U8 desc[UR24][R138.64], R3 ;  /* 0x000000038a006986 */ /* 0x0201e2000c101118 */
[----:B------:R-:W1:Y:S02]  /*23f60*/  LDCU UR5, c[0x0][0x39c] ;  /* 0x00007380ff0577ac */ /* 0x000e640008000800 */
[----:B---3--:R-:W-:Y:S02]  /*23f70*/  ISETP.LT.AND P6, PT, R2, UR4, !P0 ;  /* 0x0000000402007c0c */ /* 0x008fe4000c7c1270 */
        /* <DEDUP_REMOVED lines=176> */
[----:B------:R0:W-:Y:S01]  /*24a80*/  @P1 STG.E.U8 desc[UR24][R140.64], R3 ;  /* 0x000000038c001986 */ /* 0x0001e2000c101118 */
[----:B------:R-:W-:Y:S01]  /*24a90*/  PRMT R252, R3, 0x9910, RZ ;  /* 0x0000991003fc7816 */ /* 0x000fe200000000ff */
[----:B------:R-:W1:Y:S02]  /*24aa0*/  LDCU UR5, c[0x0][0x39c] ;  /* 0x00007380ff0577ac */ /* 0x000e640008000800 */
[----:B---3--:R-:W-:Y:S01]  /*24ab0*/  ISETP.LT.AND P1, PT, R2, UR4, !P0 ;  /* 0x0000000402007c0c */ /* 0x008fe2000c721270 */
[----:B0-----:R-:W3:Y:S01]  /*24ac0*/  LDL.LU.64 R140, [R1+0xd48] ;  /* 0x000d4800018c7983 */ /* 0x001ee20000300a00 */
[----:B------:R-:W-:Y:S01]  /*24ad0*/  SHF.R.S32.HI R252, RZ, 0x8, R252 ;  /* 0x00000008fffc7819 */ /* 0x000fe200000114fc */
[----:B------:R-:W0:Y:S02]  /*24ae0*/  LDCU UR4, c[0x0][0x39c] ;  /* 0x00007380ff0477ac */ /* 0x000e240008000800 */
[----:B------:R-:W4:Y:S04]  /*24af0*/  LDL.LU R3, [R1+0xf4] ;  /* 0x0000f40001037983 */ /* 0x000f280000300800 */
[----:B------:R-:W4:Y:S04]  /*24b00*/  LDL.LU R2, [R1+0xf0] ;  /* 0x0000f00001027983 */ /* 0x000f280000300800 */
[----:B-----5:R5:W-:Y:S04]  /*24b10*/  @P6 STG.E.U8 desc[UR24][R138.64], R252 ;  /* 0x000000fc8a006986 */ /* 0x020be8000c101118 */
[----:B-----5:R-:W5:Y:S01]  /*24b20*/  LDL.LU.64 R138, [R1+0xd40] ;  /* 0x000d4000018a7983 */ /* 0x020f620000300a00 */
[----:B----4-:R-:W-:Y:S01]  /*24b30*/  F2FP.SATFINITE.E5M2.F32.PACK_AB_MERGE_C R3, R3, R2, RZ ;  /* 0x000000020303723e */ /* 0x010fe200048060ff */
[----:B------:R-:W-:-:S05]  /*24b40*/  VIADD R2, R0, 0x140 ;  /* 0x0000014000027836 */ /* 0x000fca0000000000 */
[----:B--2---:R-:W-:Y:S01]  /*24b50*/  ISETP.LT.AND P6, PT, R2, UR6, !P0 ;  /* 0x0000000602007c0c */ /* 0x004fe2000c7c1270 */
[----:B------:R-:W-:Y:S01]  /*24b60*/  VIADD R2, R0, 0x141 ;  /* 0x0000014100027836 */ /* 0x000fe20000000000 */
[----:B------:R-:W-:Y:S01]  /*24b70*/  PRMT R252, R3, 0x9910, RZ ;  /* 0x0000991003fc7816 */ /* 0x000fe200000000ff */
[----:B------:R2:W-:Y:S01]  /*24b80*/  @P5 STG.E.U8 desc[UR24][R136.64], R3 ;  /* 0x0000000388005986 */ /* 0x0005e2000c101118 */
[----:B------:R-:W4:Y:S02]  /*24b90*/  LDCU UR6, c[0x0][0x39c] ;  /* 0x00007380ff0677ac */ /* 0x000f240008000800 */
[----:B-1----:R-:W-:Y:S02]  /*24ba0*/  ISETP.LT.AND P5, PT, R2, UR5, !P0 ;  /* 0x0000000502007c0c */ /* 0x002fe4000c7a1270 */
[----:B------:R-:W-:Y:S01]  /*24bb0*/  SHF.R.S32.HI R252, RZ, 0x8, R252 ;  /* 0x00000008fffc7819 */ /* 0x000fe200000114fc */
[----:B------:R-:W1:Y:S01]  /*24bc0*/  LDCU UR5, c[0x0][0x39c] ;  /* 0x00007380ff0577ac */ /* 0x000e620008000800 */
[----:B--2---:R-:W2:Y:S04]  /*24bd0*/  LDL.LU.64 R136, [R1+0xd38] ;  /* 0x000d380001887983 */ /* 0x004ea80000300a00 */
[----:B------:R-:W2:Y:S04]  /*24be0*/  LDL.LU R3, [R1+0xfc] ;  /* 0x0000fc0001037983 */ /* 0x000ea80000300800 */
[----:B------:R-:W2:Y:S04]  /*24bf0*/  LDL.LU R2, [R1+0xf8] ;  /* 0x0000f80001027983 */ /* 0x000ea80000300800 */
[----:B------:R0:W-:Y:S04]  /*24c00*/  @P4 STG.E.U8 desc[UR24][R132.64], R252 ;  /* 0x000000fc84004986 */ /* 0x0001e8000c101118 */
[----:B0-----:R-:W3:Y:S01]  /*24c10*/  LDL.LU.64 R132, [R1+0xd30] ;  /* 0x000d300001847983 */ /* 0x001ee20000300a00 */
[----:B--2---:R-:W-:-:S04]  /*24c20*/  F2FP.SATFINITE.E5M2.F32.PACK_AB_MERGE_C R3, R3, R2, RZ ;  /* 0x000000020303723e */ /* 0x004fc800048060ff */
[----:B------:R-:W-:Y:S01]  /*24c30*/  PRMT R252, R3, 0x9910, RZ ;  /* 0x0000991003fc7816 */ /* 0x000fe200000000ff */
[----:B---3--:R0:W-:Y:S03]  /*24c40*/  @P3 STG.E.U8 desc[UR24][R132.64], R3 ;  /* 0x0000000384003986 */ /* 0x0081e6000c101118 */
[----:B0-----:R-:W-:Y:S01]  /*24c50*/  SHF.R.S32.HI R3, RZ, 0x8, R252 ;  /* 0x00000008ff037819 */ /* 0x001fe200000114fc */
[----:B------:R-:W2:Y:S04]  /*24c60*/  LDL.LU.64 R132, [R1+0xd28] ;  /* 0x000d280001847983 */ /* 0x000ea80000300a00 */
[----:B------:R0:W-:Y:S04]  /*24c70*/  @P1 STG.E.U8 desc[UR24][R134.64], R3 ;  /* 0x0000000386001986 */ /* 0x0001e8000c101118 */
[----:B0-----:R-:W3:Y:S01]  /*24c80*/  LDL.LU.64 R134, [R1+0xd20] ;  /* 0x000d200001867983 */ /* 0x001ee20000300a00 */
[----:B--2---:R-:W-:-:S04]  /*24c90*/  F2FP.SATFINITE.E5M2.F32.PACK_AB_MERGE_C R132, R133, R132, RZ ;  /* 0x000000848584723e */ /* 0x004fc800048060ff */
[----:B------:R-:W-:Y:S01]  /*24ca0*/  PRMT R3, R132, 0x9910, RZ ;  /* 0x0000991084037816 */ /* 0x000fe200000000ff */
[----:B---3--:R0:W-:Y:S04]  /*24cb0*/  @P6 STG.E.U8 desc[UR24][R134.64], R132 ;  /* 0x0000008486006986 */ /* 0x0081e8000c101118 */
[----:B0-----:R-:W2:Y:S04]  /*24cc0*/  LDL.LU.64 R134, [R1+0xd18] ;  /* 0x000d180001867983 */ /* 0x001ea80000300a00 */
[----:B------:R-:W3:Y:S01]  /*24cd0*/  LDL.LU.64 R132, [R1+0x690] ;  /* 0x0006900001847983 */ /* 0x000ee20000300a00 */
[----:B------:R-:W-:Y:S01]  /*24ce0*/  VIADD R2, R0, 0x142 ;  /* 0x0000014200027836 */ /* 0x000fe20000000000 */
[----:B------:R-:W-:-:S04]  /*24cf0*/  SHF.R.S32.HI R3, RZ, 0x8, R3 ;  /* 0x00000008ff037819 */ /* 0x000fc80000011403 */
[----:B------:R-:W-:Y:S01]  /*24d00*/  ISETP.LT.AND P4, PT, R2, UR4, !P0 ;  /* 0x0000000402007c0c */ /* 0x000fe2000c781270 */
[----:B------:R0:W-:Y:S01]  /*24d10*/  @P5 STG.E.U8 desc[UR24][R136.64], R3 ;  /* 0x0000000388005986 */ /* 0x0001e2000c101118 */
[----:B------:R-:W1:Y:S03]  /*24d20*/  LDCU UR4, c[0x0][0x39c] ;  /* 0x00007380ff0477ac */ /* 0x000e660008000800 */
[----:B0-----:R-:W4:Y:S01]  /*24d30*/  LDL.LU.64 R136, [R1+0xd10] ;  /* 0x000d100001887983 */ /* 0x001f220000300a00 */
[----:B--2---:R-:W-:-:S04]  /*24d40*/  F2FP.SATFINITE.E5M2.F32.PACK_AB_MERGE_C R134, R135, R134, RZ ;  /* 0x000000868786723e */ /* 0x004fc800048060ff */
[----:B------:R-:W-:-:S03]  /*24d50*/  PRMT R3, R134, 0x9910, RZ ;  /* 0x0000991086037816 */ /* 0x000fc600000000ff */
[----:B---3--:R0:W-:Y:S04]  /*24d60*/  @P4 STG.E.U8 desc[UR24][R132.64], R134 ;  /* 0x0000008684004986 */ /* 0x0081e8000c101118 */
[----:B0-----:R-:W2:Y:S01]  /*24d70*/  LDL.LU.64 R134, [R1+0x680] ;  /* 0x0006800001867983 */ /* 0x001ea20000300a00 */
[----:B------:R-:W-:Y:S01]  /*24d80*/  VIADD R2, R0, 0x143 ;  /* 0x0000014300027836 */ /* 0x000fe20000000000 */
[----:B------:R-:W-:Y:S02]  /*24d90*/  SHF.R.S32.HI R3, RZ, 0x8, R3 ;  /* 0x00000008ff037819 */ /* 0x000fe40000011403 */
[----:B------:R-:W3:Y:S02]  /*24da0*/  LDL.LU.64 R132, [R1+0x668] ;  /* 0x0006680001847983 */ /* 0x000ee40000300a00 */
[----:B----4-:R-:W-:Y:S01]  /*24db0*/  ISETP.LT.AND P3, PT, R2, UR6, !P0 ;  /* 0x0000000602007c0c */ /* 0x010fe2000c761270 */
[----:B------:R-:W-:Y:S01]  /*24dc0*/  VIADD R2, R0, 0x144 ;  /* 0x0000014400027836 */ /* 0x000fe20000000000 */
[----:B------:R-:W-:Y:S01]  /*24dd0*/  F2FP.SATFINITE.E5M2.F32.PACK_AB_MERGE_C R136, R137, R136, RZ ;  /* 0x000000888988723e */ /* 0x000fe200048060ff */
[----:B------:R-:W0:Y:S03]  /*24de0*/  LDCU UR6, c[0x0][0x39c] ;  /* 0x00007380ff0677ac */ /* 0x000e260008000800 */
[----:B-1----:R-:W-:Y:S01]  /*24df0*/  ISETP.LT.AND P1, PT, R2, UR5, !P0 ;  /* 0x0000000502007c0c */ /* 0x002fe2000c721270 */
[----:B------:R-:W-:Y:S01]  /*24e00*/  VIADD R2, R0, 0x145 ;  /* 0x0000014500027836 */ /* 0x000fe20000000000 */
[----:B------:R-:W1:Y:S04]  /*24e10*/  LDCU UR5, c[0x0][0x39c] ;  /* 0x00007380ff0577ac */ /* 0x000e680008000800 */
[----:B------:R-:W-:Y:S01]  /*24e20*/  ISETP.LT.AND P6, PT, R2, UR4, !P0 ;  /* 0x0000000402007c0c */ /* 0x000fe2000c7c1270 */
[----:B-----5:R4:W-:Y:S01]  /*24e30*/  @P3 STG.E.U8 desc[UR24][R138.64], R3 ;  /* 0x000000038a003986 */ /* 0x0209e2000c101118 */
[----:B------:R-:W5:Y:S03]  /*24e40*/  LDCU UR4, c[0x0][0x39c] ;  /* 0x00007380ff0477ac */ /* 0x000f660008000800 */
[----:B----4-:R-:W4:Y:S01]  /*24e50*/  LDL.LU.64 R138, [R1+0xd08] ;  /* 0x000d0800018a7983 */ /* 0x010f220000300a00 */
[----:B------:R-:W-:-:S04]  /*24e60*/  PRMT R3, R136, 0x9910, RZ ;  /* 0x0000991088037816 */ /* 0x000fc800000000ff */
[----:B------:R-:W-:Y:S01]  /*24e70*/  SHF.R.S32.HI R3, RZ, 0x8, R3 ;  /* 0x00000008ff037819 */ /* 0x000fe20000011403 */
[----:B--2---:R2:W-:Y:S04]  /*24e80*/  @P1 STG.E.U8 desc[UR24][R134.64], R136 ;  /* 0x0000008886001986 */ /* 0x0045e8000c101118 */
[----:B------:R0:W-:Y:S04]  /*24e90*/  @P6 STG.E.U8 desc[UR24][R140.64], R3 ;  /* 0x000000038c006986 */ /* 0x0001e8000c101118 */
[----:B--2---:R-:W2:Y:S04]  /*24ea0*/  LDL.LU.64 R136, [R1+0x660] ;  /* 0x0006600001887983 */ /* 0x004ea80000300a00 */
[----:B0-----:R-:W2:Y:S01]  /*24eb0*/  LDL.LU.64 R140, [R1+0xd00] ;  /* 0x000d0000018c7983 */ /* 0x001ea20000300a00 */
[----:B------:R-:W-:-:S05]  /*24ec0*/  VIADD R2, R0, 0x146 ;  /* 0x0000014600027836 */ /* 0x000fca0000000000 */
[----:B------:R-:W-:Y:S01]  /*24ed0*/  ISETP.LT.AND P5, PT, R2, UR6, !P0 ;  /* 0x0000000602007c0c */ /* 0x000fe2000c7a1270 */
[----:B------:R-:W0:Y:S01]  /*24ee0*/  LDCU UR6, c[0x0][0x39c] ;  /* 0x00007380ff0677ac */ /* 0x000e220008000800 */
[----:B------:R-:W-:-:S05]  /*24ef0*/  VIADD R2, R0, 0x147 ;  /* 0x0000014700027836 */ /* 0x000fca0000000000 */
[----:B-1----:R-:W-:Y:S01]  /*24f00*/  ISETP.LT.AND P4, PT, R2, UR5, !P0 ;  /* 0x0000000502007c0c */ /* 0x002fe2000c781270 */
[----:B------:R-:W-:Y:S01]  /*24f10*/  VIADD R2, R0, 0x148 ;  /* 0x0000014800027836 */ /* 0x000fe20000000000 */
[----:B----4-:R-:W-:Y:S01]  /*24f20*/  F2FP.SATFINITE.E5M2.F32.PACK_AB_MERGE_C R138, R139, R138, RZ ;  /* 0x0000008a8b8a723e */ /* 0x010fe200048060ff */
[----:B------:R-:W1:Y:S03]  /*24f30*/  LDCU UR5, c[0x0][0x39c] ;  /* 0x00007380ff0577ac */ /* 0x000e660008000800 */
[----:B-----5:R-:W-:Y:S01]  /*24f40*/  ISETP.LT.AND P3, PT, R2, UR4, !P0 ;  /* 0x0000000402007c0c */ /* 0x020fe2000c761270 */
[----:B------:R-:W-:Y:S01]  /*24f50*/  VIADD R2, R0, 0x149 ;  /* 0x0000014900027836 */ /* 0x000fe20000000000 */
[----:B------:R-:W-:Y:S01]  /*24f60*/  PRMT R3, R138, 0x9910, RZ ;  /* 0x000099108a037816 */ /* 0x000fe200000000ff */
[----:B------:R4:W-:Y:S01]  /*24f70*/  @P5 STG.E.U8 desc[UR24][R142.64], R138 ;  /* 0x0000008a8e005986 */ /* 0x0009e2000c101118 */
[----:B------:R-:W5:Y:S02]  /*24f80*/  LDCU UR4, c[0x0][0x39c] ;  /* 0x00007380ff0477ac */ /* 0x000f640008000800 */
[----:B------:R-:W-:-:S02]  /*24f90*/  SHF.R.S32.HI R3, RZ, 0x8, R3 ;  /* 0x00000008ff037819 */ /* 0x000fc40000011403 */
[----:B0-----:R-:W-:Y:S01]  /*24fa0*/  ISETP.LT.AND P1, PT, R2, UR6, !P0 ;  /* 0x0000000602007c0c */ /* 0x001fe2000c721270 */
[----:B------:R-:W0:Y:S02]  /*24fb0*/  LDCU UR6, c[0x0][0x39c] ;  /* 0x00007380ff0677ac */ /* 0x000e240008000800 */
[----:B---3--:R3:W-:Y:S04]  /*24fc0*/  @P4 STG.E.U8 desc[UR24][R132.64], R3 ;  /* 0x0000000384004986 */ /* 0x0087e8000c101118 */
[----:B----4-:R-:W4:Y:S04]  /*24fd0*/  LDL.LU.64 R142, [R1+0xcf8] ;  /* 0x000cf800018e7983 */ /* 0x010f280000300a00 */
[----:B------:R-:W5:Y:S04]  /*24fe0*/  LDL.LU.64 R134, [R1+0x648] ;  /* 0x0006480001867983 */ /* 0x000f680000300a00 */
[----:B---3--:R-:W3:Y:S01]  /*24ff0*/  LDL.LU.64 R132, [R1+0x640] ;  /* 0x0006400001847983 */ /* 0x008ee20000300a00 */
[----:B--2---:R-:W-:-:S04]  /*25000*/  F2FP.SATFINITE.E5M2.F32.PACK_AB_MERGE_C R140, R141, R140, RZ ;  /* 0x0000008c8d8c723e */ /* 0x004fc800048060ff */
[----:B------:R-:W-:-:S04]  /*25010*/  PRMT R3, R140, 0x9910, RZ ;  /* 0x000099108c037816 */ /* 0x000fc800000000ff */
[----:B------:R-:W-:Y:S01]  /*25020*/  SHF.R.S32.HI R3, RZ, 0x8, R3 ;  /* 0x00000008ff037819 */ /* 0x000fe20000011403 */
[----:B------:R-:W-:Y:S04]  /*25030*/  @P3 STG.E.U8 desc[UR24][R136.64], R140 ;  /* 0x0000008c88003986 */ /* 0x000fe8000c101118 */
[----:B------:R2:W-:Y:S04]  /*25040*/  @P1 STG.E.U8 desc[UR24][R144.64], R3 ;  /* 0x0000000390001986 */ /* 0x0005e8000c101118 */
[----:B--2---:R-:W2:Y:S01]  /*25050*/  LDL.LU.64 R144, [R1+0xcf0] ;  /* 0x000cf00001907983 */ /* 0x004ea20000300a00 */
[----:B------:R-:W-:-:S05]  /*25060*/  VIADD R2, R0, 0x14a ;  /* 0x0000014a00027836 */ /* 0x000fca0000000000 */
[----:B-1----:R-:W-:Y:S01]  /*25070*/  ISETP.LT.AND P6, PT, R2, UR5, !P0 ;  /* 0x0000000502007c0c */ /* 0x002fe2000c7c1270 */
[----:B------:R-:W1:Y:S01]  /*25080*/  LDCU UR5, c[0x0][0x39c] ;  /* 0x00007380ff0577ac */ /* 0x000e620008000800 */
[----:B------:R-:W-:Y:S01]  /*25090*/  VIADD R2, R0, 0x14b ;  /* 0x0000014b00027836 */ /* 0x000fe20000000000 */
[----:B----4-:R-:W-:-:S04]  /*250a0*/  F2FP.SATFINITE.E5M2.F32.PACK_AB_MERGE_C R142, R143, R142, RZ ;  /* 0x0000008e8f8e723e */ /* 0x010fc800048060ff */
[----:B-----5:R-:W-:Y:S01]  /*250b0*/  ISETP.LT.AND P5, PT, R2, UR4, !P0 ;  /* 0x0000000402007c0c */ /* 0x020fe2000c7a1270 */
[----:B------:R-:W-:Y:S01]  /*250c0*/  VIADD R2, R0, 0x14c ;  /* 0x0000014c00027836 */ /* 0x000fe20000000000 */
[----:B------:R-:W-:Y:S01]  /*250d0*/  PRMT R3, R142, 0x9910, RZ ;  /* 0x000099108e037816 */ /* 0x000fe200000000ff */
[----:B------:R-:W4:Y:S03]  /*250e0*/  LDCU UR4, c[0x0][0x39c] ;  /* 0x00007380ff0477ac */ /* 0x000f260008000800 */
[----:B0-----:R-:W-:Y:S01]  /*250f0*/  ISETP.LT.AND P4, PT, R2, UR6, !P0 ;  /* 0x0000000602007c0c */ /* 0x001fe2000c781270 */
[----:B------:R-:W-:Y:S01]  /*25100*/  VIADD R2, R0, 0x14d ;  /* 0x0000014d00027836 */ /* 0x000fe20000000000 */
[----:B------:R-:W-:Y:S01]  /*25110*/  SHF.R.S32.HI R3, RZ, 0x8, R3 ;  /* 0x00000008ff037819 */ /* 0x000fe20000011403 */
[----:B------:R0:W-:Y:S01]  /*25120*/  @P6 STG.E.U8 desc[UR24][R146.64], R142 ;  /* 0x0000008e92006986 */ /* 0x0001e2000c101118 */
[----:B------:R-:W5:Y:S02]  /*25130*/  LDCU UR6, c[0x0][0x39c] ;  /* 0x00007380ff0677ac */ /* 0x000f640008000800 */
[----:B-1----:R-:W-:Y:S01]  /*25140*/  ISETP.LT.AND P3, PT, R2, UR5, !P0 ;  /* 0x0000000502007c0c */ /* 0x002fe2000c761270 */
[----:B------:R1:W-:Y:S01]  /*25150*/  @P5 STG.E.U8 desc[UR24][R134.64], R3 ;  /* 0x0000000386005986 */ /* 0x0003e2000c101118 */
[----:B------:R-:W2:Y:S03]  /*25160*/  LDCU UR5, c[0x0][0x39c] ;  /* 0x00007380ff0577ac */ /* 0x000ea60008000800 */
[----:B0-----:R-:W5:Y:S04]  /*25170*/  LDL.LU.64 R146, [R1+0xce8] ;  /* 0x000ce80001927983 */ /* 0x001f680000300a00 */
[----:B------:R-:W5:Y:S04]  /*25180*/  LDL.LU.64 R136, [R1+0x628] ;  /* 0x0006280001887983 */ /* 0x000f680000300a00 */
[----:B-1----:R-:W5:Y:S01]  /*25190*/  LDL.LU.64 R134, [R1+0x620] ;  /* 0x0006200001867983 */ /* 0x002f620000300a00 */
[----:B--2---:R-:W-:-:S04]  /*251a0*/  F2FP.SATFINITE.E5M2.F32.PACK_AB_MERGE_C R144, R145, R144, RZ ;  /* 0x000000909190723e */ /* 0x004fc800048060ff */
[----:B------:R-:W-:-:S04]  /*251b0*/  PRMT R3, R144, 0x9910, RZ ;  /* 0x0000991090037816 */ /* 0x000fc800000000ff */
[----:B------:R-:W-:Y:S01]  /*251c0*/  SHF.R.S32.HI R3, RZ, 0x8, R3 ;  /* 0x00000008ff037819 */ /* 0x000fe20000011403 */
[----:B---3--:R-:W-:Y:S04]  /*251d0*/  @P4 STG.E.U8 desc[UR24][R132.64], R144 ;  /* 0x0000009084004986 */ /* 0x008fe8000c101118 */
[----:B------:R0:W-:Y:S04]  /*251e0*/  @P3 STG.E.U8 desc[UR24][R148.64], R3 ;  /* 0x0000000394003986 */ /* 0x0001e8000c101118 */
[----:B0-----:R-:W2:Y:S01]  /*251f0*/  LDL.LU.64 R148, [R1+0xce0] ;  /* 0x000ce00001947983 */ /* 0x001ea20000300a00 */
[----:B------:R-:W-:-:S05]  /*25200*/  VIADD R2, R0, 0x14e ;  /* 0x0000014e00027836 */ /* 0x000fca0000000000 */
[----:B----4-:R-:W-:Y:S01]  /*25210*/  ISETP.LT.AND P1, PT, R2, UR4, !P0 ;  /* 0x0000000402007c0c */ /* 0x010fe2000c721270 */
[----:B------:R-:W0:Y:S01]  /*25220*/  LDCU UR4, c[0x0][0x39c] ;  /* 0x00007380ff0477ac */ /* 0x000e220008000800 */
[----:B------:R-:W-:Y:S01]  /*25230*/  VIADD R2, R0, 0x14f ;  /* 0x0000014f00027836 */ /* 0x000fe20000000000 */
[----:B-----5:R-:W-:-:S04]  /*25240*/  F2FP.SATFINITE.E5M2.F32.PACK_AB_MERGE_C R146, R147, R146, RZ ;  /* 0x000000929392723e */ /* 0x020fc800048060ff */
[----:B------:R-:W-:Y:S01]  /*25250*/  ISETP.LT.AND P6, PT, R2, UR6, !P0 ;  /* 0x0000000602007c0c */ /* 0x000fe2000c7c1270 */
[----:B------:R-:W-:Y:S01]  /*25260*/  VIADD R2, R0, 0x150 ;  /* 0x0000015000027836 */ /* 0x000fe20000000000 */
[----:B------:R-:W-:Y:S01]  /*25270*/  PRMT R3, R146, 0x9910, RZ ;  /* 0x0000991092037816 */ /* 0x000fe200000000ff */
[----:B------:R-:W1:Y:S03]  /*25280*/  LDCU UR6, c[0x0][0x39c] ;  /* 0x00007380ff0677ac */ /* 0x000e660008000800 */
[----:B------:R-:W-:Y:S01]  /*25290*/  ISETP.LT.AND P5, PT, R2, UR5, !P0 ;  /* 0x0000000502007c0c */ /* 0x000fe2000c7a1270 */
[----:B------:R-:W-:Y:S01]  /*252a0*/  VIADD R2, R0, 0x151 ;  /* 0x0000015100027836 */ /* 0x000fe20000000000 */
[----:B------:R-:W-:Y:S01]  /*252b0*/  SHF.R.S32.HI R3, RZ, 0x8, R3 ;  /* 0x00000008ff037819 */ /* 0x000fe20000011403 */
[----:B------:R3:W-:Y:S01]  /*252c0*/  @P1 STG.E.U8 desc[UR24][R150.64], R146 ;  /* 0x0000009296001986 */ /* 0x0007e2000c101118 */
[----:B------:R-:W4:Y:S02]  /*252d0*/  LDCU UR5, c[0x0][0x39c] ;  /* 0x00007380ff0577ac */ /* 0x000f240008000800 */
[----:B0-----:R-:W-:Y:S01]  /*252e0*/  ISETP.LT.AND P4, PT, R2, UR4, !P0 ;  /* 0x0000000402007c0c */ /* 0x001fe2000c781270 */
[----:B------:R0:W-:Y:S01]  /*252f0*/  @P6 STG.E.U8 desc[UR24][R136.64], R3 ;  /* 0x0000000388006986 */ /* 0x0001e2000c101118 */
[----:B------:R-:W5:Y:S03]  /*25300*/  LDCU UR4, c[0x0][0x39c] ;  /* 0x00007380ff0477ac */ /* 0x000f660008000800 */
[----:B---3--:R-:W3:Y:S04]  /*25310*/  LDL.LU.64 R150, [R1+0xcd8] ;  /* 0x000cd80001967983 */ /* 0x008ee80000300a00 */
[----:B------:R-:W4:Y:S04]  /*25320*/  LDL.LU.64 R132, [R1+0x608] ;  /* 0x0006080001847983 */ /* 0x000f280000300a00 */
[----:B0-----:R-:W5:Y:S01]  /*25330*/  LDL.LU.64 R136, [R1+0x600] ;  /* 0x0006000001887983 */ /* 0x001f620000300a00 */
[----:B--2---:R-:W-:-:S04]  /*25340*/  F2FP.SATFINITE.E5M2.F32.PACK_AB_MERGE_C R148, R149, R148, RZ ;  /* 0x000000949594723e */ /* 0x004fc800048060ff */
[----:B------:R-:W-:-:S04]  /*25350*/  PRMT R3, R148, 0x9910, RZ ;  /* 0x0000991094037816 */ /* 0x000fc800000000ff */
[----:B------:R-:W-:Y:S01]  /*25360*/  SHF.R.S32.HI R3, RZ, 0x8, R3 ;  /* 0x00000008ff037819 */ /* 0x000fe20000011403 */
[----:B------:R-:W-:Y:S04]  /*25370*/  @P5 STG.E.U8 desc[UR24][R134.64], R148 ;  /* 0x0000009486005986 */ /* 0x000fe8000c101118 */
[----:B------:R0:W-:Y:S04]  /*25380*/  @P4 STG.E.U8 desc[UR24][R152.64], R3 ;  /* 0x0000000398004986 */ /* 0x0001e8000c101118 */
[----:B0-----:R-:W2:Y:S01]  /*25390*/  LDL.LU.64 R152, [R1+0xcd0] ;  /* 0x000cd00001987983 */ /* 0x001ea20000300a00 */
[----:B------:R-:W-:-:S05]  /*253a0*/  VIADD R2, R0, 0x152 ;  /* 0x0000015200027836 */ /* 0x000fca0000000000 */
[----:B-1----:R-:W-:Y:S01]  /*253b0*/  ISETP.LT.AND P3, PT, R2, UR6, !P0 ;  /* 0x0000000602007c0c */ /* 0x002fe2000c761270 */
[----:B------:R-:W0:Y:S01]  /*253c0*/  LDCU UR6, c[0x0][0x39c] ;  /* 0x00007380ff0677ac */ /* 0x000e220008000800 */
[----:B------:R-:W-:Y:S01]  /*253d0*/  VIADD R2, R0, 0x153 ;  /* 0x0000015300027836 */ /* 0x000fe20000000000 */
[----:B---3--:R-:W-:-:S04]  /*253e0*/  F2FP.SATFINITE.E5M2.F32.PACK_AB_MERGE_C R150, R151, R150, RZ ;  /* 0x000000969796723e */ /* 0x008fc800048060ff */
[----:B----4-:R-:W-:Y:S01]  /*253f0*/  ISETP.LT.AND P1, PT, R2, UR5, !P0 ;  /* 0x0000000502007c0c */ /* 0x010fe2000c721270 */
[----:B------:R-:W-:Y:S01]  /*25400*/  VIADD R2, R0, 0x154 ;  /* 0x0000015400027836 */ /* 0x000fe20000000000 */
[----:B------:R-:W-:Y:S01]  /*25410*/  PRMT R3, R150, 0x9910, RZ ;  /* 0x0000991096037816 */ /* 0x000fe200000000ff */
[----:B------:R-:W1:Y:S03]  /*25420*/  LDCU UR5, c[0x0][0x39c] ;  /* 0x00007380ff0577ac */ /* 0x000e660008000800 */
[----:B-----5:R-:W-:Y:S01]  /*25430*/  ISETP.LT.AND P6, PT, R2, UR4, !P0 ;  /* 0x0000000402007c0c */ /* 0x020fe2000c7c1270 */
        /* <DEDUP_REMOVED lines=182> */
[----:B------:R3:W-:Y:S01]  /*25fa0*/  @P5 STG.E.U8 desc[UR24][R182.64], R178 ;  /* 0x000000b2b6005986 */ /* 0x0007e2000c101118 */
[----:B------:R-:W-:Y:S01]  /*25fb0*/  VIADD R2, R0, 0x171 ;  /* 0x0000017100027836 */ /* 0x000fe20000000000 */
[----:B------:R-:W-:Y:S01]  /*25fc0*/  SHF.R.S32.HI R3, RZ, 0x8, R3 ;  /* 0x00000008ff037819 */ /* 0x000fe20000011403 */
[----:B------:R-:W4:Y:S03]  /*25fd0*/  LDCU UR6, c[0x0][0x39c] ;  /* 0x00007380ff0677ac */ /* 0x000f260008000800 */
[----:B0-----:R-:W-:Y:S01]  /*25fe0*/  ISETP.LT.AND P1, PT, R2, UR5, !P0 ;  /* 0x0000000502007c0c */ /* 0x001fe2000c721270 */
[----:B---3--:R-:W3:Y:S04]  /*25ff0*/  LDL.LU.64 R182, [R1+0xc58] ;  /* 0x000c580001b67983 */ /* 0x008ee80000300a00 */
[----:B------:R0:W-:Y:S01]  /*26000*/  @P4 STG.E.U8 desc[UR24][R134.64], R3 ;  /* 0x0000000386004986 */ /* 0x0001e2000c101118 */
[----:B--2---:R-:W-:-:S03]  /*26010*/  F2FP.SATFINITE.E5M2.F32.PACK_AB_MERGE_C R180, R181, R180, RZ ;  /* 0x000000b4b5b4723e */ /* 0x004fc600048060ff */
[----:B------:R-:W2:Y:S01]  /*26020*/  LDL.LU.64 R136, [R1+0x508] ;  /* 0x0005080001887983 */ /* 0x000ea20000300a00 */
[----:B------:R-:W-:Y:S01]  /*26030*/  VIADD R2, R0, 0x172 ;  /* 0x0000017200027836 */ /* 0x000fe20000000000 */
[----:B------:R-:W5:Y:S01]  /*26040*/  LDCU UR5, c[0x0][0x39c] ;  /* 0x00007380ff0577ac */ /* 0x000f620008000800 */
[----:B0-----:R-:W-:Y:S01]  /*26050*/  PRMT R3, R180, 0x9910, RZ ;  /* 0x00009910b4037816 */ /* 0x001fe200000000ff */
[----:B------:R-:W-:Y:S03]  /*26060*/  @P3 STG.E.U8 desc[UR24][R132.64], R180 ;  /* 0x000000b484003986 */ /* 0x000fe6000c101118 */
[----:B------:R-:W-:Y:S01]  /*26070*/  SHF.R.S32.HI R3, RZ, 0x8, R3 ;  /* 0x00000008ff037819 */ /* 0x000fe20000011403 */
[----:B------:R-:W2:Y:S04]  /*26080*/  LDL.LU.64 R134, [R1+0x500] ;  /* 0x0005000001867983 */ /* 0x000ea80000300a00 */
[----:B------:R0:W-:Y:S04]  /*26090*/  @P1 STG.E.U8 desc[UR24][R184.64], R3 ;  /* 0x00000003b8001986 */ /* 0x0001e8000c101118 */
[----:B0-----:R-:W2:Y:S01]  /*260a0*/  LDL.LU.64 R184, [R1+0xc50] ;  /* 0x000c500001b87983 */ /* 0x001ea20000300a00 */
[----:B-1----:R-:W-:Y:S01]  /*260b0*/  ISETP.LT.AND P6, PT, R2, UR4, !P0 ;  /* 0x0000000402007c0c */ /* 0x002fe2000c7c1270 */
[----:B------:R-:W0:Y:S01]  /*260c0*/  LDCU UR4, c[0x0][0x39c] ;  /* 0x00007380ff0477ac */ /* 0x000e220008000800 */
[----:B------:R-:W-:Y:S01]  /*260d0*/  VIADD R2, R0, 0x173 ;  /* 0x0000017300027836 */ /* 0x000fe20000000000 */
[----:B---3--:R-:W-:-:S04]  /*260e0*/  F2FP.SATFINITE.E5M2.F32.PACK_AB_MERGE_C R182, R183, R182, RZ ;  /* 0x000000b6b7b6723e */ /* 0x008fc800048060ff */
[----:B----4-:R-:W-:Y:S01]  /*260f0*/  ISETP.LT.AND P5, PT, R2, UR6, !P0 ;  /* 0x0000000602007c0c */ /* 0x010fe2000c7a1270 */
[----:B------:R-:W-:-:S05]  /*26100*/  VIADD R2, R0, 0x174 ;  /* 0x0000017400027836 */ /* 0x000fca0000000000 */
[----:B------:R1:W-:Y:S01]  /*26110*/  @P6 STG.E.U8 desc[UR24][R186.64], R182 ;  /* 0x000000b6ba006986 */ /* 0x0003e2000c101118 */
[----:B-----5:R-:W-:Y:S01]  /*26120*/  ISETP.LT.AND P4, PT, R2, UR5, !P0 ;  /* 0x0000000502007c0c */ /* 0x020fe2000c781270 */
[----:B------:R-:W-:Y:S01]  /*26130*/  VIADD R2, R0, 0x175 ;  /* 0x0000017500027836 */ /* 0x000fe20000000000 */
[----:B------:R-:W-:Y:S01]  /*26140*/  PRMT R3, R182, 0x9910, RZ ;  /* 0x00009910b6037816 */ /* 0x000fe200000000ff */
[----:B------:R-:W3:Y:S01]  /*26150*/  LDCU UR6, c[0x0][0x39c] ;  /* 0x00007380ff0677ac */ /* 0x000ee20008000800 */
[----:B-1----:R-:W4:Y:S02]  /*26160*/  LDL.LU.64 R186, [R1+0xc48] ;  /* 0x000c480001ba7983 */ /* 0x002f240000300a00 */
[----:B------:R-:W-:Y:S01]  /*26170*/  SHF.R.S32.HI R3, RZ, 0x8, R3 ;  /* 0x00000008ff037819 */ /* 0x000fe20000011403 */
[----:B------:R-:W1:Y:S01]  /*26180*/  LDCU UR5, c[0x0][0x39c] ;  /* 0x00007380ff0577ac */ /* 0x000e620008000800 */
[----:B0-----:R-:W-:Y:S01]  /*26190*/  ISETP.LT.AND P3, PT, R2, UR4, !P0 ;  /* 0x0000000402007c0c */ /* 0x001fe2000c761270 */
[----:B------:R-:W5:Y:S04]  /*261a0*/  LDL.LU.64 R132, [R1+0x4e8] ;  /* 0x0004e80001847983 */ /* 0x000f680000300a00 */
[----:B--2---:R0:W-:Y:S01]  /*261b0*/  @P5 STG.E.U8 desc[UR24][R136.64], R3 ;  /* 0x0000000388005986 */ /* 0x0041e2000c101118 */
[----:B------:R-:W-:-:S03]  /*261c0*/  F2FP.SATFINITE.E5M2.F32.PACK_AB_MERGE_C R184, R185, R184, RZ ;  /* 0x000000b8b9b8723e */ /* 0x000fc600048060ff */
[----:B0-----:R-:W2:Y:S01]  /*261d0*/  LDL.LU.64 R136, [R1+0x4e0] ;  /* 0x0004e00001887983 */ /* 0x001ea20000300a00 */
[----:B------:R-:W-:Y:S01]  /*261e0*/  VIADD R2, R0, 0x176 ;  /* 0x0000017600027836 */ /* 0x000fe20000000000 */
[----:B------:R-:W0:Y:S01]  /*261f0*/  LDCU UR4, c[0x0][0x39c] ;  /* 0x00007380ff0477ac */ /* 0x000e220008000800 */
[----:B------:R-:W-:-:S04]  /*26200*/  PRMT R3, R184, 0x9910, RZ ;  /* 0x00009910b8037816 */ /* 0x000fc800000000ff */
[----:B------:R-:W-:Y:S01]  /*26210*/  SHF.R.S32.HI R3, RZ, 0x8, R3 ;  /* 0x00000008ff037819 */ /* 0x000fe20000011403 */
[----:B------:R-:W-:Y:S04]  /*26220*/  @P4 STG.E.U8 desc[UR24][R134.64], R184 ;  /* 0x000000b886004986 */ /* 0x000fe8000c101118 */
[----:B------:R0:W-:Y:S04]  /*26230*/  @P3 STG.E.U8 desc[UR24][R188.64], R3 ;  /* 0x00000003bc003986 */ /* 0x0001e8000c101118 */
[----:B0-----:R-:W2:Y:S01]  /*26240*/  LDL.LU.64 R188, [R1+0xc40] ;  /* 0x000c400001bc7983 */ /* 0x001ea20000300a00 */
[----:B---3--:R-:W-:Y:S01]  /*26250*/  ISETP.LT.AND P1, PT, R2, UR6, !P0 ;  /* 0x0000000602007c0c */ /* 0x008fe2000c721270 */
[----:B------:R-:W0:Y:S01]  /*26260*/  LDCU UR6, c[0x0][0x39c] ;  /* 0x00007380ff0677ac */ /* 0x000e220008000800 */
[----:B----4-:R-:W-:Y:S01]  /*26270*/  F2FP.SATFINITE.E5M2.F32.PACK_AB_MERGE_C R186, R187, R186, RZ ;  /* 0x000000babbba723e */ /* 0x010fe200048060ff */
[----:B------:R-:W-:-:S10]  /*26280*/  VIADD R2, R0, 0x177 ;  /* 0x0000017700027836 */ /* 0x000fd40000000000 */
[----:B------:R3:W-:Y:S01]  /*26290*/  @P1 STG.E.U8 desc[UR24][R190.64], R186 ;  /* 0x000000babe001986 */ /* 0x0007e2000c101118 */
[----:B-1----:R-:W-:Y:S01]  /*262a0*/  ISETP.LT.AND P6, PT, R2, UR5, !P0 ;  /* 0x0000000502007c0c */ /* 0x002fe2000c7c1270 */
[----:B------:R-:W-:Y:S01]  /*262b0*/  VIADD R2, R0, 0x178 ;  /* 0x0000017800027836 */ /* 0x000fe20000000000 */
[----:B------:R-:W-:Y:S01]  /*262c0*/  PRMT R3, R186, 0x9910, RZ ;  /* 0x00009910ba037816 */ /* 0x000fe200000000ff */
[----:B------:R-:W1:Y:S01]  /*262d0*/  LDCU UR5, c[0x0][0x39c] ;  /* 0x00007380ff0577ac */ /* 0x000e620008000800 */
[----:B---3--:R-:W3:Y:S02]  /*262e0*/  LDL.LU.64 R190, [R1+0xc38] ;  /* 0x000c380001be7983 */ /* 0x008ee40000300a00 */
[----:B------:R-:W-:Y:S01]  /*262f0*/  ISETP.LT.AND P5, PT, R2, UR4, !P0 ;  /* 0x0000000402007c0c */ /* 0x000fe2000c7a1270 */
[----:B------:R-:W-:Y:S01]  /*26300*/  VIADD R2, R0, 0x179 ;  /* 0x0000017900027836 */ /* 0x000fe20000000000 */
[----:B------:R-:W-:Y:S01]  /*26310*/  SHF.R.S32.HI R3, RZ, 0x8, R3 ;  /* 0x00000008ff037819 */ /* 0x000fe20000011403 */
[----:B------:R-:W4:Y:S01]  /*26320*/  LDL.LU.64 R134, [R1+0x4c8] ;  /* 0x0004c80001867983 */ /* 0x000f220000300a00 */
[----:B------:R-:W1:Y:S02]  /*26330*/  LDCU UR4, c[0x0][0x39c] ;  /* 0x00007380ff0477ac */ /* 0x000e640008000800 */
[----:B0-----:R-:W-:Y:S01]  /*26340*/  ISETP.LT.AND P4, PT, R2, UR6, !P0 ;  /* 0x0000000602007c0c */ /* 0x001fe2000c781270 */
[----:B-----5:R0:W-:Y:S01]  /*26350*/  @P6 STG.E.U8 desc[UR24][R132.64], R3 ;  /* 0x0000000384006986 */ /* 0x0201e2000c101118 */
[----:B--2---:R-:W-:-:S03]  /*26360*/  F2FP.SATFINITE.E5M2.F32.PACK_AB_MERGE_C R188, R189, R188, RZ ;  /* 0x000000bcbdbc723e */ /* 0x004fc600048060ff */
[----:B0-----:R-:W2:Y:S01]  /*26370*/  LDL.LU.64 R132, [R1+0x4c0] ;  /* 0x0004c00001847983 */ /* 0x001ea20000300a00 */
[----:B------:R-:W-:Y:S01]  /*26380*/  VIADD R2, R0, 0x17a ;  /* 0x0000017a00027836 */ /* 0x000fe20000000000 */
[----:B------:R-:W0:Y:S01]  /*26390*/  LDCU UR6, c[0x0][0x39c] ;  /* 0x00007380ff0677ac */ /* 0x000e220008000800 */
[----:B------:R-:W-:-:S04]  /*263a0*/  PRMT R3, R188, 0x9910, RZ ;  /* 0x00009910bc037816 */ /* 0x000fc800000000ff */
[----:B------:R-:W-:Y:S01]  /*263b0*/  SHF.R.S32.HI R3, RZ, 0x8, R3 ;  /* 0x00000008ff037819 */ /* 0x000fe20000011403 */
[----:B------:R-:W-:Y:S04]  /*263c0*/  @P5 STG.E.U8 desc[UR24][R136.64], R188 ;  /* 0x000000bc88005986 */ /* 0x000fe8000c101118 */
[----:B------:R5:W-:Y:S04]  /*263d0*/  @P4 STG.E.U8 desc[UR24][R192.64], R3 ;  /* 0x00000003c0004986 */ /* 0x000be8000c101118 */
[----:B-----5:R-:W5:Y:S01]  /*263e0*/  LDL.LU.64 R192, [R1+0xc30] ;  /* 0x000c300001c07983 */ /* 0x020f620000300a00 */
[----:B-1----:R-:W-:Y:S01]  /*263f0*/  ISETP.LT.AND P3, PT, R2, UR5, !P0 ;  /* 0x0000000502007c0c */ /* 0x002fe2000c761270 */
[----:B------:R-:W1:Y:S01]  /*26400*/  LDCU UR5, c[0x0][0x39c] ;  /* 0x00007380ff0577ac */ /* 0x000e620008000800 */
[----:B---3--:R-:W-:-:S11]  /*26410*/  F2FP.SATFINITE.E5M2.F32.PACK_AB_MERGE_C R190, R191, R190, RZ ;  /* 0x000000bebfbe723e */ /* 0x008fd600048060ff */
[----:B------:R3:W-:Y:S04]  /*26420*/  @P3 STG.E.U8 desc[UR24][R194.64], R190 ;  /* 0x000000bec2003986 */ /* 0x0007e8000c101118 */
[----:B---3--:R-:W3:Y:S01]  /*26430*/  LDL.LU.64 R194, [R1+0xc28] ;  /* 0x000c280001c27983 */ /* 0x008ee20000300a00 */
[----:B------:R-:W-:Y:S01]  /*26440*/  VIADD R2, R0, 0x17b ;  /* 0x0000017b00027836 */ /* 0x000fe20000000000 */
[----:B------:R-:W-:Y:S02]  /*26450*/  PRMT R3, R190, 0x9910, RZ ;  /* 0x00009910be037816 */ /* 0x000fe400000000ff */
[----:B------:R-:W3:Y:S02]  /*26460*/  LDL.LU.64 R136, [R1+0x4a8] ;  /* 0x0004a80001887983 */ /* 0x000ee40000300a00 */
[----:B------:R-:W-:Y:S01]  /*26470*/  ISETP.LT.AND P1, PT, R2, UR4, !P0 ;  /* 0x0000000402007c0c */ /* 0x000fe2000c721270 */
[----:B------:R-:W-:Y:S01]  /*26480*/  VIADD R2, R0, 0x17c ;  /* 0x0000017c00027836 */ /* 0x000fe20000000000 */
[----:B------:R-:W-:Y:S01]  /*26490*/  SHF.R.S32.HI R3, RZ, 0x8, R3 ;  /* 0x00000008ff037819 */ /* 0x000fe20000011403 */
[----:B------:R-:W2:Y:S03]  /*264a0*/  LDCU UR4, c[0x0][0x39c] ;  /* 0x00007380ff0477ac */ /* 0x000ea60008000800 */
[----:B0-----:R-:W-:Y:S01]  /*264b0*/  ISETP.LT.AND P6, PT, R2, UR6, !P0 ;  /* 0x0000000602007c0c */ /* 0x001fe2000c7c1270 */
[----:B------:R-:W-:Y:S01]  /*264c0*/  VIADD R2, R0, 0x17d ;  /* 0x0000017d00027836 */ /* 0x000fe20000000000 */
[----:B------:R-:W0:Y:S04]  /*264d0*/  LDCU UR6, c[0x0][0x39c] ;  /* 0x00007380ff0677ac */ /* 0x000e280008000800 */
[----:B-1----:R-:W-:Y:S01]  /*264e0*/  ISETP.LT.AND P5, PT, R2, UR5, !P0 ;  /* 0x0000000502007c0c */ /* 0x002fe2000c7a1270 */
[----:B----4-:R1:W-:Y:S01]  /*264f0*/  @P1 STG.E.U8 desc[UR24][R134.64], R3 ;  /* 0x0000000386001986 */ /* 0x0103e2000c101118 */
[----:B-----5:R-:W-:-:S03]  /*26500*/  F2FP.SATFINITE.E5M2.F32.PACK_AB_MERGE_C R192, R193, R192, RZ ;  /* 0x000000c0c1c0723e */ /* 0x020fc600048060ff */
[----:B-1----:R-:W4:Y:S01]  /*26510*/  LDL.LU.64 R134, [R1+0x4a0] ;  /* 0x0004a00001867983 */ /* 0x002f220000300a00 */
[----:B------:R-:W-:Y:S01]  /*26520*/  VIADD R2, R0, 0x17e ;  /* 0x0000017e00027836 */ /* 0x000fe20000000000 */
[----:B------:R-:W1:Y:S01]  /*26530*/  LDCU UR5, c[0x0][0x39c] ;  /* 0x00007380ff0577ac */ /* 0x000e620008000800 */
[----:B------:R-:W-:-:S04]  /*26540*/  PRMT R3, R192, 0x9910, RZ ;  /* 0x00009910c0037816 */ /* 0x000fc800000000ff */
[----:B------:R-:W-:Y:S01]  /*26550*/  SHF.R.S32.HI R3, RZ, 0x8, R3 ;  /* 0x00000008ff037819 */ /* 0x000fe20000011403 */
[----:B--2---:R-:W-:Y:S04]  /*26560*/  @P6 STG.E.U8 desc[UR24][R132.64], R192 ;  /* 0x000000c084006986 */ /* 0x004fe8000c101118 */
[----:B------:R2:W-:Y:S04]  /*26570*/  @P5 STG.E.U8 desc[UR24][R68.64], R3 ;  /* 0x0000000344005986 */ /* 0x0005e8000c101118 */
[----:B--2---:R-:W2:Y:S01]  /*26580*/  LDL.LU.64 R68, [R1+0xc20] ;  /* 0x000c200001447983 */ /* 0x004ea20000300a00 */
[----:B------:R-:W-:Y:S01]  /*26590*/  ISETP.LT.AND P4, PT, R2, UR4, !P0 ;  /* 0x0000000402007c0c */ /* 0x000fe2000c781270 */
[----:B------:R-:W5:Y:S01]  /*265a0*/  LDCU UR4, c[0x0][0x39c] ;  /* 0x00007380ff0477ac */ /* 0x000f620008000800 */
[----:B---3--:R-:W-:-:S11]  /*265b0*/  F2FP.SATFINITE.E5M2.F32.PACK_AB_MERGE_C R194, R195, R194, RZ ;  /* 0x000000c2c3c2723e */ /* 0x008fd600048060ff */
[----:B------:R3:W-:Y:S04]  /*265c0*/  @P4 STG.E.U8 desc[UR24][R70.64], R194 ;  /* 0x000000c246004986 */ /* 0x0007e8000c101118 */
[----:B---3--:R-:W3:Y:S01]  /*265d0*/  LDL.LU.64 R70, [R1+0xc18] ;  /* 0x000c180001467983 */ /* 0x008ee20000300a00 */
[----:B------:R-:W-:Y:S01]  /*265e0*/  VIADD R2, R0, 0x17f ;  /* 0x0000017f00027836 */ /* 0x000fe20000000000 */
[----:B------:R-:W-:Y:S02]  /*265f0*/  PRMT R3, R194, 0x9910, RZ ;  /* 0x00009910c2037816 */ /* 0x000fe400000000ff */
[----:B------:R-:W3:Y:S02]  /*26600*/  LDL.LU.64 R132, [R1+0x488] ;  /* 0x0004880001847983 */ /* 0x000ee40000300a00 */
[----:B0-----:R-:W-:Y:S01]  /*26610*/  ISETP.LT.AND P3, PT, R2, UR6, !P0 ;  /* 0x0000000602007c0c */ /* 0x001fe2000c761270 */
[----:B------:R-:W-:Y:S01]  /*26620*/  VIADD R2, R0, 0x180 ;  /* 0x0000018000027836 */ /* 0x000fe20000000000 */
[----:B------:R-:W-:Y:S01]  /*26630*/  SHF.R.S32.HI R3, RZ, 0x8, R3 ;  /* 0x00000008ff037819 */ /* 0x000fe20000011403 */
[----:B------:R-:W0:Y:S03]  /*26640*/  LDCU UR6, c[0x0][0x39c] ;  /* 0x00007380ff0677ac */ /* 0x000e260008000800 */
[----:B-1----:R-:W-:Y:S01]  /*26650*/  ISETP.LT.AND P1, PT, R2, UR5, !P0 ;  /* 0x0000000502007c0c */ /* 0x002fe2000c721270 */
[----:B------:R-:W-:Y:S01]  /*26660*/  VIADD R2, R0, 0x181 ;  /* 0x0000018100027836 */ /* 0x000fe20000000000 */
[----:B------:R-:W1:Y:S04]  /*26670*/  LDCU UR5, c[0x0][0x39c] ;  /* 0x00007380ff0577ac */ /* 0x000e680008000800 */
[----:B-----5:R-:W-:Y:S01]  /*26680*/  ISETP.LT.AND P6, PT, R2, UR4, !P0 ;  /* 0x0000000402007c0c */ /* 0x020fe2000c7c1270 */
[----:B------:R5:W-:Y:S01]  /*26690*/  @P3 STG.E.U8 desc[UR24][R136.64], R3 ;  /* 0x0000000388003986 */ /* 0x000be2000c101118 */
[----:B------:R-:W-:Y:S01]  /*266a0*/  VIADD R2, R0, 0x182 ;  /* 0x0000018200027836 */ /* 0x000fe20000000000 */
[----:B------:R-:W0:Y:S02]  /*266b0*/  LDCU UR4, c[0x0][0x39c] ;  /* 0x00007380ff0477ac */ /* 0x000e240008000800 */
[----:B-----5:R-:W5:Y:S01]  /*266c0*/  LDL.LU.64 R136, [R1+0x480] ;  /* 0x0004800001887983 */ /* 0x020f620000300a00 */
[----:B--2---:R-:W-:-:S04]  /*266d0*/  F2FP.SATFINITE.E5M2.F32.PACK_AB_MERGE_C R68, R69, R68, RZ ;  /* 0x000000444544723e */ /* 0x004fc800048060ff */
[----:B------:R-:W-:-:S04]  /*266e0*/  PRMT R3, R68, 0x9910, RZ ;  /* 0x0000991044037816 */ /* 0x000fc800000000ff */
[----:B------:R-:W-:Y:S01]  /*266f0*/  SHF.R.S32.HI R3, RZ, 0x8, R3 ;  /* 0x00000008ff037819 */ /* 0x000fe20000011403 */
[----:B----4-:R-:W-:Y:S04]  /*26700*/  @P1 STG.E.U8 desc[UR24][R134.64], R68 ;  /* 0x0000004486001986 */ /* 0x010fe8000c101118 */
[----:B------:R2:W-:Y:S04]  /*26710*/  @P6 STG.E.U8 desc[UR24][R72.64], R3 ;  /* 0x0000000348006986 */ /* 0x0005e8000c101118 */
[----:B--2---:R-:W2:Y:S01]  /*26720*/  LDL.LU.64 R72, [R1+0xc10] ;  /* 0x000c100001487983 */ /* 0x004ea20000300a00 */
[----:B0-----:R-:W-:Y:S01]  /*26730*/  ISETP.LT.AND P5, PT, R2, UR6, !P0 ;  /* 0x0000000602007c0c */ /* 0x001fe2000c7a1270 */
[----:B------:R-:W0:Y:S01]  /*26740*/  LDCU UR6, c[0x0][0x39c] ;  /* 0x00007380ff0677ac */ /* 0x000e220008000800 */
[----:B---3--:R-:W-:-:S11]  /*26750*/  F2FP.SATFINITE.E5M2.F32.PACK_AB_MERGE_C R70, R71, R70, RZ ;  /* 0x000000464746723e */ /* 0x008fd600048060ff */
[----:B------:R3:W-:Y:S04]  /*26760*/  @P5 STG.E.U8 desc[UR24][R74.64], R70 ;  /* 0x000000464a005986 */ /* 0x0007e8000c101118 */
[----:B---3--:R-:W3:Y:S01]  /*26770*/  LDL.LU.64 R74, [R1+0xc08] ;  /* 0x000c0800014a7983 */ /* 0x008ee20000300a00 */
[----:B------:R-:W-:Y:S01]  /*26780*/  VIADD R2, R0, 0x183 ;  /* 0x0000018300027836 */ /* 0x000fe20000000000 */
[----:B------:R-:W-:Y:S02]  /*26790*/  PRMT R3, R70, 0x9910, RZ ;  /* 0x0000991046037816 */ /* 0x000fe400000000ff */
[----:B------:R-:W4:Y:S02]  /*267a0*/  LDL.LU.64 R134, [R1+0x468] ;  /* 0x0004680001867983 */ /* 0x000f240000300a00 */
[----:B-1----:R-:W-:Y:S01]  /*267b0*/  ISETP.LT.AND P4, PT, R2, UR5, !P0 ;  /* 0x0000000502007c0c */ /* 0x002fe2000c781270 */
[----:B------:R-:W-:Y:S01]  /*267c0*/  VIADD R2, R0, 0x184 ;  /* 0x0000018400027836 */ /* 0x000fe20000000000 */
[----:B------:R-:W-:Y:S01]  /*267d0*/  SHF.R.S32.HI R3, RZ, 0x8, R3 ;  /* 0x00000008ff037819 */ /* 0x000fe20000011403 */
[----:B------:R-:W1:Y:S03]  /*267e0*/  LDCU UR5, c[0x0][0x39c] ;  /* 0x00007380ff0577ac */ /* 0x000e660008000800 */
[----:B------:R-:W-:Y:S01]  /*267f0*/  ISETP.LT.AND P3, PT, R2, UR4, !P0 ;  /* 0x0000000402007c0c */ /* 0x000fe2000c761270 */
[----:B------:R-:W-:Y:S01]  /*26800*/  VIADD R2, R0, 0x185 ;  /* 0x0000018500027836 */ /* 0x000fe20000000000 */
[----:B------:R-:W1:Y:S04]  /*26810*/  LDCU UR4, c[0x0][0x39c] ;  /* 0x00007380ff0477ac */ /* 0x000e680008000800 */
[----:B0-----:R-:W-:Y:S01]  /*26820*/  ISETP.LT.AND P1, PT, R2, UR6, !P0 ;  /* 0x0000000602007c0c */ /* 0x001fe2000c721270 */
[----:B------:R0:W-:Y:S01]  /*26830*/  @P4 STG.E.U8 desc[UR24][R132.64], R3 ;  /* 0x0000000384004986 */ /* 0x0001e2000c101118 */
[----:B------:R-:W-:Y:S01]  /*26840*/  VIADD R2, R0, 0x186 ;  /* 0x0000018600027836 */ /* 0x000fe20000000000 */
[----:B------:R-:W1:Y:S02]  /*26850*/  LDCU UR6, c[0x0][0x39c] ;  /* 0x00007380ff0677ac */ /* 0x000e640008000800 */
[----:B0-----:R-:W4:Y:S01]  /*26860*/  LDL.LU.64 R132, [R1+0x460] ;  /* 0x0004600001847983 */ /* 0x001f220000300a00 */
[----:B--2---:R-:W-:-:S04]  /*26870*/  F2FP.SATFINITE.E5M2.F32.PACK_AB_MERGE_C R72, R73, R72, RZ ;  /* 0x000000484948723e */ /* 0x004fc800048060ff */
[----:B------:R-:W-:-:S04]  /*26880*/  PRMT R3, R72, 0x9910, RZ ;  /* 0x0000991048037816 */ /* 0x000fc800000000ff */
[----:B------:R-:W-:Y:S01]  /*26890*/  SHF.R.S32.HI R3, RZ, 0x8, R3 ;  /* 0x00000008ff037819 */ /* 0x000fe20000011403 */
[----:B-----5:R-:W-:Y:S04]  /*268a0*/  @P3 STG.E.U8 desc[UR24][R136.64], R72 ;  /* 0x0000004888003986 */ /* 0x020fe8000c101118 */
[----:B------:R0:W-:Y:S04]  /*268b0*/  @P1 STG.E.U8 desc[UR24][R76.64], R3 ;  /* 0x000000034c001986 */ /* 0x0001e8000c101118 */
[----:B0-----:R-:W2:Y:S01]  /*268c0*/  LDL.LU.64 R76, [R1+0xc00] ;  /* 0x000c0000014c7983 */ /* 0x001ea20000300a00 */
[----:B-1----:R-:W-:Y:S01]  /*268d0*/  ISETP.LT.AND P6, PT, R2, UR5, !P0 ;  /* 0x0000000502007c0c */ /* 0x002fe2000c7c1270 */
[----:B------:R-:W0:Y:S01]  /*268e0*/  LDCU UR5, c[0x0][0x39c] ;  /* 0x00007380ff0577ac */ /* 0x000e220008000800 */
[----:B---3--:R-:W-:-:S11]  /*268f0*/  F2FP.SATFINITE.E5M2.F32.PACK_AB_MERGE_C R74, R75, R74, RZ ;  /* 0x0000004a4b4a723e */ /* 0x008fd600048060ff */
[----:B------:R1:W-:Y:S04]  /*26900*/  @P6 STG.E.U8 desc[UR24][R78.64], R74 ;  /* 0x0000004a4e006986 */ /* 0x0003e8000c101118 */
[----:B-1----:R-:W3:Y:S01]  /*26910*/  LDL.LU.64 R78, [R1+0xbf8] ;  /* 0x000bf800014e7983 */ /* 0x002ee20000300a00 */
[----:B------:R-:W-:Y:S01]  /*26920*/  VIADD R2, R0, 0x187 ;  /* 0x0000018700027836 */ /* 0x000fe20000000000 */
[----:B------:R-:W-:Y:S02]  /*26930*/  PRMT R3, R74, 0x9910, RZ ;  /* 0x000099104a037816 */ /* 0x000fe400000000ff */
[----:B------:R-:W5:Y:S02]  /*26940*/  LDL.LU.64 R136, [R1+0x448] ;  /* 0x0004480001887983 */ /* 0x000f640000300a00 */
[----:B------:R-:W-:Y:S01]  /*26950*/  ISETP.LT.AND P5, PT, R2, UR4, !P0 ;  /* 0x0000000402007c0c */ /* 0x000fe2000c7a1270 */
[----:B------:R-:W-:Y:S01]  /*26960*/  VIADD R2, R0, 0x188 ;  /* 0x0000018800027836 */ /* 0x000fe20000000000 */
[----:B------:R-:W-:Y:S01]  /*26970*/  SHF.R.S32.HI R3, RZ, 0x8, R3 ;  /* 0x00000008ff037819 */ /* 0x000fe20000011403 */
[----:B------:R-:W1:Y:S03]  /*26980*/  LDCU UR4, c[0x0][0x39c] ;  /* 0x00007380ff0477ac */ /* 0x000e660008000800 */
[----:B------:R-:W-:Y:S01]  /*26990*/  ISETP.LT.AND P4, PT, R2, UR6, !P0 ;  /* 0x0000000602007c0c */ /* 0x000fe2000c781270 */
[----:B------:R-:W-:Y:S01]  /*269a0*/  VIADD R2, R0, 0x189 ;  /* 0x0000018900027836 */ /* 0x000fe20000000000 */
[----:B------:R-:W1:Y:S04]  /*269b0*/  LDCU UR6, c[0x0][0x39c] ;  /* 0x00007380ff0677ac */ /* 0x000e680008000800 */
[----:B0-----:R-:W-:Y:S01]  /*269c0*/  ISETP.LT.AND P3, PT, R2, UR5, !P0 ;  /* 0x0000000502007c0c */ /* 0x001fe2000c761270 */
[----:B----4-:R0:W-:Y:S01]  /*269d0*/  @P5 STG.E.U8 desc[UR24][R134.64], R3 ;  /* 0x0000000386005986 */ /* 0x0101e2000c101118 */
[----:B------:R-:W-:Y:S01]  /*269e0*/  VIADD R2, R0, 0x18a ;  /* 0x0000018a00027836 */ /* 0x000fe20000000000 */
[----:B------:R-:W4:Y:S02]  /*269f0*/  LDCU UR5, c[0x0][0x39c] ;  /* 0x00007380ff0577ac */ /* 0x000f240008000800 */
[----:B0-----:R-:W5:Y:S02]  /*26a00*/  LDL.LU.64 R134, [R1+0x440] ;  /* 0x0004400001867983 */ /* 0x001f640000300a00 */
[----:B-1----:R-:W-:Y:S01]  /*26a10*/  ISETP.LT.AND P1, PT, R2, UR4, !P0 ;  /* 0x0000000402007c0c */ /* 0x002fe2000c721270 */
[----:B------:R-:W0:Y:S01]  /*26a20*/  LDCU UR4, c[0x0][0x39c] ;  /* 0x00007380ff0477ac */ /* 0x000e220008000800 */
[----:B--2---:R-:W-:-:S04]  /*26a30*/  F2FP.SATFINITE.E5M2.F32.PACK_AB_MERGE_C R76, R77, R76, RZ ;  /* 0x0000004c4d4c723e */ /* 0x004fc800048060ff */
[----:B------:R-:W-:-:S04]  /*26a40*/  PRMT R3, R76, 0x9910, RZ ;  /* 0x000099104c037816 */ /* 0x000fc800000000ff */
[----:B------:R-:W-:Y:S01]  /*26a50*/  SHF.R.S32.HI R3, RZ, 0x8, R3 ;  /* 0x00000008ff037819 */ /* 0x000fe20000011403 */
[----:B------:R-:W-:Y:S04]  /*26a60*/  @P4 STG.E.U8 desc[UR24][R132.64], R76 ;  /* 0x0000004c84004986 */ /* 0x000fe8000c101118 */
[----:B------:R1:W-:Y:S04]  /*26a70*/  @P3 STG.E.U8 desc[UR24][R80.64], R3 ;  /* 0x0000000350003986 */ /* 0x0003e8000c101118 */
[----:B-1----:R-:W2:Y:S01]  /*26a80*/  LDL.LU.64 R80, [R1+0xbf0] ;  /* 0x000bf00001507983 */ /* 0x002ea20000300a00 */
[----:B---3--:R-:W-:-:S05]  /*26a90*/  F2FP.SATFINITE.E5M2.F32.PACK_AB_MERGE_C R78, R79, R78, RZ ;  /* 0x0000004e4f4e723e */ /* 0x008fca00048060ff */
[----:B------:R1:W-:Y:S04]  /*26aa0*/  @P1 STG.E.U8 desc[UR24][R82.64], R78 ;  /* 0x0000004e52001986 */ /* 0x0003e8000c101118 */
[----:B-1----:R-:W3:Y:S01]  /*26ab0*/  LDL.LU.64 R82, [R1+0xbe8] ;  /* 0x000be80001527983 */ /* 0x002ee20000300a00 */
[----:B------:R-:W-:Y:S01]  /*26ac0*/  VIADD R2, R0, 0x18b ;  /* 0x0000018b00027836 */ /* 0x000fe20000000000 */
[----:B------:R-:W-:Y:S02]  /*26ad0*/  PRMT R3, R78, 0x9910, RZ ;  /* 0x000099104e037816 */ /* 0x000fe400000000ff */
[----:B------:R-:W3:Y:S02]  /*26ae0*/  LDL.LU.64 R132, [R1+0x428] ;  /* 0x0004280001847983 */ /* 0x000ee40000300a00 */
[----:B------:R-:W-:Y:S01]  /*26af0*/  ISETP.LT.AND P6, PT, R2, UR6, !P0 ;  /* 0x0000000602007c0c */ /* 0x000fe2000c7c1270 */
[----:B------:R-:W-:Y:S01]  /*26b00*/  VIADD R2, R0, 0x18c ;  /* 0x0000018c00027836 */ /* 0x000fe20000000000 */
[----:B------:R-:W-:Y:S01]  /*26b10*/  SHF.R.S32.HI R3, RZ, 0x8, R3 ;  /* 0x00000008ff037819 */ /* 0x000fe20000011403 */
[----:B------:R-:W1:Y:S03]  /*26b20*/  LDCU UR6, c[0x0][0x39c] ;  /* 0x00007380ff0677ac */ /* 0x000e660008000800 */
[----:B----4-:R-:W-:Y:S01]  /*26b30*/  ISETP.LT.AND P5, PT, R2, UR5, !P0 ;  /* 0x0000000502007c0c */ /* 0x010fe2000c7a1270 */
[----:B------:R-:W-:Y:S01]  /*26b40*/  VIADD R2, R0, 0x18d ;  /* 0x0000018d00027836 */ /* 0x000fe20000000000 */
[----:B------:R-:W4:Y:S04]  /*26b50*/  LDCU UR5, c[0x0][0x39c] ;  /* 0x00007380ff0577ac */ /* 0x000f280008000800 */
[----:B0-----:R-:W-:Y:S01]  /*26b60*/  ISETP.LT.AND P4, PT, R2, UR4, !P0 ;  /* 0x0000000402007c0c */ /* 0x001fe2000c781270 */
[----:B-----5:R0:W-:Y:S01]  /*26b70*/  @P6 STG.E.U8 desc[UR24][R136.64], R3 ;  /* 0x0000000388006986 */ /* 0x0201e2000c101118 */
[----:B------:R-:W-:Y:S01]  /*26b80*/  VIADD R2, R0, 0x18e ;  /* 0x0000018e00027836 */ /* 0x000fe20000000000 */
[----:B------:R-:W5:Y:S02]  /*26b90*/  LDCU UR4, c[0x0][0x39c] ;  /* 0x00007380ff0477ac */ /* 0x000f640008000800 */
[----:B0-----:R-:W4:Y:S02]  /*26ba0*/  LDL.LU.64 R136, [R1+0x420] ;  /* 0x0004200001887983 */ /* 0x001f240000300a00 */
        /* <DEDUP_REMOVED lines=14> */
[----:B----4-:R-:W-:Y:S01]  /*26c90*/  ISETP.LT.AND P1, PT, R2, UR5, !P0 ;  /* 0x0000000502007c0c */ /* 0x010fe2000c721270 */
[----:B------:R-:W-:Y:S01]  /*26ca0*/  VIADD R2, R0, 0x190 ;  /* 0x0000019000027836 */ /* 0x000fe20000000000 */
[----:B------:R-:W-:Y:S01]  /*26cb0*/  SHF.R.S32.HI R3, RZ, 0x8, R3 ;  /* 0x00000008ff037819 */ /* 0x000fe20000011403 */
[----:B------:R-:W1:Y:S03]  /*26cc0*/  LDCU UR5, c[0x0][0x39c] ;  /* 0x00007380ff0577ac */ /* 0x000e660008000800 */
[----:B-----5:R-:W-:Y:S01]  /*26cd0*/  ISETP.LT.AND P6, PT, R2, UR4, !P0 ;  /* 0x0000000402007c0c */ /* 0x020fe2000c7c1270 */
[----:B------:R-:W-:Y:S01]  /*26ce0*/  VIADD R2, R0, 0x191 ;  /* 0x0000019100027836 */ /* 0x000fe20000000000 */
[----:B------:R-:W4:Y:S04]  /*26cf0*/  LDCU UR4, c[0x0][0x39c] ;  /* 0x00007380ff0477ac */ /* 0x000f280008000800 */
[----:B0-----:R-:W-:Y:S01]  /*26d00*/  ISETP.LT.AND P5, PT, R2, UR6, !P0 ;  /* 0x0000000602007c0c */ /* 0x001fe2000c7a1270 */
[----:B------:R0:W-:Y:S01]  /*26d10*/  @P1 STG.E.U8 desc[UR24][R132.64], R3 ;  /* 0x0000000384001986 */ /* 0x0001e2000c101118 */
        /* <DEDUP_REMOVED lines=174> */
[----:B------:R-:W1:Y:S01]  /*27800*/  LDCU UR4, c[0x0][0x39c] ;  /* 0x00007380ff0477ac */ /* 0x000e620008000800 */
[----:B------:R-:W-:-:S05]  /*27810*/  VIADD R2, R0, 0x1ac ;  /* 0x000001ac00027836 */ /* 0x000fca0000000000 */
[----:B-----5:R-:W-:Y:S01]  /*27820*/  ISETP.LT.AND P3, PT, R2, UR6, !P0 ;  /* 0x0000000602007c0c */ /* 0x020fe2000c761270 */
[----:B------:R-:W4:Y:S01]  /*27830*/  LDCU UR6, c[0x0][0x39c] ;  /* 0x00007380ff0677ac */ /* 0x000f220008000800 */
[----:B------:R-:W-:-:S05]  /*27840*/  VIADD R2, R0, 0x1ad ;  /* 0x000001ad00027836 */ /* 0x000fca0000000000 */
[----:B0-----:R-:W-:Y:S01]  /*27850*/  ISETP.LT.AND P1, PT, R2, UR5, !P0 ;  /* 0x0000000502007c0c */ /* 0x001fe2000c721270 */
[----:B------:R-:W0:Y:S01]  /*27860*/  LDCU UR5, c[0x0][0x39c] ;  /* 0x00007380ff0577ac */ /* 0x000e220008000800 */
[----:B------:R-:W-:-:S05]  /*27870*/  VIADD R2, R0, 0x1ae ;  /* 0x000001ae00027836 */ /* 0x000fca0000000000 */
[----:B-1----:R-:W-:Y:S01]  /*27880*/  ISETP.LT.AND P6, PT, R2, UR4, !P0 ;  /* 0x0000000402007c0c */ /* 0x002fe2000c7c1270 */
[----:B------:R-:W1:Y:S01]  /*27890*/  LDCU UR4, c[0x0][0x39c] ;  /* 0x00007380ff0477ac */ /* 0x000e620008000800 */
[----:B------:R-:W-:Y:S01]  /*278a0*/  VIADD R2, R0, 0x1af ;  /* 0x000001af00027836 */ /* 0x000fe20000000000 */
[----:B------:R-:W-:-:S04]  /*278b0*/  SHF.R.S32.HI R3, RZ, 0x8, R3 ;  /* 0x00000008ff037819 */ /* 0x000fc80000011403 */
[----:B----4-:R-:W-:Y:S01]  /*278c0*/  ISETP.LT.AND P5, PT, R2, UR6, !P0 ;  /* 0x0000000602007c0c */ /* 0x010fe2000c7a1270 */
[----:B------:R-:W-:Y:S01]  /*278d0*/  VIADD R2, R0, 0x1b0 ;  /* 0x000001b000027836 */ /* 0x000fe20000000000 */
[----:B------:R4:W-:Y:S01]  /*278e0*/  @P4 STG.E.U8 desc[UR24][R134.64], R3 ;  /* 0x0000000386004986 */ /* 0x0009e2000c101118 */
[----:B------:R-:W5:Y:S03]  /*278f0*/  LDCU UR6, c[0x0][0x39c] ;  /* 0x00007380ff0677ac */ /* 0x000f660008000800 */
[----:B0-----:R-:W-:Y:S01]  /*27900*/  ISETP.LT.AND P4, PT, R2, UR5, !P0 ;  /* 0x0000000502007c0c */ /* 0x001fe2000c781270 */
[----:B------:R-:W-:Y:S01]  /*27910*/  VIADD R2, R0, 0x1b1 ;  /* 0x000001b100027836 */ /* 0x000fe20000000000 */
[----:B------:R-:W0:Y:S01]  /*27920*/  LDCU UR5, c[0x0][0x39c] ;  /* 0x00007380ff0577ac */ /* 0x000e220008000800 */
[----:B----4-:R-:W4:Y:S01]  /*27930*/  LDL.LU.64 R134, [R1+0x320] ;  /* 0x0003200001867983 */ /* 0x010f220000300a00 */
[----:B--2---:R-:W-:-:S04]  /*27940*/  F2FP.SATFINITE.E5M2.F32.PACK_AB_MERGE_C R112, R113, R112, RZ ;  /* 0x000000707170723e */ /* 0x004fc800048060ff */
[----:B------:R-:W-:Y:S01]  /*27950*/  PRMT R3, R112, 0x9910, RZ ;  /* 0x0000991070037816 */ /* 0x000fe200000000ff */
[----:B------:R-:W-:Y:S01]  /*27960*/  @P3 STG.E.U8 desc[UR24][R132.64], R112 ;  /* 0x0000007084003986 */ /* 0x000fe2000c101118 */
[----:B-1----:R-:W-:Y:S01]  /*27970*/  ISETP.LT.AND P3, PT, R2, UR4, !P0 ;  /* 0x0000000402007c0c */ /* 0x002fe2000c761270 */
[----:B------:R-:W1:Y:S01]  /*27980*/  LDCU UR4, c[0x0][0x39c] ;  /* 0x00007380ff0477ac */ /* 0x000e620008000800 */
[----:B------:R-:W-:-:S05]  /*27990*/  SHF.R.S32.HI R2, RZ, 0x8, R3 ;  /* 0x00000008ff027819 */ /* 0x000fca0000011403 */
[----:B------:R2:W-:Y:S04]  /*279a0*/  @P1 STG.E.U8 desc[UR24][R116.64], R2 ;  /* 0x0000000274001986 */ /* 0x0005e8000c101118 */
[----:B--2---:R-:W2:Y:S01]  /*279b0*/  LDL.LU.64 R116, [R1+0xb60] ;  /* 0x000b600001747983 */ /* 0x004ea20000300a00 */
[----:B---3--:R-:W-:-:S05]  /*279c0*/  F2FP.SATFINITE.E5M2.F32.PACK_AB_MERGE_C R114, R115, R114, RZ ;  /* 0x000000727372723e */ /* 0x008fca00048060ff */
[----:B------:R3:W-:Y:S04]  /*279d0*/  @P6 STG.E.U8 desc[UR24][R118.64], R114 ;  /* 0x0000007276006986 */ /* 0x0007e8000c101118 */
[----:B---3--:R-:W3:Y:S01]  /*279e0*/  LDL.LU.64 R118, [R1+0xb58] ;  /* 0x000b580001767983 */ /* 0x008ee20000300a00 */
[----:B------:R-:W-:Y:S01]  /*279f0*/  VIADD R3, R0, 0x1b2 ;  /* 0x000001b200037836 */ /* 0x000fe20000000000 */
[----:B------:R-:W-:Y:S01]  /*27a00*/  PRMT R69, R114, 0x9910, RZ ;  /* 0x0000991072457816 */ /* 0x000fe200000000ff */
[----:B------:R-:W-:Y:S01]  /*27a10*/  VIADD R2, R0, 0x1b4 ;  /* 0x000001b400027836 */ /* 0x000fe20000000000 */
[----:B------:R-:W3:Y:S02]  /*27a20*/  LDL.LU.64 R132, [R1+0x318] ;  /* 0x0003180001847983 */ /* 0x000ee40000300a00 */
[----:B-----5:R-:W-:Y:S01]  /*27a30*/  ISETP.LT.AND P1, PT, R3, UR6, !P0 ;  /* 0x0000000603007c0c */ /* 0x020fe2000c721270 */
[----:B------:R-:W-:Y:S01]  /*27a40*/  IMAD.MOV.U32 R3, RZ, RZ, R69 ;  /* 0x000000ffff037224 */ /* 0x000fe200078e0045 */
[----:B------:R-:W5:Y:S04]  /*27a50*/  LDCU UR6, c[0x0][0x39c] ;  /* 0x00007380ff0677ac */ /* 0x000f680008000800 */
[----:B------:R-:W-:-:S05]  /*27a60*/  SHF.R.S32.HI R3, RZ, 0x8, R3 ;  /* 0x00000008ff037819 */ /* 0x000fca0000011403 */
[----:B------:R0:W-:Y:S01]  /*27a70*/  @P5 STG.E.U8 desc[UR24][R136.64], R3 ;  /* 0x0000000388005986 */ /* 0x0001e2000c101118 */
[----:B-1----:R-:W-:Y:S01]  /*27a80*/  ISETP.LT.AND P5, PT, R2, UR4, !P0 ;  /* 0x0000000402007c0c */ /* 0x002fe2000c7a1270 */
[----:B------:R-:W-:Y:S01]  /*27a90*/  VIADD R68, R0, 0x1b3 ;  /* 0x000001b300447836 */ /* 0x000fe20000000000 */
[----:B------:R-:W1:Y:S01]  /*27aa0*/  LDCU UR4, c[0x0][0x39c] ;  /* 0x00007380ff0477ac */ /* 0x000e620008000800 */
[----:B0-----:R-:W5:Y:S01]  /*27ab0*/  LDL.LU.64 R136, [R1+0x310] ;  /* 0x0003100001887983 */ /* 0x001f620000300a00 */
[----:B--2---:R-:W-:-:S04]  /*27ac0*/  F2FP.SATFINITE.E5M2.F32.PACK_AB_MERGE_C R116, R117, R116, RZ ;  /* 0x000000747574723e */ /* 0x004fc800048060ff */
[----:B------:R-:W-:-:S05]  /*27ad0*/  PRMT R69, R116, 0x9910, RZ ;  /* 0x0000991074457816 */ /* 0x000fca00000000ff */
[----:B------:R-:W-:Y:S01]  /*27ae0*/  IMAD.MOV.U32 R2, RZ, RZ, R69 ;  /* 0x000000ffff027224 */ /* 0x000fe200078e0045 */
[----:B----4-:R-:W-:Y:S04]  /*27af0*/  @P4 STG.E.U8 desc[UR24][R134.64], R116 ;  /* 0x0000007486004986 */ /* 0x010fe8000c101118 */
[----:B------:R-:W-:-:S05]  /*27b00*/  SHF.R.S32.HI R2, RZ, 0x8, R2 ;  /* 0x00000008ff027819 */ /* 0x000fca0000011402 */
[----:B------:R0:W-:Y:S04]  /*27b10*/  @P3 STG.E.U8 desc[UR24][R120.64], R2 ;  /* 0x0000000278003986 */ /* 0x0001e8000c101118 */
[----:B0-----:R-:W2:Y:S01]  /*27b20*/  LDL.LU.64 R120, [R1+0xb50] ;  /* 0x000b500001787983 */ /* 0x001ea20000300a00 */
[----:B---3--:R-:W-:-:S05]  /*27b30*/  F2FP.SATFINITE.E5M2.F32.PACK_AB_MERGE_C R118, R119, R118, RZ ;  /* 0x000000767776723e */ /* 0x008fca00048060ff */
[----:B------:R0:W-:Y:S04]  /*27b40*/  @P1 STG.E.U8 desc[UR24][R122.64], R118 ;  /* 0x000000767a001986 */ /* 0x0001e8000c101118 */
[----:B0-----:R-:W3:Y:S01]  /*27b50*/  LDL.LU.64 R122, [R1+0xb48] ;  /* 0x000b4800017a7983 */ /* 0x001ee20000300a00 */
[----:B------:R-:W-:Y:S01]  /*27b60*/  ISETP.LT.AND P6, PT, R68, UR5, !P0 ;  /* 0x0000000544007c0c */ /* 0x000fe2000c7c1270 */
[----:B------:R-:W0:Y:S01]  /*27b70*/  LDCU UR5, c[0x0][0x39c] ;  /* 0x00007380ff0577ac */ /* 0x000e220008000800 */
[----:B------:R-:W-:Y:S01]  /*27b80*/  VIADD R68, R0, 0x1b5 ;  /* 0x000001b500447836 */ /* 0x000fe20000000000 */
[----:B------:R-:W-:Y:S01]  /*27b90*/  PRMT R69, R118, 0x9910, RZ ;  /* 0x0000991076457816 */ /* 0x000fe200000000ff */
[----:B------:R-:W-:Y:S01]  /*27ba0*/  VIADD R3, R0, 0x1b6 ;  /* 0x000001b600037836 */ /* 0x000fe20000000000 */
[----:B------:R-:W4:Y:S02]  /*27bb0*/  LDL.LU.64 R134, [R1+0x308] ;  /* 0x0003080001867983 */ /* 0x000f240000300a00 */
[----:B-----5:R-:W-:Y:S01]  /*27bc0*/  ISETP.LT.AND P4, PT, R68, UR6, !P0 ;  /* 0x0000000644007c0c */ /* 0x020fe2000c781270 */
[----:B------:R-:W5:Y:S01]  /*27bd0*/  LDCU UR6, c[0x0][0x39c] ;  /* 0x00007380ff0677ac */ /* 0x000f620008000800 */
[----:B------:R-:W-:Y:S01]  /*27be0*/  VIADD R2, R0, 0x1b8 ;  /* 0x000001b800027836 */ /* 0x000fe20000000000 */
[----:B0-----:R-:W-:Y:S01]  /*27bf0*/  ISETP.LT.AND P3, PT, R3, UR5, !P0 ;  /* 0x0000000503007c0c */ /* 0x001fe2000c761270 */
[----:B------:R-:W-:Y:S01]  /*27c00*/  IMAD.MOV.U32 R3, RZ, RZ, R69 ;  /* 0x000000ffff037224 */ /* 0x000fe200078e0045 */
[----:B------:R-:W0:Y:S04]  /*27c10*/  LDCU UR5, c[0x0][0x39c] ;  /* 0x00007380ff0577ac */ /* 0x000e280008000800 */
[----:B------:R-:W-:-:S05]  /*27c20*/  SHF.R.S32.HI R3, RZ, 0x8, R3 ;  /* 0x00000008ff037819 */ /* 0x000fca0000011403 */
[----:B------:R0:W-:Y:S01]  /*27c30*/  @P6 STG.E.U8 desc[UR24][R132.64], R3 ;  /* 0x0000000384006986 */ /* 0x0001e2000c101118 */
[----:B-----5:R-:W-:Y:S02]  /*27c40*/  ISETP.LT.AND P6, PT, R2, UR6, !P0 ;  /* 0x0000000602007c0c */ /* 0x020fe4000c7c1270 */
[----:B--2---:R-:W-:Y:S01]  /*27c50*/  F2FP.SATFINITE.E5M2.F32.PACK_AB_MERGE_C R120, R121, R120, RZ ;  /* 0x000000787978723e */ /* 0x004fe200048060ff */
[----:B0-----:R-:W2:Y:S01]  /*27c60*/  LDL.LU.64 R132, [R1+0x300] ;  /* 0x0003000001847983 */ /* 0x001ea20000300a00 */
[----:B---3--:R-:W-:Y:S01]  /*27c70*/  F2FP.SATFINITE.E5M2.F32.PACK_AB_MERGE_C R122, R123, R122, RZ ;  /* 0x0000007a7b7a723e */ /* 0x008fe200048060ff */
[----:B------:R-:W-:Y:S01]  /*27c80*/  VIADD R68, R0, 0x1b7 ;  /* 0x000001b700447836 */ /* 0x000fe20000000000 */
[----:B------:R-:W-:Y:S01]  /*27c90*/  PRMT R69, R120, 0x9910, RZ ;  /* 0x0000991078457816 */ /* 0x000fe200000000ff */
[----:B------:R-:W-:Y:S01]  /*27ca0*/  VIADD R3, R0, 0x1ba ;  /* 0x000001ba00037836 */ /* 0x000fe20000000000 */
[----:B------:R-:W0:Y:S03]  /*27cb0*/  LDCU UR6, c[0x0][0x39c] ;  /* 0x00007380ff0677ac */ /* 0x000e260008000800 */
[----:B------:R-:W-:Y:S01]  /*27cc0*/  IMAD.MOV.U32 R2, RZ, RZ, R69 ;  /* 0x000000ffff027224 */ /* 0x000fe200078e0045 */
[----:B------:R-:W-:Y:S04]  /*27cd0*/  @P5 STG.E.U8 desc[UR24][R136.64], R120 ;  /* 0x0000007888005986 */ /* 0x000fe8000c101118 */
[----:B------:R-:W-:-:S05]  /*27ce0*/  SHF.R.S32.HI R2, RZ, 0x8, R2 ;  /* 0x00000008ff027819 */ /* 0x000fca0000011402 */
[----:B------:R3:W-:Y:S04]  /*27cf0*/  @P4 STG.E.U8 desc[UR24][R124.64], R2 ;  /* 0x000000027c004986 */ /* 0x0007e8000c101118 */
[----:B---3--:R-:W3:Y:S04]  /*27d00*/  LDL.LU.64 R124, [R1+0xb40] ;  /* 0x000b4000017c7983 */ /* 0x008ee80000300a00 */
[----:B------:R5:W-:Y:S04]  /*27d10*/  @P3 STG.E.U8 desc[UR24][R126.64], R122 ;  /* 0x0000007a7e003986 */ /* 0x000be8000c101118 */
[----:B-----5:R-:W5:Y:S01]  /*27d20*/  LDL.LU.64 R126, [R1+0xb38] ;  /* 0x000b3800017e7983 */ /* 0x020f620000300a00 */
[----:B-1----:R-:W-:Y:S01]  /*27d30*/  ISETP.LT.AND P1, PT, R68, UR4, !P0 ;  /* 0x0000000444007c0c */ /* 0x002fe2000c721270 */
[----:B------:R-:W1:Y:S01]  /*27d40*/  LDCU UR4, c[0x0][0x39c] ;  /* 0x00007380ff0477ac */ /* 0x000e620008000800 */
[----:B------:R-:W-:Y:S01]  /*27d50*/  VIADD R68, R0, 0x1b9 ;  /* 0x000001b900447836 */ /* 0x000fe20000000000 */
[----:B------:R-:W-:Y:S01]  /*27d60*/  PRMT R69, R122, 0x9910, RZ ;  /* 0x000099107a457816 */ /* 0x000fe200000000ff */
[----:B------:R-:W-:Y:S01]  /*27d70*/  VIADD R2, R0, 0x1bc ;  /* 0x000001bc00027836 */ /* 0x000fe20000000000 */
[----:B------:R-:W2:Y:S02]  /*27d80*/  LDL.LU.64 R136, [R1+0x2f8] ;  /* 0x0002f80001887983 */ /* 0x000ea40000300a00 */
[----:B------:R-:W-:Y:S01]  /*27d90*/  ISETP.LT.AND P5, PT, R68, UR5, !P0 ;  /* 0x0000000544007c0c */ /* 0x000fe2000c7a1270 */
[----:B------:R-:W0:Y:S01]  /*27da0*/  LDCU UR5, c[0x0][0x39c] ;  /* 0x00007380ff0577ac */ /* 0x000e220008000800 */
[----:B-1----:R-:W-:Y:S01]  /*27db0*/  ISETP.LT.AND P4, PT, R3, UR4, !P0 ;  /* 0x0000000403007c0c */ /* 0x002fe2000c781270 */
[----:B------:R-:W-:Y:S01]  /*27dc0*/  IMAD.MOV.U32 R3, RZ, RZ, R69 ;  /* 0x000000ffff037224 */ /* 0x000fe200078e0045 */
[----:B------:R-:W1:Y:S04]  /*27dd0*/  LDCU UR4, c[0x0][0x39c] ;  /* 0x00007380ff0477ac */ /* 0x000e680008000800 */
[----:B------:R-:W-:-:S05]  /*27de0*/  SHF.R.S32.HI R3, RZ, 0x8, R3 ;  /* 0x00000008ff037819 */ /* 0x000fca0000011403 */
[----:B----4-:R4:W-:Y:S01]  /*27df0*/  @P1 STG.E.U8 desc[UR24][R134.64], R3 ;  /* 0x0000000386001986 */ /* 0x0109e2000c101118 */
[----:B0-----:R-:W-:Y:S02]  /*27e00*/  ISETP.LT.AND P1, PT, R2, UR5, !P0 ;  /* 0x0000000502007c0c */ /* 0x001fe4000c721270 */
[----:B---3--:R-:W-:Y:S01]  /*27e10*/  F2FP.SATFINITE.E5M2.F32.PACK_AB_MERGE_C R124, R125, R124, RZ ;  /* 0x0000007c7d7c723e */ /* 0x008fe200048060ff */
[----:B----4-:R-:W3:Y:S01]  /*27e20*/  LDL.LU.64 R134, [R1+0x2f0] ;  /* 0x0002f00001867983 */ /* 0x010ee20000300a00 */
[----:B-----5:R-:W-:Y:S01]  /*27e30*/  F2FP.SATFINITE.E5M2.F32.PACK_AB_MERGE_C R126, R127, R126, RZ ;  /* 0x0000007e7f7e723e */ /* 0x020fe200048060ff */
[----:B------:R-:W-:Y:S01]  /*27e40*/  VIADD R68, R0, 0x1bb ;  /* 0x000001bb00447836 */ /* 0x000fe20000000000 */
[----:B------:R-:W-:Y:S01]  /*27e50*/  PRMT R69, R124, 0x9910, RZ ;  /* 0x000099107c457816 */ /* 0x000fe200000000ff */
[----:B------:R-:W-:Y:S01]  /*27e60*/  VIADD R3, R0, 0x1be ;  /* 0x000001be00037836 */ /* 0x000fe20000000000 */
[----:B------:R-:W0:Y:S03]  /*27e70*/  LDCU UR5, c[0x0][0x39c] ;  /* 0x00007380ff0577ac */ /* 0x000e260008000800 */
[----:B------:R-:W-:Y:S01]  /*27e80*/  IMAD.MOV.U32 R2, RZ, RZ, R69 ;  /* 0x000000ffff027224 */ /* 0x000fe200078e0045 */
[----:B--2---:R-:W-:Y:S04]  /*27e90*/  @P6 STG.E.U8 desc[UR24][R132.64], R124 ;  /* 0x0000007c84006986 */ /* 0x004fe8000c101118 */
[----:B------:R-:W-:-:S05]  /*27ea0*/  SHF.R.S32.HI R2, RZ, 0x8, R2 ;  /* 0x00000008ff027819 */ /* 0x000fca0000011402 */
[----:B------:R2:W-:Y:S04]  /*27eb0*/  @P5 STG.E.U8 desc[UR24][R128.64], R2 ;  /* 0x0000000280005986 */ /* 0x0005e8000c101118 */
[----:B--2---:R-:W2:Y:S04]  /*27ec0*/  LDL.LU.64 R128, [R1+0xb30] ;  /* 0x000b300001807983 */ /* 0x004ea80000300a00 */
[----:B------:R4:W-:Y:S04]  /*27ed0*/  @P4 STG.E.U8 desc[UR24][R130.64], R126 ;  /* 0x0000007e82004986 */ /* 0x0009e8000c101118 */
[----:B----4-:R-:W4:Y:S01]  /*27ee0*/  LDL.LU.64 R130, [R1+0xb28] ;  /* 0x000b280001827983 */ /* 0x010f220000300a00 */
[----:B------:R-:W-:Y:S01]  /*27ef0*/  ISETP.LT.AND P3, PT, R68, UR6, !P0 ;  /* 0x0000000644007c0c */ /* 0x000fe2000c761270 */
[----:B------:R-:W5:Y:S01]  /*27f00*/  LDCU UR6, c[0x0][0x39c] ;  /* 0x00007380ff0677ac */ /* 0x000f620008000800 */
[----:B------:R-:W-:Y:S01]  /*27f10*/  VIADD R68, R0, 0x1bd ;  /* 0x000001bd00447836 */ /* 0x000fe20000000000 */
[----:B------:R-:W-:Y:S01]  /*27f20*/  PRMT R69, R126, 0x9910, RZ ;  /* 0x000099107e457816 */ /* 0x000fe200000000ff */
[----:B------:R-:W-:Y:S01]  /*27f30*/  VIADD R2, R0, 0x1c0 ;  /* 0x000001c000027836 */ /* 0x000fe20000000000 */
[----:B------:R-:W3:Y:S02]  /*27f40*/  LDL.LU.64 R132, [R1+0x2d8] ;  /* 0x0002d80001847983 */ /* 0x000ee40000300a00 */
[----:B-1----:R-:W-:Y:S01]  /*27f50*/  ISETP.LT.AND P6, PT, R68, UR4, !P0 ;  /* 0x0000000444007c0c */ /* 0x002fe2000c7c1270 */
[----:B------:R-:W1:Y:S01]  /*27f60*/  LDCU UR4, c[0x0][0x39c] ;  /* 0x00007380ff0477ac */ /* 0x000e620008000800 */
[----:B-----5:R-:W-:Y:S01]  /*27f70*/  ISETP.LT.AND P5, PT, R3, UR6, !P0 ;  /* 0x0000000603007c0c */ /* 0x020fe2000c7a1270 */
[----:B------:R-:W-:Y:S01]  /*27f80*/  IMAD.MOV.U32 R3, RZ, RZ, R69 ;  /* 0x000000ffff037224 */ /* 0x000fe200078e0045 */
[----:B------:R-:W5:Y:S04]  /*27f90*/  LDCU UR6, c[0x0][0x39c] ;  /* 0x00007380ff0677ac */ /* 0x000f680008000800 */
[----:B------:R-:W-:-:S05]  /*27fa0*/  SHF.R.S32.HI R3, RZ, 0x8, R3 ;  /* 0x00000008ff037819 */ /* 0x000fca0000011403 */
[----:B------:R0:W-:Y:S01]  /*27fb0*/  @P3 STG.E.U8 desc[UR24][R136.64], R3 ;  /* 0x0000000388003986 */ /* 0x0001e2000c101118 */
[----:B-1----:R-:W-:Y:S02]  /*27fc0*/  ISETP.LT.AND P3, PT, R2, UR4, !P0 ;  /* 0x0000000402007c0c */ /* 0x002fe4000c761270 */
[----:B--2---:R-:W-:Y:S01]  /*27fd0*/  F2FP.SATFINITE.E5M2.F32.PACK_AB_MERGE_C R128, R129, R128, RZ ;  /* 0x000000808180723e */ /* 0x004fe200048060ff */
[----:B0-----:R-:W2:Y:S01]  /*27fe0*/  LDL.LU.64 R136, [R1+0x2d0] ;  /* 0x0002d00001887983 */ /* 0x001ea20000300a00 */
[----:B----4-:R-:W-:Y:S01]  /*27ff0*/  F2FP.SATFINITE.E5M2.F32.PACK_AB_MERGE_C R130, R131, R130, RZ ;  /* 0x000000828382723e */ /* 0x010fe200048060ff */
[----:B------:R-:W-:Y:S01]  /*28000*/  VIADD R68, R0, 0x1bf ;  /* 0x000001bf00447836 */ /* 0x000fe20000000000 */
[----:B------:R-:W-:Y:S01]  /*28010*/  PRMT R69, R128, 0x9910, RZ ;  /* 0x0000991080457816 */ /* 0x000fe200000000ff */
[----:B------:R-:W0:Y:S04]  /*28020*/  LDCU UR4, c[0x0][0x39c] ;  /* 0x00007380ff0477ac */ /* 0x000e280008000800 */
[----:B------:R-:W-:Y:S01]  /*28030*/  IMAD.MOV.U32 R2, RZ, RZ, R69 ;  /* 0x000000ffff027224 */ /* 0x000fe200078e0045 */
[----:B---3--:R-:W-:Y:S04]  /*28040*/  @P1 STG.E.U8 desc[UR24][R134.64], R128 ;  /* 0x0000008086001986 */ /* 0x008fe8000c101118 */
[----:B------:R-:W-:-:S05]  /*28050*/  SHF.R.S32.HI R2, RZ, 0x8, R2 ;  /* 0x00000008ff027819 */ /* 0x000fca0000011402 */
[----:B------:R1:W-:Y:S04]  /*28060*/  @P6 STG.E.U8 desc[UR24][R4.64], R2 ;  /* 0x0000000204006986 */ /* 0x0003e8000c101118 */
[----:B-1----:R-:W3:Y:S04]  /*28070*/  LDL.LU.64 R4, [R1+0xb20] ;  /* 0x000b200001047983 */ /* 0x002ee80000300a00 */
[----:B------:R1:W-:Y:S04]  /*28080*/  @P5 STG.E.U8 desc[UR24][R6.64], R130 ;  /* 0x0000008206005986 */ /* 0x0003e8000c101118 */
[----:B-1----:R-:W4:Y:S01]  /*28090*/  LDL.LU.64 R6, [R1+0xb18] ;  /* 0x000b180001067983 */ /* 0x002f220000300a00 */
[----:B------:R-:W-:Y:S01]  /*280a0*/  ISETP.LT.AND P4, PT, R68, UR5, !P0 ;  /* 0x0000000544007c0c */ /* 0x000fe2000c781270 */
[----:B------:R-:W1:Y:S01]  /*280b0*/  LDCU UR5, c[0x0][0x39c] ;  /* 0x00007380ff0577ac */ /* 0x000e620008000800 */
[----:B------:R-:W-:Y:S01]  /*280c0*/  VIADD R68, R0, 0x1c1 ;  /* 0x000001c100447836 */ /* 0x000fe20000000000 */
[----:B------:R-:W-:Y:S01]  /*280d0*/  PRMT R69, R130, 0x9910, RZ ;  /* 0x0000991082457816 */ /* 0x000fe200000000ff */
[----:B------:R-:W-:Y:S01]  /*280e0*/  VIADD R3, R0, 0x1c2 ;  /* 0x000001c200037836 */ /* 0x000fe20000000000 */
[----:B------:R-:W4:Y:S02]  /*280f0*/  LDL.LU.64 R134, [R1+0x2b8] ;  /* 0x0002b80001867983 */ /* 0x000f240000300a00 */
[----:B-----5:R-:W-:Y:S01]  /*28100*/  ISETP.LT.AND P1, PT, R68, UR6, !P0 ;  /* 0x0000000644007c0c */ /* 0x020fe2000c721270 */
[----:B------:R-:W5:Y:S01]  /*28110*/  LDCU UR6, c[0x0][0x39c] ;  /* 0x00007380ff0677ac */ /* 0x000f620008000800 */
[----:B------:R-:W-:-:S02]  /*28120*/  VIADD R68, R0, 0x1c3 ;  /* 0x000001c300447836 */ /* 0x000fc40000000000 */
[----:B------:R-:W-:Y:S01]  /*28130*/  VIADD R2, R0, 0x1c4 ;  /* 0x000001c400027836 */ /* 0x000fe20000000000 */
[----:B-1----:R-:W-:Y:S01]  /*28140*/  ISETP.LT.AND P6, PT, R3, UR5, !P0 ;  /* 0x0000000503007c0c */ /* 0x002fe2000c7c1270 */
[----:B------:R-:W-:Y:S01]  /*28150*/  IMAD.MOV.U32 R3, RZ, RZ, R69 ;  /* 0x000000ffff037224 */ /* 0x000fe200078e0045 */
[----:B0-----:R-:W-:Y:S01]  /*28160*/  ISETP.LT.AND P5, PT, R68, UR4, !P0 ;  /* 0x0000000444007c0c */ /* 0x001fe2000c7a1270 */
[----:B------:R-:W0:Y:S03]  /*28170*/  LDCU UR5, c[0x0][0x39c] ;  /* 0x00007380ff0577ac */ /* 0x000e260008000800 */
[----:B------:R-:W-:Y:S01]  /*28180*/  SHF.R.S32.HI R3, RZ, 0x8, R3 ;  /* 0x00000008ff037819 */ /* 0x000fe20000011403 */
[----:B------:R-:W1:Y:S04]  /*28190*/  LDCU UR4, c[0x0][0x39c] ;  /* 0x00007380ff0477ac */ /* 0x000e680008000800 */
[----:B------:R0:W-:Y:S01]  /*281a0*/  @P4 STG.E.U8 desc[UR24][R132.64], R3 ;  /* 0x0000000384004986 */ /* 0x0001e2000c101118 */
[----:B-----5:R-:W-:Y:S01]  /*281b0*/  ISETP.LT.AND P4, PT, R2, UR6, !P0 ;  /* 0x0000000602007c0c */ /* 0x020fe2000c781270 */
[----:B------:R-:W5:Y:S02]  /*281c0*/  LDCU UR6, c[0x0][0x39c] ;  /* 0x00007380ff0677ac */ /* 0x000f640008000800 */
[----:B0-----:R-:W5:Y:S01]  /*281d0*/  LDL.LU.64 R132, [R1+0x2b0] ;  /* 0x0002b00001847983 */ /* 0x001f620000300a00 */
[----:B---3--:R-:W-:-:S04]  /*281e0*/  F2FP.SATFINITE.E5M2.F32.PACK_AB_MERGE_C R4, R5, R4, RZ ;  /* 0x000000040504723e */ /* 0x008fc800048060ff */
[----:B------:R-:W-:-:S05]  /*281f0*/  PRMT R68, R4, 0x9910, RZ ;  /* 0x0000991004447816 */ /* 0x000fca00000000ff */
[----:B------:R-:W-:Y:S01]  /*28200*/  IMAD.MOV.U32 R2, RZ, RZ, R68 ;  /* 0x000000ffff027224 */ /* 0x000fe200078e0044 */
[----:B--2---:R-:W-:Y:S04]  /*28210*/  @P3 STG.E.U8 desc[UR24][R136.64], R4 ;  /* 0x0000000488003986 */ /* 0x004fe8000c101118 */
[----:B------:R-:W-:-:S05]  /*28220*/  SHF.R.S32.HI R2, RZ, 0x8, R2 ;  /* 0x00000008ff027819 */ /* 0x000fca0000011402 */
[----:B------:R0:W-:Y:S04]  /*28230*/  @P1 STG.E.U8 desc[UR24][R8.64], R2 ;  /* 0x0000000208001986 */ /* 0x0001e8000c101118 */
[----:B0-----:R-:W2:Y:S01]  /*28240*/  LDL.LU.64 R8, [R1+0xb10] ;  /* 0x000b100001087983 */ /* 0x001ea20000300a00 */
[----:B----4-:R-:W-:-:S05]  /*28250*/  F2FP.SATFINITE.E5M2.F32.PACK_AB_MERGE_C R6, R7, R6, RZ ;  /* 0x000000060706723e */ /* 0x010fca00048060ff */
[----:B------:R0:W-:Y:S04]  /*28260*/  @P6 STG.E.U8 desc[UR24][R10.64], R6 ;  /* 0x000000060a006986 */ /* 0x0001e8000c101118 */
[----:B0-----:R-:W3:Y:S01]  /*28270*/  LDL.LU.64 R10, [R1+0xb08] ;  /* 0x000b0800010a7983 */ /* 0x001ee20000300a00 */
[----:B------:R-:W-:Y:S01]  /*28280*/  VIADD R5, R0, 0x1c5 ;  /* 0x000001c500057836 */ /* 0x000fe20000000000 */
[----:B------:R-:W-:Y:S01]  /*28290*/  PRMT R7, R6, 0x9910, RZ ;  /* 0x0000991006077816 */ /* 0x000fe200000000ff */
[----:B------:R-:W-:Y:S01]  /*282a0*/  VIADD R3, R0, 0x1c6 ;  /* 0x000001c600037836 */ /* 0x000fe20000000000 */
[----:B------:R-:W4:Y:S02]  /*282b0*/  LDL.LU.64 R136, [R1+0x298] ;  /* 0x0002980001887983 */ /* 0x000f240000300a00 */
[----:B------:R-:W-:Y:S01]  /*282c0*/  ISETP.LT.AND P3, PT, R5, UR5, !P0 ;  /* 0x0000000505007c0c */ /* 0x000fe2000c761270 */
[----:B------:R-:W0:Y:S01]  /*282d0*/  LDCU UR5, c[0x0][0x39c] ;  /* 0x00007380ff0577ac */ /* 0x000e220008000800 */
[----:B-1----:R-:W-:Y:S01]  /*282e0*/  ISETP.LT.AND P1, PT, R3, UR4, !P0 ;  /* 0x0000000403007c0c */ /* 0x002fe2000c721270 */
[----:B------:R-:W-:-:S02]  /*282f0*/  IMAD.MOV.U32 R3, RZ, RZ, R7 ;  /* 0x000000ffff037224 */ /* 0x000fc400078e0007 */
[C---:B------:R-:W-:Y:S01]  /*28300*/  VIADD R5, R0.reuse, 0x1c7 ;  /* 0x000001c700057836 */ /* 0x040fe20000000000 */
[----:B------:R-:W1:Y:S01]  /*28310*/  LDCU UR4, c[0x0][0x39c] ;  /* 0x00007380ff0477ac */ /* 0x000e620008000800 */
[----:B------:R-:W-:Y:S01]  /*28320*/  VIADD R2, R0, 0x1c8 ;  /* 0x000001c800027836 */ /* 0x000fe20000000000 */
[----:B------:R-:W-:Y:S02]  /*28330*/  SHF.R.S32.HI R3, RZ, 0x8, R3 ;  /* 0x00000008ff037819 */ /* 0x000fe40000011403 */
[----:B-----5:R-:W-:Y:S01]  /*28340*/  ISETP.LT.AND P6, PT, R5, UR6, !P0 ;  /* 0x0000000605007c0c */ /* 0x020fe2000c7c1270 */
[----:B------:R-:W5:Y:S02]  /*28350*/  LDCU UR6, c[0x0][0x39c] ;  /* 0x00007380ff0677ac */ /* 0x000f640008000800 */
[----:B------:R1:W-:Y:S01]  /*28360*/  @P5 STG.E.U8 desc[UR24][R134.64], R3 ;  /* 0x0000000386005986 */ /* 0x0003e2000c101118 */
[----:B0-----:R-:W-:Y:S01]  /*28370*/  ISETP.LT.AND P5, PT, R2, UR5, !P0 ;  /* 0x0000000502007c0c */ /* 0x001fe2000c7a1270 */
[----:B------:R-:W-:Y:S01]  /*28380*/  VIADD R4, R0, 0x1c9 ;  /* 0x000001c900047836 */ /* 0x000fe20000000000 */
[----:B------:R-:W0:Y:S01]  /*28390*/  LDCU UR5, c[0x0][0x39c] ;  /* 0x00007380ff0577ac */ /* 0x000e220008000800 */
[----:B-1----:R-:W4:Y:S01]  /*283a0*/  LDL.LU.64 R134, [R1+0x288] ;  /* 0x0002880001867983 */ /* 0x002f220000300a00 */
[----:B--2---:R-:W-:-:S04]  /*283b0*/  F2FP.SATFINITE.E5M2.F32.PACK_AB_MERGE_C R8, R9, R8, RZ ;  /* 0x000000080908723e */ /* 0x004fc800048060ff */
[----:B------:R-:W-:-:S05]  /*283c0*/  PRMT R5, R8, 0x9910, RZ ;  /* 0x0000991008057816 */ /* 0x000fca00000000ff */
[----:B------:R-:W-:Y:S01]  /*283d0*/  IMAD.MOV.U32 R2, RZ, RZ, R5 ;  /* 0x000000ffff027224 */ /* 0x000fe200078e0005 */
[----:B------:R-:W-:Y:S04]  /*283e0*/  @P4 STG.E.U8 desc[UR24][R132.64], R8 ;  /* 0x0000000884004986 */ /* 0x000fe8000c101118 */
[----:B------:R-:W-:-:S05]  /*283f0*/  SHF.R.S32.HI R2, RZ, 0x8, R2 ;  /* 0x00000008ff027819 */ /* 0x000fca0000011402 */
[----:B------:R1:W-:Y:S04]  /*28400*/  @P3 STG.E.U8 desc[UR24][R12.64], R2 ;  /* 0x000000020c003986 */ /* 0x0003e8000c101118 */
[----:B-1----:R-:W2:Y:S01]  /*28410*/  LDL.LU.64 R12, [R1+0xb00] ;  /* 0x000b0000010c7983 */ /* 0x002ea20000300a00 */
[----:B---3--:R-:W-:-:S03]  /*28420*/  F2FP.SATFINITE.E5M2.F32.PACK_AB_MERGE_C R10, R11, R10, RZ ;  /* 0x0000000a0b0a723e */ /* 0x008fc600048060ff */
[----:B------:R-:W3:Y:S04]  /*28430*/  LDL.LU.64 R132, [R1+0x278] ;  /* 0x0002780001847983 */ /* 0x000ee80000300a00 */
[----:B------:R1:W-:Y:S04]  /*28440*/  @P1 STG.E.U8 desc[UR24][R14.64], R10 ;  /* 0x0000000a0e001986 */ /* 0x0003e8000c101118 */
[----:B-1----:R-:W3:Y:S01]  /*28450*/  LDL.LU.64 R14, [R1+0xaf8] ;  /* 0x000af800010e7983 */ /* 0x002ee20000300a00 */
[----:B------:R-:W-:Y:S01]  /*28460*/  VIADD R3, R0, 0x1ca ;  /* 0x000001ca00037836 */ /* 0x000fe20000000000 */
[----:B------:R-:W-:-:S04]  /*28470*/  PRMT R5, R10, 0x9910, RZ ;  /* 0x000099100a057816 */ /* 0x000fc800000000ff */
[----:B-----5:R-:W-:Y:S01]  /*28480*/  ISETP.LT.AND P3, PT, R3, UR6, !P0 ;  /* 0x0000000603007c0c */ /* 0x020fe2000c761270 */
[----:B------:R-:W-:Y:S01]  /*28490*/  IMAD.MOV.U32 R3, RZ, RZ, R5 ;  /* 0x000000ffff037224 */ /* 0x000fe200078e0005 */
[----:B------:R-:W-:Y:S01]  /*284a0*/  ISETP.LT.AND P4, PT, R4, UR4, !P0 ;  /* 0x0000000404007c0c */ /* 0x000fe2000c781270 */
[----:B------:R-:W1:Y:S03]  /*284b0*/  LDCU UR4, c[0x0][0x39c] ;  /* 0x00007380ff0477ac */ /* 0x000e660008000800 */
[----:B------:R-:W-:Y:S01]  /*284c0*/  SHF.R.S32.HI R3, RZ, 0x8, R3 ;  /* 0x00000008ff037819 */ /* 0x000fe20000011403 */
[----:B------:R-:W-:Y:S01]  /*284d0*/  VIADD R2, R0, 0x1cc ;  /* 0x000001cc00027836 */ /* 0x000fe20000000000 */
[----:B------:R-:W5:Y:S03]  /*284e0*/  LDCU UR6, c[0x0][0x39c] ;  /* 0x00007380ff0677ac */ /* 0x000f660008000800 */
[----:B----4-:R-:W-:Y:S01]  /*284f0*/  @P6 STG.E.U8 desc[UR24][R136.64], R3 ;  /* 0x0000000388006986 */ /* 0x010fe2000c101118 */
[----:B-1----:R-:W-:-:S02]  /*28500*/  ISETP.LT.AND P6, PT, R2, UR4, !P0 ;  /* 0x0000000402007c0c */ /* 0x002fc4000c7c1270 */
[----:B--2---:R-:W-:Y:S02]  /*28510*/  F2FP.SATFINITE.E5M2.F32.PACK_AB_MERGE_C R12, R13, R12, RZ ;  /* 0x0000000c0d0c723e */ /* 0x004fe400048060ff */
[----:B---3--:R-:W-:-:S03]  /*28520*/  F2FP.SATFINITE.E5M2.F32.PACK_AB_MERGE_C R14, R15, R14, RZ ;  /* 0x0000000e0f0e723e */ /* 0x008fc600048060ff */
[----:B------:R1:W-:Y:S01]  /*28530*/  @P5 STG.E.U8 desc[UR24][R16.64], R12 ;  /* 0x0000000c10005986 */ /* 0x0003e2000c101118 */
[----:B------:R-:W-:Y:S01]  /*28540*/  VIADD R4, R0, 0x1cb ;  /* 0x000001cb00047836 */ /* 0x000fe20000000000 */
[----:B------:R-:W2:Y:S02]  /*28550*/  LDCU UR4, c[0x0][0x39c] ;  /* 0x00007380ff0477ac */ /* 0x000ea40008000800 */
[----:B-1----:R-:W3:Y:S01]  /*28560*/  LDL.LU.64 R16, [R1+0xaf0] ;  /* 0x000af00001107983 */ /* 0x002ee20000300a00 */
[----:B------:R-:W-:-:S05]  /*28570*/  PRMT R5, R12, 0x9910, RZ ;  /* 0x000099100c057816 */ /* 0x000fca00000000ff */
[----:B------:R-:W-:-:S05]  /*28580*/  IMAD.MOV.U32 R2, RZ, RZ, R5 ;  /* 0x000000ffff027224 */ /* 0x000fca00078e0005 */
[----:B------:R-:W-:-:S05]  /*28590*/  SHF.R.S32.HI R2, RZ, 0x8, R2 ;  /* 0x00000008ff027819 */ /* 0x000fca0000011402 */
[----:B------:R-:W-:Y:S04]  /*285a0*/  @P4 STG.E.U8 desc[UR24][R134.64], R2 ;  /* 0x0000000286004986 */ /* 0x000fe8000c101118 */
[----:B------:R1:W-:Y:S04]  /*285b0*/  @P3 STG.E.U8 desc[UR24][R18.64], R14 ;  /* 0x0000000e12003986 */ /* 0x0003e8000c101118 */
[----:B-1----:R-:W4:Y:S01]  /*285c0*/  LDL.LU.64 R18, [R1+0xae8] ;  /* 0x000ae80001127983 */ /* 0x002f220000300a00 */
[----:B0-----:R-:W-:Y:S01]  /*285d0*/  ISETP.LT.AND P1, PT, R4, UR5, !P0 ;  /* 0x0000000504007c0c */ /* 0x001fe2000c721270 */
[----:B------:R-:W0:Y:S01]  /*285e0*/  LDCU UR5, c[0x0][0x39c] ;  /* 0x00007380ff0577ac */ /* 0x000e220008000800 */
[----:B------:R-:W-:Y:S01]  /*285f0*/  VIADD R3, R0, 0x1ce ;  /* 0x000001ce00037836 */ /* 0x000fe20000000000 */
[----:B------:R-:W-:-:S04]  /*28600*/  PRMT R5, R14, 0x9910, RZ ;  /* 0x000099100e057816 */ /* 0x000fc800000000ff */
[----:B0-----:R-:W-:Y:S01]  /*28610*/  ISETP.LT.AND P4, PT, R3, UR5, !P0 ;  /* 0x0000000503007c0c */ /* 0x001fe2000c781270 */
[----:B------:R-:W-:Y:S01]  /*28620*/  IMAD.MOV.U32 R3, RZ, RZ, R5 ;  /* 0x000000ffff037224 */ /* 0x000fe200078e0005 */
[----:B------:R-:W0:Y:S04]  /*28630*/  LDCU UR5, c[0x0][0x39c] ;  /* 0x00007380ff0577ac */ /* 0x000e280008000800 */
[----:B------:R-:W-:-:S05]  /*28640*/  SHF.R.S32.HI R3, RZ, 0x8, R3 ;  /* 0x00000008ff037819 */ /* 0x000fca0000011403 */
[----:B------:R-:W-:Y:S01]  /*28650*/  @P1 STG.E.U8 desc[UR24][R132.64], R3 ;  /* 0x0000000384001986 */ /* 0x000fe2000c101118 */
[----:B------:R-:W-:-:S05]  /*28660*/  VIADD R4, R0, 0x1cd ;  /* 0x000001cd00047836 */ /* 0x000fca0000000000 */
[----:B-----5:R-:W-:Y:S01]  /*28670*/  ISETP.LT.AND P5, PT, R4, UR6, !P0 ;  /* 0x0000000604007c0c */ /* 0x020fe2000c7a1270 */
[----:B------:R-:W1:Y:S01]  /*28680*/  LDCU UR6, c[0x0][0x39c] ;  /* 0x00007380ff0677ac */ /* 0x000e620008000800 */
[----:B------:R-:W-:-:S05]  /*28690*/  VIADD R2, R0, 0x1d0 ;  /* 0x000001d000027836 */ /* 0x000fca0000000000 */
[----:B-1----:R-:W-:Y:S02]  /*286a0*/  ISETP.LT.AND P1, PT, R2, UR6, !P0 ;  /* 0x0000000602007c0c */ /* 0x002fe4000c721270 */
[----:B---3--:R-:W-:Y:S02]  /*286b0*/  F2FP.SATFINITE.E5M2.F32.PACK_AB_MERGE_C R16, R17, R16, RZ ;  /* 0x000000101110723e */ /* 0x008fe400048060ff */
[----:B----4-:R-:W-:-:S03]  /*286c0*/  F2FP.SATFINITE.E5M2.F32.PACK_AB_MERGE_C R18, R19, R18, RZ ;  /* 0x000000121312723e */ /* 0x010fc600048060ff */
[----:B------:R1:W-:Y:S01]  /*286d0*/  @P6 STG.E.U8 desc[UR24][R20.64], R16 ;  /* 0x0000001014006986 */ /* 0x0003e2000c101118 */
[----:B------:R-:W-:Y:S01]  /*286e0*/  VIADD R4, R0, 0x1cf ;  /* 0x000001cf00047836 */ /* 0x000fe20000000000 */
[----:B------:R-:W3:Y:S02]  /*286f0*/  LDCU UR6, c[0x0][0x39c] ;  /* 0x00007380ff0677ac */ /* 0x000ee40008000800 */
[----:B-1----:R-:W4:Y:S01]  /*28700*/  LDL.LU.64 R20, [R1+0xae0] ;  /* 0x000ae00001147983 */ /* 0x002f220000300a00 */
[----:B------:R-:W-:-:S05]  /*28710*/  PRMT R5, R16, 0x9910, RZ ;  /* 0x0000991010057816 */ /* 0x000fca00000000ff */
[----:B------:R-:W-:-:S05]  /*28720*/  IMAD.MOV.U32 R2, RZ, RZ, R5 ;  /* 0x000000ffff027224 */ /* 0x000fca00078e0005 */
[----:B------:R-:W-:-:S05]  /*28730*/  SHF.R.S32.HI R2, RZ, 0x8, R2 ;  /* 0x00000008ff027819 */ /* 0x000fca0000011402 */
[----:B------:R1:W-:Y:S04]  /*28740*/  @P5 STG.E.U8 desc[UR24][R22.64], R2 ;  /* 0x0000000216005986 */ /* 0x0003e8000c101118 */
[----:B-1----:R-:W5:Y:S04]  /*28750*/  LDL.LU.64 R22, [R1+0xad8] ;  /* 0x000ad80001167983 */ /* 0x002f680000300a00 */
[----:B------:R1:W-:Y:S04]  /*28760*/  @P4 STG.E.U8 desc[UR24][R24.64], R18 ;  /* 0x0000001218004986 */ /* 0x0003e8000c101118 */
[----:B-1----:R-:W5:Y:S01]  /*28770*/  LDL.LU.64 R24, [R1+0xad0] ;  /* 0x000ad00001187983 */ /* 0x002f620000300a00 */
[----:B--2---:R-:W-:Y:S01]  /*28780*/  ISETP.LT.AND P3, PT, R4, UR4, !P0 ;  /* 0x0000000404007c0c */ /* 0x004fe2000c761270 */
[----:B------:R-:W1:Y:S01]  /*28790*/  LDCU UR4, c[0x0][0x39c] ;  /* 0x00007380ff0477ac */ /* 0x000e620008000800 */
[----:B------:R-:W-:Y:S01]  /*287a0*/  VIADD R3, R0, 0x1d2 ;  /* 0x000001d200037836 */ /* 0x000fe20000000000 */
[----:B------:R-:W-:-:S04]  /*287b0*/  PRMT R5, R18, 0x9910, RZ ;  /* 0x0000991012057816 */ /* 0x000fc800000000ff */
[----:B-1----:R-:W-:Y:S01]  /*287c0*/  ISETP.LT.AND P5, PT, R3, UR4, !P0 ;  /* 0x0000000403007c0c */ /* 0x002fe2000c7a1270 */
[----:B------:R-:W-:Y:S01]  /*287d0*/  IMAD.MOV.U32 R3, RZ, RZ, R5 ;  /* 0x000000ffff037224 */ /* 0x000fe200078e0005 */
[----:B------:R-:W1:Y:S04]  /*287e0*/  LDCU UR4, c[0x0][0x39c] ;  /* 0x00007380ff0477ac */ /* 0x000e680008000800 */
[----:B------:R-:W-:-:S05]  /*287f0*/  SHF.R.S32.HI R3, RZ, 0x8, R3 ;  /* 0x00000008ff037819 */ /* 0x000fca0000011403 */
[----:B------:R2:W-:Y:S04]  /*28800*/  @P3 STG.E.U8 desc[UR24][R26.64], R3 ;  /* 0x000000031a003986 */ /* 0x0005e8000c101118 */
[----:B--2---:R-:W2:Y:S01]  /*28810*/  LDL.LU.64 R26, [R1+0xac8] ;  /* 0x000ac800011a7983 */ /* 0x004ea20000300a00 */
[----:B------:R-:W-:-:S05]  /*28820*/  VIADD R4, R0, 0x1d1 ;  /* 0x000001d100047836 */ /* 0x000fca0000000000 */
[----:B0-----:R-:W-:Y:S01]  /*28830*/  ISETP.LT.AND P6, PT, R4, UR5, !P0 ;  /* 0x0000000504007c0c */ /* 0x001fe2000c7c1270 */
[----:B------:R-:W0:Y:S01]  /*28840*/  LDCU UR5, c[0x0][0x39c] ;  /* 0x00007380ff0577ac */ /* 0x000e220008000800 */
[----:B------:R-:W-:-:S05]  /*28850*/  VIADD R2, R0, 0x1d4 ;  /* 0x000001d400027836 */ /* 0x000fca0000000000 */
[----:B0-----:R-:W-:Y:S01]  /*28860*/  ISETP.LT.AND P3, PT, R2, UR5, !P0 ;  /* 0x0000000502007c0c */ /* 0x001fe2000c761270 */
[----:B------:R-:W-:Y:S01]  /*28870*/  VIADD R4, R0, 0x1d3 ;  /* 0x000001d300047836 */ /* 0x000fe20000000000 */
[----:B------:R-:W0:Y:S04]  /*28880*/  LDCU UR5, c[0x0][0x39c] ;  /* 0x00007380ff0577ac */ /* 0x000e280008000800 */
[----:B---3--:R-:W-:Y:S01]  /*28890*/  ISETP.LT.AND P4, PT, R4, UR6, !P0 ;  /* 0x0000000604007c0c */ /* 0x008fe2000c781270 */
[----:B------:R-:W3:Y:S01]  /*288a0*/  LDCU UR6, c[0x0][0x39c] ;  /* 0x00007380ff0677ac */ /* 0x000ee20008000800 */
[C---:B------:R-:W-:Y:S02]  /*288b0*/  VIADD R3, R0.reuse, 0x1d6 ;  /* 0x000001d600037836 */ /* 0x040fe40000000000 */
[----:B------:R-:W-:Y:S01]  /*288c0*/  VIADD R4, R0, 0x1d5 ;  /* 0x000001d500047836 */ /* 0x000fe20000000000 */
[----:B----4-:R-:W-:-:S05]  /*288d0*/  F2FP.SATFINITE.E5M2.F32.PACK_AB_MERGE_C R20, R21, R20, RZ ;  /* 0x000000141514723e */ /* 0x010fca00048060ff */
[----:B------:R4:W-:Y:S01]  /*288e0*/  @P1 STG.E.U8 desc[UR24][R28.64], R20 ;  /* 0x000000141c001986 */ /* 0x0009e2000c101118 */
[----:B------:R-:W-:-:S03]  /*288f0*/  PRMT R5, R20, 0x9910, RZ ;  /* 0x0000991014057816 */ /* 0x000fc600000000ff */
[----:B----4-:R-:W4:Y:S02]  /*28900*/  LDL.LU.64 R28, [R1+0xac0] ;  /* 0x000ac000011c7983 */ /* 0x010f240000300a00 */
[----:B------:R-:W-:-:S05]  /*28910*/  IMAD.MOV.U32 R2, RZ, RZ, R5 ;  /* 0x000000ffff027224 */ /* 0x000fca00078e0005 */
[----:B------:R-:W-:-:S05]  /*28920*/  SHF.R.S32.HI R2, RZ, 0x8, R2 ;  /* 0x00000008ff027819 */ /* 0x000fca0000011402 */
[----:B------:R0:W-:Y:S04]  /*28930*/  @P6 STG.E.U8 desc[UR24][R30.64], R2 ;  /* 0x000000021e006986 */ /* 0x0001e8000c101118 */
[----:B0-----:R-:W4:Y:S01]  /*28940*/  LDL.LU.64 R30, [R1+0xab8] ;  /* 0x000ab800011e7983 */ /* 0x001f220000300a00 */
[----:B-----5:R-:W-:-:S05]  /*28950*/  F2FP.SATFINITE.E5M2.F32.PACK_AB_MERGE_C R22, R23, R22, RZ ;  /* 0x000000161716723e */ /* 0x020fca00048060ff */
[----:B------:R0:W-:Y:S01]  /*28960*/  @P5 STG.E.U8 desc[UR24][R32.64], R22 ;  /* 0x0000001620005986 */ /* 0x0001e2000c101118 */
[----:B------:R-:W-:-:S03]  /*28970*/  PRMT R5, R22, 0x9910, RZ ;  /* 0x0000991016057816 */ /* 0x000fc600000000ff */
[----:B0-----:R-:W5:Y:S01]  /*28980*/  LDL.LU.64 R32, [R1+0xab0] ;  /* 0x000ab00001207983 */ /* 0x001f620000300a00 */
[----:B---3--:R-:W-:Y:S01]  /*28990*/  ISETP.LT.AND P6, PT, R3, UR6, !P0 ;  /* 0x0000000603007c0c */ /* 0x008fe2000c7c1270 */
[----:B------:R-:W-:Y:S01]  /*289a0*/  IMAD.MOV.U32 R3, RZ, RZ, R5 ;  /* 0x000000ffff037224 */ /* 0x000fe200078e0005 */
[----:B-1----:R-:W-:Y:S01]  /*289b0*/  ISETP.LT.AND P1, PT, R4, UR4, !P0 ;  /* 0x0000000404007c0c */ /* 0x002fe2000c721270 */
[----:B------:R-:W0:Y:S03]  /*289c0*/  LDCU UR4, c[0x0][0x39c] ;  /* 0x00007380ff0477ac */ /* 0x000e260008000800 */
[----:B------:R-:W-:Y:S02]  /*289d0*/  SHF.R.S32.HI R3, RZ, 0x8, R3 ;  /* 0x00000008ff037819 */ /* 0x000fe40000011403 */
[----:B------:R-:W-:Y:S01]  /*289e0*/  F2FP.SATFINITE.E5M2.F32.PACK_AB_MERGE_C R24, R25, R24, RZ ;  /* 0x000000181918723e */ /* 0x000fe200048060ff */
[----:B------:R-:W-:Y:S01]  /*289f0*/  VIADD R2, R0, 0x1d8 ;  /* 0x000001d800027836 */ /* 0x000fe20000000000 */
[----:B------:R-:W1:Y:S01]  /*28a00*/  LDCU UR6, c[0x0][0x39c] ;  /* 0x00007380ff0677ac */ /* 0x000e620008000800 */
[----:B------:R3:W-:Y:S01]  /*28a10*/  @P4 STG.E.U8 desc[UR24][R34.64], R3 ;  /* 0x0000000322004986 */ /* 0x0007e2000c101118 */
[----:B------:R-:W-:-:S03]  /*28a20*/  PRMT R5, R24, 0x9910, RZ ;  /* 0x0000991018057816 */ /* 0x000fc600000000ff */
[----:B---3--:R-:W3:Y:S01]  /*28a30*/  LDL.LU.64 R34, [R1+0xaa8] ;  /* 0x000aa80001227983 */ /* 0x008ee20000300a00 */
[----:B0-----:R-:W-:Y:S01]  /*28a40*/  ISETP.LT.AND P4, PT, R2, UR4, !P0 ;  /* 0x0000000402007c0c */ /* 0x001fe2000c781270 */
[----:B------:R-:W-:Y:S01]  /*28a50*/  IMAD.MOV.U32 R2, RZ, RZ, R5 ;  /* 0x000000ffff027224 */ /* 0x000fe200078e0005 */
[----:B------:R-:W0:Y:S01]  /*28a60*/  LDCU UR4, c[0x0][0x39c] ;  /* 0x00007380ff0477ac */ /* 0x000e220008000800 */
[----:B------:R1:W-:Y:S03]  /*28a70*/  @P3 STG.E.U8 desc[UR24][R36.64], R24 ;  /* 0x0000001824003986 */ /* 0x0003e6000c101118 */
[----:B------:R-:W-:Y:S01]  /*28a80*/  SHF.R.S32.HI R2, RZ, 0x8, R2 ;  /* 0x00000008ff027819 */ /* 0x000fe20000011402 */
[----:B-1----:R-:W3:Y:S04]  /*28a90*/  LDL.LU.64 R36, [R1+0xaa0] ;  /* 0x000aa00001247983 */ /* 0x002ee80000300a00 */
[----:B------:R1:W-:Y:S04]  /*28aa0*/  @P1 STG.E.U8 desc[UR24][R38.64], R2 ;  /* 0x0000000226001986 */ /* 0x0003e8000c101118 */
[----:B-1----:R-:W3:Y:S01]  /*28ab0*/  LDL.LU.64 R38, [R1+0xa98] ;  /* 0x000a980001267983 */ /* 0x002ee20000300a00 */
[----:B------:R-:W-:-:S05]  /*28ac0*/  VIADD R4, R0, 0x1d7 ;  /* 0x000001d700047836 */ /* 0x000fca0000000000 */
[----:B------:R-:W-:Y:S01]  /*28ad0*/  ISETP.LT.AND P5, PT, R4, UR5, !P0 ;  /* 0x0000000504007c0c */ /* 0x000fe2000c7a1270 */
[----:B------:R-:W1:Y:S01]  /*28ae0*/  LDCU UR5, c[0x0][0x39c] ;  /* 0x00007380ff0577ac */ /* 0x000e620008000800 */
[----:B--2---:R-:W-:Y:S01]  /*28af0*/  F2FP.SATFINITE.E5M2.F32.PACK_AB_MERGE_C R26, R27, R26, RZ ;  /* 0x0000001a1b1a723e */ /* 0x004fe200048060ff */
[----:B------:R-:W-:-:S03]  /*28b00*/  VIADD R3, R0, 0x1da ;  /* 0x000001da00037836 */ /* 0x000fc60000000000 */
[----:B------:R-:W-:Y:S01]  /*28b10*/  PRMT R5, R26, 0x9910, RZ ;  /* 0x000099101a057816 */ /* 0x000fe200000000ff */
[----:B------:R2:W-:Y:S01]  /*28b20*/  @P6 STG.E.U8 desc[UR24][R40.64], R26 ;  /* 0x0000001a28006986 */ /* 0x0005e2000c101118 */
[----:B------:R-:W-:-:S03]  /*28b30*/  VIADD R4, R0, 0x1d9 ;  /* 0x000001d900047836 */ /* 0x000fc60000000000 */
[----:B--2---:R-:W2:Y:S01]  /*28b40*/  LDL.LU.64 R40, [R1+0xa90] ;  /* 0x000a900001287983 */ /* 0x004ea20000300a00 */
[----:B-1----:R-:W-:Y:S01]  /*28b50*/  ISETP.LT.AND P1, PT, R3, UR5, !P0 ;  /* 0x0000000503007c0c */ /* 0x002fe2000c721270 */
[----:B------:R-:W-:Y:S01]  /*28b60*/  IMAD.MOV.U32 R3, RZ, RZ, R5 ;  /* 0x000000ffff037224 */ /* 0x000fe200078e0005 */
[----:B------:R-:W-:Y:S01]  /*28b70*/  ISETP.LT.AND P3, PT, R4, UR6, !P0 ;  /* 0x0000000604007c0c */ /* 0x000fe2000c761270 */
[----:B------:R-:W1:Y:S03]  /*28b80*/  LDCU UR6, c[0x0][0x39c] ;  /* 0x00007380ff0677ac */ /* 0x000e660008000800 */
[----:B------:R-:W-:Y:S01]  /*28b90*/  SHF.R.S32.HI R3, RZ, 0x8, R3 ;  /* 0x00000008ff037819 */ /* 0x000fe20000011403 */
[----:B------:R-:W-:Y:S01]  /*28ba0*/  VIADD R2, R0, 0x1dc ;  /* 0x000001dc00027836 */ /* 0x000fe20000000000 */
[----:B------:R-:W0:Y:S03]  /*28bb0*/  LDCU UR5, c[0x0][0x39c] ;  /* 0x00007380ff0577ac */ /* 0x000e260008000800 */
[----:B------:R1:W-:Y:S04]  /*28bc0*/  @P5 STG.E.U8 desc[UR24][R42.64], R3 ;  /* 0x000000032a005986 */ /* 0x0003e8000c101118 */
[----:B-1----:R-:W2:Y:S01]  /*28bd0*/  LDL.LU.64 R42, [R1+0xa88] ;  /* 0x000a8800012a7983 */ /* 0x002ea20000300a00 */
[----:B------:R-:W-:Y:S01]  /*28be0*/  ISETP.LT.AND P5, PT, R2, UR6, !P0 ;  /* 0x0000000602007c0c */ /* 0x000fe2000c7a1270 */
[----:B------:R-:W-:Y:S01]  /*28bf0*/  VIADD R4, R0, 0x1db ;  /* 0x000001db00047836 */ /* 0x000fe20000000000 */
[----:B------:R-:W1:Y:S04]  /*28c00*/  LDCU UR6, c[0x0][0x39c] ;  /* 0x00007380ff0677ac */ /* 0x000e680008000800 */
[----:B0-----:R-:W-:Y:S01]  /*28c10*/  ISETP.LT.AND P6, PT, R4, UR4, !P0 ;  /* 0x0000000404007c0c */ /* 0x001fe2000c7c1270 */
[----:B------:R-:W0:Y:S01]  /*28c20*/  LDCU UR4, c[0x0][0x39c] ;  /* 0x00007380ff0477ac */ /* 0x000e220008000800 */
[----:B------:R-:W-:-:S02]  /*28c30*/  VIADD R3, R0, 0x1de ;  /* 0x000001de00037836 */ /* 0x000fc40000000000 */
[----:B------:R-:W-:Y:S01]  /*28c40*/  VIADD R4, R0, 0x1dd ;  /* 0x000001dd00047836 */ /* 0x000fe20000000000 */
[----:B----4-:R-:W-:-:S04]  /*28c50*/  F2FP.SATFINITE.E5M2.F32.PACK_AB_MERGE_C R28, R29, R28, RZ ;  /* 0x0000001c1d1c723e */ /* 0x010fc800048060ff */
[----:B------:R-:W-:Y:S01]  /*28c60*/  PRMT R5, R28, 0x9910, RZ ;  /* 0x000099101c057816 */ /* 0x000fe200000000ff */
[----:B------:R4:W-:Y:S04]  /*28c70*/  @P4 STG.E.U8 desc[UR24][R44.64], R28 ;  /* 0x0000001c2c004986 */ /* 0x0009e8000c101118 */
[----:B------:R-:W-:Y:S01]  /*28c80*/  IMAD.MOV.U32 R2, RZ, RZ, R5 ;  /* 0x000000ffff027224 */ /* 0x000fe200078e0005 */
[----:B----4-:R-:W4:Y:S04]  /*28c90*/  LDL.LU.64 R44, [R1+0xa80] ;  /* 0x000a8000012c7983 */ /* 0x010f280000300a00 */
[----:B------:R-:W-:-:S05]  /*28ca0*/  SHF.R.S32.HI R2, RZ, 0x8, R2 ;  /* 0x00000008ff027819 */ /* 0x000fca0000011402 */
[----:B------:R0:W-:Y:S01]  /*28cb0*/  @P3 STG.E.U8 desc[UR24][R46.64], R2 ;  /* 0x000000022e003986 */ /* 0x0001e2000c101118 */
[----:B------:R-:W-:-:S03]  /*28cc0*/  F2FP.SATFINITE.E5M2.F32.PACK_AB_MERGE_C R30, R31, R30, RZ ;  /* 0x0000001e1f1e723e */ /* 0x000fc600048060ff */
[----:B0-----:R-:W4:Y:S01]  /*28cd0*/  LDL.LU.64 R46, [R1+0xa78] ;  /* 0x000a7800012e7983 */ /* 0x001f220000300a00 */
[----:B------:R-:W-:Y:S02]  /*28ce0*/  PRMT R5, R30, 0x9910, RZ ;  /* 0x000099101e057816 */ /* 0x000fe400000000ff */
[----:B------:R-:W-:Y:S01]  /*28cf0*/  ISETP.LT.AND P3, PT, R3, UR4, !P0 ;  /* 0x0000000403007c0c */ /* 0x000fe2000c761270 */
[----:B------:R0:W-:Y:S01]  /*28d00*/  @P1 STG.E.U8 desc[UR24][R48.64], R30 ;  /* 0x0000001e30001986 */ /* 0x0001e2000c101118 */
[----:B------:R-:W-:Y:S01]  /*28d10*/  ISETP.LT.AND P4, PT, R4, UR5, !P0 ;  /* 0x0000000504007c0c */ /* 0x000fe2000c781270 */
[----:B------:R-:W-:Y:S01]  /*28d20*/  IMAD.MOV.U32 R3, RZ, RZ, R5 ;  /* 0x000000ffff037224 */ /* 0x000fe200078e0005 */
[----:B------:R-:W1:Y:S01]  /*28d30*/  LDCU UR5, c[0x0][0x39c] ;  /* 0x00007380ff0577ac */ /* 0x000e620008000800 */
[----:B-----5:R-:W-:Y:S01]  /*28d40*/  F2FP.SATFINITE.E5M2.F32.PACK_AB_MERGE_C R32, R33, R32, RZ ;  /* 0x000000202120723e */ /* 0x020fe200048060ff */
[----:B------:R-:W-:Y:S01]  /*28d50*/  VIADD R2, R0, 0x1e0 ;  /* 0x000001e000027836 */ /* 0x000fe20000000000 */
[----:B------:R-:W5:Y:S01]  /*28d60*/  LDCU UR4, c[0x0][0x39c] ;  /* 0x00007380ff0477ac */ /* 0x000f620008000800 */
[----:B0-----:R-:W4:Y:S01]  /*28d70*/  LDL.LU.64 R48, [R1+0xa70] ;  /* 0x000a700001307983 */ /* 0x001f220000300a00 */
[----:B------:R-:W-:-:S05]  /*28d80*/  SHF.R.S32.HI R3, RZ, 0x8, R3 ;  /* 0x00000008ff037819 */ /* 0x000fca0000011403 */
[----:B------:R0:W-:Y:S01]  /*28d90*/  @P6 STG.E.U8 desc[UR24][R50.64], R3 ;  /* 0x0000000332006986 */ /* 0x0001e2000c101118 */
[----:B------:R-:W-:-:S03]  /*28da0*/  PRMT R5, R32, 0x9910, RZ ;  /* 0x0000991020057816 */ /* 0x000fc600000000ff */
[----:B0-----:R-:W4:Y:S01]  /*28db0*/  LDL.LU.64 R50, [R1+0xa68] ;  /* 0x000a680001327983 */ /* 0x001f220000300a00 */
[----:B------:R-:W-:Y:S01]  /*28dc0*/  VIADD R4, R0, 0x1df ;  /* 0x000001df00047836 */ /* 0x000fe20000000000 */
[----:B-1----:R-:W-:Y:S02]  /*28dd0*/  ISETP.LT.AND P6, PT, R2, UR5, !P0 ;  /* 0x0000000502007c0c */ /* 0x002fe4000c7c1270 */
[----:B------:R0:W-:Y:S01]  /*28de0*/  @P5 STG.E.U8 desc[UR24][R52.64], R32 ;  /* 0x0000002034005986 */ /* 0x0001e2000c101118 */
[----:B------:R-:W-:Y:S01]  /*28df0*/  IMAD.MOV.U32 R2, RZ, RZ, R5 ;  /* 0x000000ffff027224 */ /* 0x000fe200078e0005 */
[----:B------:R-:W-:Y:S01]  /*28e00*/  ISETP.LT.AND P1, PT, R4, UR6, !P0 ;  /* 0x0000000604007c0c */ /* 0x000fe2000c721270 */
[----:B------:R-:W1:Y:S01]  /*28e10*/  LDCU UR6, c[0x0][0x39c] ;  /* 0x00007380ff0677ac */ /* 0x000e620008000800 */
[----:B------:R-:W1:Y:S01]  /*28e20*/  LDCU UR5, c[0x0][0x39c] ;  /* 0x00007380ff0577ac */ /* 0x000e620008000800 */
[----:B0-----:R-:W4:Y:S01]  /*28e30*/  LDL.LU.64 R52, [R1+0xa60] ;  /* 0x000a600001347983 */ /* 0x001f220000300a00 */
[----:B------:R-:W-:Y:S01]  /*28e40*/  SHF.R.S32.HI R2, RZ, 0x8, R2 ;  /* 0x00000008ff027819 */ /* 0x000fe20000011402 */
[----:B------:R-:W-:Y:S01]  /*28e50*/  VIADD R4, R0, 0x1e1 ;  /* 0x000001e100047836 */ /* 0x000fe20000000000 */
[----:B---3--:R-:W-:-:S03]  /*28e60*/  F2FP.SATFINITE.E5M2.F32.PACK_AB_MERGE_C R34, R35, R34, RZ ;  /* 0x000000222322723e */ /* 0x008fc600048060ff */
[----:B------:R0:W-:Y:S01]  /*28e70*/  @P4 STG.E.U8 desc[UR24][R54.64], R2 ;  /* 0x0000000236004986 */ /* 0x0001e2000c101118 */
[----:B-----5:R-:W-:Y:S01]  /*28e80*/  ISETP.LT.AND P5, PT, R4, UR4, !P0 ;  /* 0x0000000404007c0c */ /* 0x020fe2000c7a1270 */
[----:B------:R-:W3:Y:S01]  /*28e90*/  LDCU UR4, c[0x0][0x39c] ;  /* 0x00007380ff0477ac */ /* 0x000ee20008000800 */
[----:B------:R-:W-:Y:S01]  /*28ea0*/  VIADD R3, R0, 0x1e2 ;  /* 0x000001e200037836 */ /* 0x000fe20000000000 */
[----:B------:R-:W-:Y:S01]  /*28eb0*/  PRMT R5, R34, 0x9910, RZ ;  /* 0x0000991022057816 */ /* 0x000fe200000000ff */
[----:B0-----:R-:W5:Y:S03]  /*28ec0*/  LDL.LU.64 R54, [R1+0xa58] ;  /* 0x000a580001367983 */ /* 0x001f660000300a00 */
[----:B-1----:R-:W-:Y:S01]  /*28ed0*/  ISETP.LT.AND P4, PT, R3, UR6, !P0 ;  /* 0x0000000603007c0c */ /* 0x002fe2000c781270 */
[C---:B------:R-:W-:Y:S01]  /*28ee0*/  VIADD R4, R0.reuse, 0x1e3 ;  /* 0x000001e300047836 */ /* 0x040fe20000000000 */
[----:B------:R-:W-:Y:S01]  /*28ef0*/  F2FP.SATFINITE.E5M2.F32.PACK_AB_MERGE_C R36, R37, R36, RZ ;  /* 0x000000242524723e */ /* 0x000fe200048060ff */
[----:B------:R-:W-:Y:S01]  /*28f00*/  IMAD.MOV.U32 R3, RZ, RZ, R5 ;  /* 0x000000ffff037224 */ /* 0x000fe200078e0005 */
[----:B------:R0:W-:Y:S01]  /*28f10*/  @P3 STG.E.U8 desc[UR24][R56.64], R34 ;  /* 0x0000002238003986 */ /* 0x0001e2000c101118 */
[----:B------:R-:W-:Y:S01]  /*28f20*/  VIADD R2, R0, 0x1e4 ;  /* 0x000001e400027836 */ /* 0x000fe20000000000 */
[----:B------:R-:W-:Y:S01]  /*28f30*/  ISETP.LT.AND P3, PT, R4, UR5, !P0 ;  /* 0x0000000504007c0c */ /* 0x000fe2000c761270 */
[----:B------:R-:W1:Y:S01]  /*28f40*/  LDCU UR5, c[0x0][0x39c] ;  /* 0x00007380ff0577ac */ /* 0x000e620008000800 */
[----:B------:R-:W-:-:S02]  /*28f50*/  SHF.R.S32.HI R3, RZ, 0x8, R3 ;  /* 0x00000008ff037819 */ /* 0x000fc40000011403 */
[----:B------:R-:W-:Y:S01]  /*28f60*/  PRMT R5, R36, 0x9910, RZ ;  /* 0x0000991024057816 */ /* 0x000fe200000000ff */
[----:B------:R-:W1:Y:S01]  /*28f70*/  LDCU UR6, c[0x0][0x39c] ;  /* 0x00007380ff0677ac */ /* 0x000e620008000800 */
[----:B0-----:R-:W5:Y:S04]  /*28f80*/  LDL.LU.64 R56, [R1+0xa50] ;  /* 0x000a500001387983 */ /* 0x001f680000300a00 */
[----:B------:R0:W-:Y:S01]  /*28f90*/  @P1 STG.E.U8 desc[UR24][R58.64], R3 ;  /* 0x000000033a001986 */ /* 0x0001e2000c101118 */
[----:B---3--:R-:W-:Y:S01]  /*28fa0*/  ISETP.LT.AND P1, PT, R2, UR4, !P0 ;  /* 0x0000000402007c0c */ /* 0x008fe2000c721270 */
[----:B------:R-:W-:Y:S01]  /*28fb0*/  IMAD.MOV.U32 R2, RZ, RZ, R5 ;  /* 0x000000ffff027224 */ /* 0x000fe200078e0005 */
[----:B------:R-:W-:Y:S01]  /*28fc0*/  F2FP.SATFINITE.E5M2.F32.PACK_AB_MERGE_C R38, R39, R38, RZ ;  /* 0x000000262726723e */ /* 0x000fe200048060ff */
[----:B------:R3:W-:Y:S01]  /*28fd0*/  @P6 STG.E.U8 desc[UR24][R60.64], R36 ;  /* 0x000000243c006986 */ /* 0x0007e2000c101118 */
[----:B------:R-:W2:Y:S02]  /*28fe0*/  LDCU UR4, c[0x0][0x39c] ;  /* 0x00007380ff0477ac */ /* 0x000ea40008000800 */
[----:B------:R-:W-:Y:S01]  /*28ff0*/  SHF.R.S32.HI R2, RZ, 0x8, R2 ;  /* 0x00000008ff027819 */ /* 0x000fe20000011402 */
[----:B0-----:R-:W5:Y:S01]  /*29000*/  LDL.LU.64 R58, [R1+0xa48] ;  /* 0x000a4800013a7983 */ /* 0x001f620000300a00 */
[----:B------:R-:W-:Y:S01]  /*29010*/  VIADD R3, R0, 0x1e6 ;  /* 0x000001e600037836 */ /* 0x000fe20000000000 */
[----:B------:R-:W-:-:S02]  /*29020*/  PRMT R5, R38, 0x9910, RZ ;  /* 0x0000991026057816 */ /* 0x000fc400000000ff */
[----:B------:R0:W-:Y:S02]  /*29030*/  @P5 STG.E.U8 desc[UR24][R62.64], R2 ;  /* 0x000000023e005986 */ /* 0x0001e4000c101118 */
[----:B-1----:R-:W-:Y:S01]  /*29040*/  ISETP.LT.AND P5, PT, R3, UR5, !P0 ;  /* 0x0000000503007c0c */ /* 0x002fe2000c7a1270 */
[----:B------:R-:W-:Y:S01]  /*29050*/  IMAD.MOV.U32 R3, RZ, RZ, R5 ;  /* 0x000000ffff037224 */ /* 0x000fe200078e0005 */
[----:B---3--:R-:W3:Y:S01]  /*29060*/  LDL.LU.64 R60, [R1+0xa40] ;  /* 0x000a4000013c7983 */ /* 0x008ee20000300a00 */
[----:B------:R-:W-:Y:S01]  /*29070*/  VIADD R4, R0, 0x1e5 ;  /* 0x000001e500047836 */ /* 0x000fe20000000000 */
[----:B------:R-:W1:Y:S02]  /*29080*/  LDCU UR5, c[0x0][0x39c] ;  /* 0x00007380ff0577ac */ /* 0x000e640008000800 */
[----:B------:R-:W-:Y:S01]  /*29090*/  SHF.R.S32.HI R3, RZ, 0x8, R3 ;  /* 0x00000008ff037819 */ /* 0x000fe20000011403 */
[----:B------:R2:W-:Y:S04]  /*290a0*/  @P4 STG.E.U8 desc[UR24][R64.64], R38 ;  /* 0x0000002640004986 */ /* 0x0005e8000c101118 */
[----:B0-----:R-:W3:Y:S04]  /*290b0*/  LDL.LU.64 R62, [R1+0xa38] ;  /* 0x000a3800013e7983 */ /* 0x001ee80000300a00 */
[----:B------:R0:W-:Y:S04]  /*290c0*/  @P3 STG.E.U8 desc[UR24][R66.64], R3 ;  /* 0x0000000342003986 */ /* 0x0001e8000c101118 */
[----:B--2---:R-:W2:Y:S04]  /*290d0*/  LDL.LU.64 R64, [R1+0xa30] ;  /* 0x000a300001407983 */ /* 0x004ea80000300a00 */
[----:B0-----:R-:W2:Y:S01]  /*290e0*/  LDL.LU.64 R66, [R1+0xa28] ;  /* 0x000a280001427983 */ /* 0x001ea20000300a00 */
[----:B------:R-:W-:Y:S01]  /*290f0*/  ISETP.LT.AND P6, PT, R4, UR6, !P0 ;  /* 0x0000000604007c0c */ /* 0x000fe2000c7c1270 */
[----:B------:R-:W0:Y:S01]  /*29100*/  LDCU UR6, c[0x0][0x39c] ;  /* 0x00007380ff0677ac */ /* 0x000e220008000800 */
[----:B------:R-:W-:-:S02]  /*29110*/  VIADD R4, R0, 0x1e7 ;  /* 0x000001e700047836 */ /* 0x000fc40000000000 */
[----:B------:R-:W-:-:S03]  /*29120*/  VIADD R2, R0, 0x1e8 ;  /* 0x000001e800027836 */ /* 0x000fc60000000000 */
[----:B------:R-:W-:Y:S01]  /*29130*/  ISETP.LT.AND P4, PT, R4, UR4, !P0 ;  /* 0x0000000404007c0c */ /* 0x000fe2000c781270 */
[----:B------:R-:W1:Y:S01]  /*29140*/  LDCU UR4, c[0x0][0x39c] ;  /* 0x00007380ff0477ac */ /* 0x000e620008000800 */
[----:B------:R-:W-:-:S04]  /*29150*/  F2FP.SATFINITE.E5M2.F32.PACK_AB_MERGE_C R41, R41, R40, RZ ;  /* 0x000000282929723e */ /* 0x000fc800048060ff */
[----:B------:R-:W-:Y:S02]  /*29160*/  PRMT R5, R41, 0x9910, RZ ;  /* 0x0000991029057816 */ /* 0x000fe400000000ff */
[----:B0-----:R-:W-:Y:S01]  /*29170*/  ISETP.LT.AND P3, PT, R2, UR6, !P0 ;  /* 0x0000000602007c0c */ /* 0x001fe2000c761270 */
[----:B------:R-:W0:Y:S01]  /*29180*/  LDCU UR6, c[0x0][0x39c] ;  /* 0x00007380ff0677ac */ /* 0x000e220008000800 */
[----:B------:R-:W-:Y:S01]  /*29190*/  VIADD R2, R0, 0x1e9 ;  /* 0x000001e900027836 */ /* 0x000fe20000000000 */
[----:B------:R-:W-:Y:S01]  /*291a0*/  @P1 STG.E.U8 desc[UR24][R250.64], R41 ;  /* 0x00000029fa001986 */ /* 0x000fe2000c101118 */
[----:B------:R-:W-:-:S03]  /*291b0*/  SHF.R.S32.HI R5, RZ, 0x8, R5 ;  /* 0x00000008ff057819 */ /* 0x000fc60000011405 */
[----:B-1----:R-:W-:Y:S01]  /*291c0*/  ISETP.LT.AND P1, PT, R2, UR5, !P0 ;  /* 0x0000000502007c0c */ /* 0x002fe2000c721270 */
[----:B------:R-:W1:Y:S01]  /*291d0*/  LDCU UR5, c[0x0][0x39c] ;  /* 0x00007380ff0577ac */ /* 0x000e620008000800 */
[----:B------:R-:W-:Y:S01]  /*291e0*/  VIADD R2, R0, 0x1ea ;  /* 0x000001ea00027836 */ /* 0x000fe20000000000 */
[----:B------:R-:W-:Y:S01]  /*291f0*/  F2FP.SATFINITE.E5M2.F32.PACK_AB_MERGE_C R43, R43, R42, RZ ;  /* 0x0000002a2b2b723e */ /* 0x000fe200048060ff */
[----:B------:R1:W-:Y:S03]  /*29200*/  @P6 STG.E.U8 desc[UR24][R248.64], R5 ;  /* 0x00000005f8006986 */ /* 0x0003e6000c101118 */
[----:B------:R-:W-:Y:S01]  /*29210*/  ISETP.LT.AND P6, PT, R2, UR4, !P0 ;  /* 0x0000000402007c0c */ /* 0x000fe2000c7c1270 */
[----:B------:R-:W4:Y:S01]  /*29220*/  LDCU UR4, c[0x0][0x39c] ;  /* 0x00007380ff0477ac */ /* 0x000f220008000800 */
[----:B------:R-:W-:Y:S01]  /*29230*/  VIADD R2, R0, 0x1eb ;  /* 0x000001eb00027836 */ /* 0x000fe20000000000 */
[----:B------:R-:W-:Y:S01]  /*29240*/  PRMT R3, R43, 0x9910, RZ ;  /* 0x000099102b037816 */ /* 0x000fe200000000ff */
[----:B------:R-:W-:Y:S03]  /*29250*/  @P5 STG.E.U8 desc[UR24][R246.64], R43 ;  /* 0x0000002bf6005986 */ /* 0x000fe6000c101118 */
[----:B0-----:R-:W-:Y:S01]  /*29260*/  ISETP.LT.AND P5, PT, R2, UR6, !P0 ;  /* 0x0000000602007c0c */ /* 0x001fe2000c7a1270 */
[----:B------:R-:W0:Y:S01]  /*29270*/  LDCU UR6, c[0x0][0x39c] ;  /* 0x00007380ff0677ac */ /* 0x000e220008000800 */
[----:B------:R-:W-:Y:S01]  /*29280*/  SHF.R.S32.HI R3, RZ, 0x8, R3 ;  /* 0x00000008ff037819 */ /* 0x000fe20000011403 */
[----:B------:R-:W-:-:S04]  /*29290*/  VIADD R2, R0, 0x1ec ;  /* 0x000001ec00027836 */ /* 0x000fc80000000000 */
[----:B------:R0:W-:Y:S01]  /*292a0*/  @P4 STG.E.U8 desc[UR24][R244.64], R3 ;  /* 0x00000003f4004986 */ /* 0x0001e2000c101118 */
[----:B-1----:R-:W-:Y:S01]  /*292b0*/  ISETP.LT.AND P4, PT, R2, UR5, !P0 ;  /* 0x0000000502007c0c */ /* 0x002fe2000c781270 */
[----:B------:R-:W1:Y:S01]  /*292c0*/  LDCU UR5, c[0x0][0x39c] ;  /* 0x00007380ff0577ac */ /* 0x000e620008000800 */
[----:B------:R-:W-:Y:S01]  /*292d0*/  VIADD R2, R0, 0x1ed ;  /* 0x000001ed00027836 */ /* 0x000fe20000000000 */
[----:B----4-:R-:W-:-:S04]  /*292e0*/  F2FP.SATFINITE.E5M2.F32.PACK_AB_MERGE_C R45, R45, R44, RZ ;  /* 0x0000002c2d2d723e */ /* 0x010fc800048060ff */
[----:B------:R-:W-:Y:S01]  /*292f0*/  PRMT R5, R45, 0x9910, RZ ;  /* 0x000099102d057816 */ /* 0x000fe200000000ff */
[----:B------:R-:W-:Y:S01]  /*29300*/  @P3 STG.E.U8 desc[UR24][R242.64], R45 ;  /* 0x0000002df2003986 */ /* 0x000fe2000c101118 */
[----:B------:R-:W-:Y:S01]  /*29310*/  ISETP.LT.AND P3, PT, R2, UR4, !P0 ;  /* 0x0000000402007c0c */ /* 0x000fe2000c761270 */
[----:B------:R-:W4:Y:S01]  /*29320*/  LDCU UR4, c[0x0][0x39c] ;  /* 0x00007380ff0477ac */ /* 0x000f220008000800 */
[----:B------:R-:W-:Y:S01]  /*29330*/  SHF.R.S32.HI R5, RZ, 0x8, R5 ;  /* 0x00000008ff057819 */ /* 0x000fe20000011405 */
[----:B------:R-:W-:-:S04]  /*29340*/  VIADD R2, R0, 0x1ee ;  /* 0x000001ee00027836 */ /* 0x000fc80000000000 */
[----:B------:R4:W-:Y:S01]  /*29350*/  @P1 STG.E.U8 desc[UR24][R240.64], R5 ;  /* 0x00000005f0001986 */ /* 0x0009e2000c101118 */
[----:B0-----:R-:W-:Y:S01]  /*29360*/  ISETP.LT.AND P1, PT, R2, UR6, !P0 ;  /* 0x0000000602007c0c */ /* 0x001fe2000c721270 */
[----:B------:R-:W0:Y:S01]  /*29370*/  LDCU UR6, c[0x0][0x39c] ;  /* 0x00007380ff0677ac */ /* 0x000e220008000800 */
[----:B------:R-:W-:Y:S01]  /*29380*/  F2FP.SATFINITE.E5M2.F32.PACK_AB_MERGE_C R47, R47, R46, RZ ;  /* 0x0000002e2f2f723e */ /* 0x000fe200048060ff */
[----:B------:R-:W-:-:S03]  /*29390*/  VIADD R2, R0, 0x1ef ;  /* 0x000001ef00027836 */ /* 0x000fc60000000000 */
[----:B------:R-:W-:Y:S01]  /*293a0*/  PRMT R3, R47, 0x9910, RZ ;  /* 0x000099102f037816 */ /* 0x000fe200000000ff */
[----:B------:R-:W-:Y:S01]  /*293b0*/  @P6 STG.E.U8 desc[UR24][R238.64], R47 ;  /* 0x0000002fee006986 */ /* 0x000fe2000c101118 */
[----:B-1----:R-:W-:Y:S01]  /*293c0*/  ISETP.LT.AND P6, PT, R2, UR5, !P0 ;  /* 0x0000000502007c0c */ /* 0x002fe2000c7c1270 */
[----:B------:R-:W1:Y:S01]  /*293d0*/  LDCU UR5, c[0x0][0x39c] ;  /* 0x00007380ff0577ac */ /* 0x000e620008000800 */
[----:B------:R-:W-:Y:S01]  /*293e0*/  SHF.R.S32.HI R3, RZ, 0x8, R3 ;  /* 0x00000008ff037819 */ /* 0x000fe20000011403 */
[----:B------:R-:W-:-:S04]  /*293f0*/  VIADD R2, R0, 0x1f0 ;  /* 0x000001f000027836 */ /* 0x000fc80000000000 */
[----:B------:R1:W-:Y:S01]  /*29400*/  @P5 STG.E.U8 desc[UR24][R236.64], R3 ;  /* 0x00000003ec005986 */ /* 0x0003e2000c101118 */
[----:B----4-:R-:W-:Y:S01]  /*29410*/  ISETP.LT.AND P5, PT, R2, UR4, !P0 ;  /* 0x0000000402007c0c */ /* 0x010fe2000c7a1270 */
[----:B------:R-:W4:Y:S01]  /*29420*/  LDCU UR4, c[0x0][0x39c] ;  /* 0x00007380ff0477ac */ /* 0x000f220008000800 */
[----:B------:R-:W-:Y:S01]  /*29430*/  F2FP.SATFINITE.E5M2.F32.PACK_AB_MERGE_C R49, R49, R48, RZ ;  /* 0x000000303131723e */ /* 0x000fe200048060ff */
[----:B------:R-:W-:-:S03]  /*29440*/  VIADD R2, R0, 0x1f1 ;  /* 0x000001f100027836 */ /* 0x000fc60000000000 */
[----:B------:R-:W-:Y:S01]  /*29450*/  PRMT R5, R49, 0x9910, RZ ;  /* 0x0000991031057816 */ /* 0x000fe200000000ff */
[----:B------:R-:W-:Y:S01]  /*29460*/  @P4 STG.E.U8 desc[UR24][R234.64], R49 ;  /* 0x00000031ea004986 */ /* 0x000fe2000c101118 */
[----:B0-----:R-:W-:Y:S01]  /*29470*/  ISETP.LT.AND P4, PT, R2, UR6, !P0 ;  /* 0x0000000602007c0c */ /* 0x001fe2000c781270 */
[----:B------:R-:W0:Y:S01]  /*29480*/  LDCU UR6, c[0x0][0x39c] ;  /* 0x00007380ff0677ac */ /* 0x000e220008000800 */
[----:B------:R-:W-:Y:S01]  /*29490*/  SHF.R.S32.HI R5, RZ, 0x8, R5 ;  /* 0x00000008ff057819 */ /* 0x000fe20000011405 */
[----:B------:R-:W-:-:S04]  /*294a0*/  VIADD R2, R0, 0x1f2 ;  /* 0x000001f200027836 */ /* 0x000fc80000000000 */
[----:B------:R0:W-:Y:S01]  /*294b0*/  @P3 STG.E.U8 desc[UR24][R232.64], R5 ;  /* 0x00000005e8003986 */ /* 0x0001e2000c101118 */
[----:B-1----:R-:W-:Y:S01]  /*294c0*/  ISETP.LT.AND P3, PT, R2, UR5, !P0 ;  /* 0x0000000502007c0c */ /* 0x002fe2000c761270 */
[----:B------:R-:W1:Y:S01]  /*294d0*/  LDCU UR5, c[0x0][0x39c] ;  /* 0x00007380ff0577ac */ /* 0x000e620008000800 */
[----:B------:R-:W-:Y:S01]  /*294e0*/  F2FP.SATFINITE.E5M2.F32.PACK_AB_MERGE_C R51, R51, R50, RZ ;  /* 0x000000323333723e */ /* 0x000fe200048060ff */
[----:B------:R-:W-:-:S03]  /*294f0*/  VIADD R2, R0, 0x1f3 ;  /* 0x000001f300027836 */ /* 0x000fc60000000000 */
[----:B------:R-:W-:Y:S01]  /*29500*/  PRMT R3, R51, 0x9910, RZ ;  /* 0x0000991033037816 */ /* 0x000fe200000000ff */
[----:B------:R-:W-:Y:S01]  /*29510*/  @P1 STG.E.U8 desc[UR24][R230.64], R51 ;  /* 0x00000033e6001986 */ /* 0x000fe2000c101118 */
[----:B----4-:R-:W-:Y:S01]  /*29520*/  ISETP.LT.AND P1, PT, R2, UR4, !P0 ;  /* 0x0000000402007c0c */ /* 0x010fe2000c721270 */
        /* <DEDUP_REMOVED lines=17> */
[----:B------:R-:W-:Y:S01]  /*29640*/  VIADD R2, R0, 0x1f7 ;  /* 0x000001f700027836 */ /* 0x000fe20000000000 */
[----:B-----5:R-:W-:-:S04]  /*29650*/  F2FP.SATFINITE.E5M2.F32.PACK_AB_MERGE_C R55, R55, R54, RZ ;  /* 0x000000363737723e */ /* 0x020fc800048060ff */
        /* <DEDUP_REMOVED lines=14> */
[----:B------:R-:W-:Y:S01]  /*29740*/  VIADD R2, R0, 0x1fa ;  /* 0x000001fa00027836 */ /* 0x000fe20000000000 */
[----:B------:R-:W-:Y:S01]  /*29750*/  SHF.R.S32.HI R5, RZ, 0x8, R5 ;  /* 0x00000008ff057819 */ /* 0x000fe20000011405 */
[----:B------:R-:W4:Y:S04]  /*29760*/  LDCU UR4, c[0x0][0x39c] ;  /* 0x00007380ff0477ac */ /* 0x000f280008000800 */
[----:B------:R3:W-:Y:S01]  /*29770*/  @P5 STG.E.U8 desc[UR24][R216.64], R5 ;  /* 0x00000005d8005986 */ /* 0x0007e2000c101118 */
[----:B0-----:R-:W-:Y:S01]  /*29780*/  ISETP.LT.AND P5, PT, R2, UR6, !P0 ;  /* 0x0000000602007c0c */ /* 0x001fe2000c7a1270 */
[----:B------:R-:W0:Y:S01]  /*29790*/  LDCU UR6, c[0x0][0x39c] ;  /* 0x00007380ff0677ac */ /* 0x000e220008000800 */
[----:B------:R-:W-:Y:S01]  /*297a0*/  F2FP.SATFINITE.E5M2.F32.PACK_AB_MERGE_C R59, R59, R58, RZ ;  /* 0x0000003a3b3b723e */ /* 0x000fe200048060ff */
[----:B------:R-:W-:-:S03]  /*297b0*/  VIADD R2, R0, 0x1fb ;  /* 0x000001fb00027836 */ /* 0x000fc60000000000 */
[----:B-----5:R-:W-:Y:S01]  /*297c0*/  PRMT R3, R59, 0x9910, RZ ;  /* 0x000099103b037816 */ /* 0x020fe200000000ff */
[----:B------:R-:W-:Y:S01]  /*297d0*/  @P4 STG.E.U8 desc[UR24][R214.64], R59 ;  /* 0x0000003bd6004986 */ /* 0x000fe2000c101118 */
[----:B-1----:R-:W-:Y:S01]  /*297e0*/  ISETP.LT.AND P4, PT, R2, UR5, !P0 ;  /* 0x0000000502007c0c */ /* 0x002fe2000c781270 */
[C---:B------:R-:W-:Y:S01]  /*297f0*/  VIADD R2, R0.reuse, 0x1fc ;  /* 0x000001fc00027836 */ /* 0x040fe20000000000 */
[----:B------:R-:W-:Y:S02]  /*29800*/  SHF.R.S32.HI R3, RZ, 0x8, R3 ;  /* 0x00000008ff037819 */ /* 0x000fe40000011403 */
[----:B---3--:R-:W-:Y:S01]  /*29810*/  F2FP.SATFINITE.E5M2.F32.PACK_AB_MERGE_C R61, R61, R60, RZ ;  /* 0x0000003c3d3d723e */ /* 0x008fe200048060ff */
[----:B------:R-:W-:Y:S02]  /*29820*/  VIADD R4, R0, 0x1fd ;  /* 0x000001fd00047836 */ /* 0x000fe40000000000 */
[----:B------:R1:W-:Y:S01]  /*29830*/  @P3 STG.E.U8 desc[UR24][R212.64], R3 ;  /* 0x00000003d4003986 */ /* 0x0003e2000c101118 */
[----:B------:R-:W-:-:S02]  /*29840*/  PRMT R5, R61, 0x9910, RZ ;  /* 0x000099103d057816 */ /* 0x000fc400000000ff */
[----:B------:R-:W-:Y:S01]  /*29850*/  ISETP.LT.AND P3, PT, R2, UR7, !P0 ;  /* 0x0000000702007c0c */ /* 0x000fe2000c761270 */
[----:B------:R-:W-:Y:S01]  /*29860*/  VIADD R2, R0, 0x1fe ;  /* 0x000001fe00027836 */ /* 0x000fe20000000000 */
[----:B------:R-:W-:Y:S01]  /*29870*/  F2FP.SATFINITE.E5M2.F32.PACK_AB_MERGE_C R63, R63, R62, RZ ;  /* 0x0000003e3f3f723e */ /* 0x000fe200048060ff */
[----:B------:R-:W-:Y:S01]  /*29880*/  @P1 STG.E.U8 desc[UR24][R210.64], R61 ;  /* 0x0000003dd2001986 */ /* 0x000fe2000c101118 */
[----:B------:R-:W-:Y:S01]  /*29890*/  IMAD.MOV.U32 R0, RZ, RZ, R5 ;  /* 0x000000ffff007224 */ /* 0x000fe200078e0005 */
[----:B----4-:R-:W-:Y:S02]  /*298a0*/  ISETP.LT.AND P1, PT, R4, UR4, !P0 ;  /* 0x0000000404007c0c */ /* 0x010fe4000c721270 */
[----:B0-----:R-:W-:Y:S02]  /*298b0*/  ISETP.LT.AND P0, PT, R2, UR6, !P0 ;  /* 0x0000000602007c0c */ /* 0x001fe4000c701270 */
[----:B--2---:R-:W-:Y:S02]  /*298c0*/  F2FP.SATFINITE.E5M2.F32.PACK_AB_MERGE_C R65, R65, R64, RZ ;  /* 0x000000404141723e */ /* 0x004fe400048060ff */
[----:B------:R-:W-:-:S02]  /*298d0*/  PRMT R5, R63, 0x9910, RZ ;  /* 0x000099103f057816 */ /* 0x000fc400000000ff */
[----:B-1----:R-:W-:Y:S02]  /*298e0*/  SHF.R.S32.HI R3, RZ, 0x8, R0 ;  /* 0x00000008ff037819 */ /* 0x002fe40000011400 */
[----:B------:R-:W-:Y:S02]  /*298f0*/  PRMT R7, R65, 0x9910, RZ ;  /* 0x0000991041077816 */ /* 0x000fe400000000ff */
[----:B------:R-:W-:Y:S02]  /*29900*/  F2FP.SATFINITE.E5M2.F32.PACK_AB_MERGE_C R67, R67, R66, RZ ;  /* 0x000000424343723e */ /* 0x000fe400048060ff */
[----:B------:R-:W-:Y:S02]  /*29910*/  SHF.R.S32.HI R5, RZ, 0x8, R5 ;  /* 0x00000008ff057819 */ /* 0x000fe40000011405 */
[----:B------:R-:W-:Y:S01]  /*29920*/  PRMT R0, R67, 0x9910, RZ ;  /* 0x0000991043007816 */ /* 0x000fe200000000ff */
[----:B------:R0:W-:Y:S01]  /*29930*/  @P6 STG.E.U8 desc[UR24][R208.64], R3 ;  /* 0x00000003d0006986 */ /* 0x0001e2000c101118 */
[----:B------:R-:W-:-:S03]  /*29940*/  SHF.R.S32.HI R7, RZ, 0x8, R7 ;  /* 0x00000008ff077819 */ /* 0x000fc60000011407 */
[----:B------:R1:W-:Y:S04]  /*29950*/  @P5 STG.E.U8 desc[UR24][R206.64], R63 ;  /* 0x0000003fce005986 */ /* 0x0003e8000c101118 */
[----:B------:R1:W-:Y:S01]  /*29960*/  @P4 STG.E.U8 desc[UR24][R204.64], R5 ;  /* 0x00000005cc004986 */ /* 0x0003e2000c101118 */
[----:B0-----:R-:W-:-:S03]  /*29970*/  SHF.R.S32.HI R3, RZ, 0x8, R0 ;  /* 0x00000008ff037819 */ /* 0x001fc60000011400 */
[----:B------:R1:W-:Y:S04]  /*29980*/  @P3 STG.E.U8 desc[UR24][R202.64], R65 ;  /* 0x00000041ca003986 */ /* 0x0003e8000c101118 */
[----:B------:R1:W-:Y:S04]  /*29990*/  @P1 STG.E.U8 desc[UR24][R200.64], R7 ;  /* 0x00000007c8001986 */ /* 0x0003e8000c101118 */
[----:B------:R1:W-:Y:S04]  /*299a0*/  @P0 STG.E.U8 desc[UR24][R198.64], R67 ;  /* 0x00000043c6000986 */ /* 0x0003e8000c101118 */
[----:B------:R1:W-:Y:S01]  /*299b0*/  @P2 STG.E.U8 desc[UR24][R196.64], R3 ;  /* 0x00000003c4002986 */ /* 0x0003e2000c101118 */
[----:B------:R-:W-:Y:S06]  /*299c0*/  BAR.SYNC.DEFER_BLOCKING 0x0 ;  /* 0x0000000000007b1d */ /* 0x000fec0000010000 */
[----:B------:R-:W-:Y:S05]  /*299d0*/  BRA.U UP0, `(.L_x_13) ;  /* 0x0000000100a07547 */ /* 0x000fea000b800000 */
[----:B------:R-:W0:Y:S01]  /*299e0*/  S2UR UR5, SR_CgaCtaId ;  /* 0x00000000000579c3 */ /* 0x000e220000008800 */
[----:B------:R-:W-:Y:S01]  /*299f0*/  NOP ;  /* 0x0000000000007918 */ /* 0x000fe20000000000 */
[----:B------:R-:W-:Y:S01]  /*29a00*/  UMOV UR4, 0x50 ;  /* 0x0000005000047882 */ /* 0x000fe20000000000 */
[----:B------:R-:W-:Y:S02]  /*29a10*/  IMAD.U32 R0, RZ, RZ, UR10 ;  /* 0x0000000aff007e24 */ /* 0x000fe4000f8e00ff */
[----:B-1----:R-:W-:Y:S02]  /*29a20*/  IMAD.MOV.U32 R3, RZ, RZ, 0xffff ;  /* 0x0000ffffff037424 */ /* 0x002fe400078e00ff */
[----:B------:R-:W-:Y:S01]  /*29a30*/  IMAD.MOV.U32 R7, RZ, RZ, 0x1 ;  /* 0x00000001ff077424 */ /* 0x000fe200078e00ff */
[----:B------:R-:W-:-:S04]  /*29a40*/  LOP3.LUT R0, R0, 0xffff, RZ, 0xc0, !PT ;  /* 0x0000ffff00007812 */ /* 0x000fc800078ec0ff */
[----:B------:R-:W-:-:S05]  /*29a50*/  SHF.R.U32.HI R0, RZ, 0x5, R0 ;  /* 0x00000005ff007819 */ /* 0x000fca0000011600 */
[----:B------:R-:W-:Y:S01]  /*29a60*/  VIADD R2, R0, 0x10 ;  /* 0x0000001000027836 */ /* 0x000fe20000000000 */
[----:B------:R-:W-:Y:S01]  /*29a70*/  SHF.L.U32 R0, R3, R0, RZ ;  /* 0x0000000003007219 */ /* 0x000fe200000006ff */
[----:B0-----:R-:W-:-:S03]  /*29a80*/  ULEA UR6, UR5, UR4, 0x18 ;  /* 0x0000000405067291 */ /* 0x001fc6000f8ec0ff */
[----:B------:R-:W-:-:S04]  /*29a90*/  SHF.L.U32 R3, R7, R2, RZ ;  /* 0x0000000207037219 */ /* 0x000fc800000006ff */
[----:B------:R-:W-:Y:S02]  /*29aa0*/  LOP3.LUT R0, R3, R0, RZ, 0xfc, !PT ;  /* 0x0000000003007212 */ /* 0x000fe400078efcff */
[----:B------:R-:W0:Y:S02]  /*29ab0*/  LDS R5, [UR6] ;  /* 0x00000006ff057984 */ /* 0x000e240008000800 */
[C---:B------:R-:W-:Y:S02]  /*29ac0*/  LOP3.LUT R2, R0.reuse, 0xffff, RZ, 0xc0, !PT ;  /* 0x0000ffff00027812 */ /* 0x040fe400078ec0ff */
[----:B0-----:R-:W-:-:S04]  /*29ad0*/  LOP3.LUT R3, R0, 0xffff, R5, 0x80, !PT ;  /* 0x0000ffff00037812 */ /* 0x001fc800078e8005 */
[----:B------:R-:W-:-:S13]  /*29ae0*/  ISETP.NE.AND P0, PT, R3, R2, PT ;  /* 0x000000020300720c */ /* 0x000fda0003f05270 */
[----:B------:R-:W-:Y:S05]  /*29af0*/  @P0 BRA `(.L_x_14) ;  /* 0x0000000000500947 */ /* 0x000fea0003800000 */
[----:B------:R-:W-:Y:S02]  /*29b00*/  SHF.R.U32.HI R5, RZ, 0x10, R5 ;  /* 0x00000010ff057819 */ /* 0x000fe40000011605 */
[----:B------:R-:W-:-:S04]  /*29b10*/  SHF.R.U32.HI R2, RZ, 0x10, R0 ;  /* 0x00000010ff027819 */ /* 0x000fc80000011600 */
[----:B------:R-:W-:-:S04]  /*29b20*/  LOP3.LUT R5, R5, R2, RZ, 0xc0, !PT ;  /* 0x0000000205057212 */ /* 0x000fc800078ec0ff */
[----:B------:R-:W-:-:S13]  /*29b30*/  ISETP.NE.AND P0, PT, R5, R2, PT ;  /* 0x000000020500720c */ /* 0x000fda0003f05270 */
[----:B------:R-:W-:Y:S05]  /*29b40*/  @P0 BRA `(.L_x_15) ;  /* 0x0000000000300947 */ /* 0x000fea0003800000 */
[----:B------:R-:W-:Y:S01]  /*29b50*/  R2UR UR4, R0 ;  /* 0x00000000000472ca */ /* 0x000fe200000e0000 */
[----:B------:R-:W-:Y:S01]  /*29b60*/  VOTEU.ANY UR5, UPT, PT ;  /* 0x0000000000057886 */ /* 0x000fe200038e0100 */
[----:B------:R-:W0:Y:S01]  /*29b70*/  S2R R0, SR_LANEID ;  /* 0x0000000000007919 */ /* 0x000e220000000000 */
[----:B------:R-:W-:-:S10]  /*29b80*/  UFLO.U32 UR5, UR5 ;  /* 0x00000005000572bd */ /* 0x000fd400080e0000 */
[----:B------:R-:W-:-:S06]  /*29b90*/  ULOP3.LUT UR4, URZ, UR4, URZ, 0x33, !UPT ;  /* 0x00000004ff047292 */ /* 0x000fcc000f8e33ff */
[----:B------:R-:W-:-:S04]  /*29ba0*/  IMAD.U32 R2, RZ, RZ, UR4 ;  /* 0x00000004ff027e24 */ /* 0x000fc8000f8e00ff */
[----:B------:R-:W1:Y:S02]  /*29bb0*/  REDUX UR7, R2 ;  /* 0x00000000020773c4 */ /* 0x000e640000000000 */
[----:B------:R2:W-:Y:S01]  /*29bc0*/  UTCATOMSWS.AND URZ, UR4 ;  /* 0x0000000400ff79e3 */ /* 0x0005e20008000000 */
[----:B0-----:R-:W-:Y:S01]  /*29bd0*/  ISETP.EQ.U32.AND P0, PT, R0, UR5, PT ;  /* 0x0000000500007c0c */ /* 0x001fe2000bf02070 */
[----:B-1----:R-:W-:-:S12]  /*29be0*/  IMAD.U32 R0, RZ, RZ, UR7 ;  /* 0x00000007ff007e24 */ /* 0x002fd8000f8e00ff */
[----:B------:R2:W-:Y:S01]  /*29bf0*/  @P0 ATOMS.AND RZ, [UR6], R0 ;  /* 0x00000000ffff098c */ /* 0x0005e2000a800006 */
[----:B------:R-:W-:Y:S05]  /*29c00*/  BRA `(.L_x_13) ;  /* 0x0000000000147947 */ /* 0x000fea0003800000 */
.L_x_15:
[----:B------:R-:W-:-:S07]  /*29c10*/  MOV R2, 0x29c30 ;  /* 0x00029c3000027802 */ /* 0x000fce0000000f00 */
[----:B------:R-:W-:Y:S05]  /*29c20*/  CALL.REL.NOINC `($__internal_0_$__cuda_sm10x_tcgen05_guardrail_trap_col_being_dealloced_not_returned_by_alloc) ;  /* 0x00000000002c7944 */ /* 0x000fea0003c00000 */
[----:B------:R-:W-:Y:S05]  /*29c30*/  BRA `(.L_x_13) ;  /* 0x0000000000087947 */ /* 0x000fea0003800000 */
.L_x_14:
[----:B------:R-:W-:-:S07]  /*29c40*/  MOV R2, 0x29c60 ;  /* 0x00029c6000027802 */ /* 0x000fce0000000f00 */
[----:B------:R-:W-:Y:S05]  /*29c50*/  CALL.REL.NOINC `($__internal_2_$__cuda_sm10x_tcgen05_guardrail_trap_unallocated_columns_being_dealloced) ;  /* 0x0000000000387944 */ /* 0x000fea0003c00000 */
.L_x_13:
[----:B------:R-:W-:Y:S01]  /*29c60*/  NOP ;  /* 0x0000000000007918 */ /* 0x000fe20000000000 */
[----:B--2---:R-:W-:Y:S05]  /*29c70*/  EXIT ;  /* 0x000000000000794d */ /* 0x004fea0003800000 */
.L_x_8:
[----:B------:R-:W0:Y:S02]  /*29c80*/  SYNCS.PHASECHK.TRANS64.TRYWAIT P4, [UR8], R81 ;  /* 0x00000051ff0075a7 */ /* 0x000e240008081108 */
[----:B0-----:R-:W-:Y:S05]  /*29c90*/  @!P4 BRA `(.L_x_8) ;  /* 0xfffffffc00f8c947 */ /* 0x001fea000383ffff */
[----:B------:R-:W-:Y:S05]  /*29ca0*/  BRA `(.L_x_16) ;  /* 0xfffffe3400fc7947 */ /* 0x000fea000383ffff */
.L_x_12:
[----:B------:R-:W0:Y:S02]  /*29cb0*/  SYNCS.PHASECHK.TRANS64.TRYWAIT P5, [UR8], R32 ;  /* 0x00000020ff0075a7 */ /* 0x000e2400080a1108 */
[----:B0-----:R-:W-:Y:S05]  /*29cc0*/  @!P5 BRA `(.L_x_12) ;  /* 0xfffffffc00f8d947 */ /* 0x001fea000383ffff */
[----:B------:R-:W-:Y:S05]  /*29cd0*/  BRA `(.L_x_11) ;  /* 0xfffffe9000887947 */ /* 0x000fea000383ffff */
        .weak           $__internal_0_$__cuda_sm10x_tcgen05_guardrail_trap_col_being_dealloced_not_returned_by_alloc
        .type           $__internal_0_$__cuda_sm10x_tcgen05_guardrail_trap_col_being_dealloced_not_returned_by_alloc,@function
        .size           $__internal_0_$__cuda_sm10x_tcgen05_guardrail_trap_col_being_dealloced_not_returned_by_alloc,($__internal_1_$__cuda_sm10x_tcgen05_guardrail_trap_phase_invalid_during_alloc - $__internal_0_$__cuda_sm10x_tcgen05_guardrail_trap_col_being_dealloced_not_returned_by_alloc)
$__internal_0_$__cuda_sm10x_tcgen05_guardrail_trap_col_being_dealloced_not_returned_by_alloc:
[----:B------:R-:W-:Y:S05]  /*29ce0*/  BPT.TRAP 0x1 ;  /* 0x000000040000795c */ /* 0x000fea0000300000 */
[----:B------:R-:W-:-:S04]  /*29cf0*/  IMAD.MOV.U32 R3, RZ, RZ, 0x0 ;  /* 0x00000000ff037424 */ /* 0x000fc800078e00ff */
[----:B------:R-:W-:Y:S05]  /*29d00*/  RET.REL.NODEC R2 `(matmul_kernel) ;  /* 0xfffffd6002bc7950 */ /* 0x000fea0003c3ffff */
        .weak           $__internal_1_$__cuda_sm10x_tcgen05_guardrail_trap_phase_invalid_during_alloc
        .type           $__internal_1_$__cuda_sm10x_tcgen05_guardrail_trap_phase_invalid_during_alloc,@function
        .size           $__internal_1_$__cuda_sm10x_tcgen05_guardrail_trap_phase_invalid_during_alloc,($__internal_2_$__cuda_sm10x_tcgen05_guardrail_trap_unallocated_columns_being_dealloced - $__internal_1_$__cuda_sm10x_tcgen05_guardrail_trap_phase_invalid_during_alloc)
$__internal_1_$__cuda_sm10x_tcgen05_guardrail_trap_phase_invalid_during_alloc:
[----:B------:R-:W-:Y:S05]  /*29d10*/  BPT.TRAP 0x1 ;  /* 0x000000040000795c */ /* 0x000fea0000300000 */
[----:B------:R-:W-:-:S04]  /*29d20*/  IMAD.MOV.U32 R5, RZ, RZ, 0x0 ;  /* 0x00000000ff057424 */ /* 0x000fc800078e00ff */
[----:B------:R-:W-:Y:S05]  /*29d30*/  RET.REL.NODEC R4 `(matmul_kernel) ;  /* 0xfffffd6004b07950 */ /* 0x000fea0003c3ffff */
        .weak           $__internal_2_$__cuda_sm10x_tcgen05_guardrail_trap_unallocated_columns_being_dealloced
        .type           $__internal_2_$__cuda_sm10x_tcgen05_guardrail_trap_unallocated_columns_being_dealloced,@function
        .size           $__internal_2_$__cuda_sm10x_tcgen05_guardrail_trap_unallocated_columns_being_dealloced,(.L_x_20 - $__internal_2_$__cuda_sm10x_tcgen05_guardrail_trap_unallocated_columns_being_dealloced)
$__internal_2_$__cuda_sm10x_tcgen05_guardrail_trap_unallocated_columns_being_dealloced:
[----:B------:R-:W-:Y:S05]  /*29d40*/  BPT.TRAP 0x1 ;  /* 0x000000040000795c */ /* 0x000fea0000300000 */
[----:B------:R-:W-:-:S04]  /*29d50*/  IMAD.MOV.U32 R3, RZ, RZ, 0x0 ;  /* 0x00000000ff037424 */ /* 0x000fc800078e00ff */
[----:B------:R-:W-:Y:S05]  /*29d60*/  RET.REL.NODEC R2 `(matmul_kernel) ;  /* 0xfffffd6002a47950 */ /* 0x000fea0003c3ffff */
.L_x_17:
[----:B------:R-:W-:-:S00]  /*29d70*/  BRA `(.L_x_17) ;  /* 0xfffffffc00fc7947 */ /* 0x000fc0000383ffff */
[----:B------:R-:W-:-:S00]  /*29d80*/  NOP ;  /* 0x0000000000007918 */ /* 0x000fc00000000000 */
[----:B------:R-:W-:-:S00]  /*29d90*/  NOP ;  /* 0x0000000000007918 */ /* 0x000fc00000000000 */
[----:B------:R-:W-:-:S00]  /*29da0*/  NOP ;  /* 0x0000000000007918 */ /* 0x000fc00000000000 */
[----:B------:R-:W-:-:S00]  /*29db0*/  NOP ;  /* 0x0000000000007918 */ /* 0x000fc00000000000 */
[----:B------:R-:W-:-:S00]  /*29dc0*/  NOP ;  /* 0x0000000000007918 */ /* 0x000fc00000000000 */
[----:B------:R-:W-:-:S00]  /*29dd0*/  NOP ;  /* 0x0000000000007918 */ /* 0x000fc00000000000 */
[----:B------:R-:W-:-:S00]  /*29de0*/  NOP ;  /* 0x0000000000007918 */ /* 0x000fc00000000000 */
[----:B------:R-:W-:-:S00]  /*29df0*/  NOP ;  /* 0x0000000000007918 */ /* 0x000fc00000000000 */
.L_x_20:


//--------------------- .nv.shared.matmul_kernel  --------------------------
	.section	.nv.shared.matmul_kernel,"aw",@nobits
	.sectionflags	@""
	.align	16
	.zero		1024


//--------------------- .nv.shared.reserved.0     --------------------------
	.section	.nv.shared.reserved.0,"aw",@nobits
	.align	8
	.weak		__nv_reservedSMEM_offset_0_alias
	.size		__nv_reservedSMEM_offset_0_alias, 0, 64
	.other		__nv_reservedSMEM_offset_0_alias,@"STO_CUDA_RESERVED_SHARED STV_DEFAULT"
__nv_reservedSMEM_offset_0_alias:
	.zero		0
.nv.shared.reserved.0:
	.zero		64
	.weak		__nv_reservedSMEM_allocation_phase
	.type		__nv_reservedSMEM_allocation_phase,@object
	.size		__nv_reservedSMEM_allocation_phase,(.L_0 - __nv_reservedSMEM_allocation_phase)
__nv_reservedSMEM_allocation_phase:
	.zero		1
.L_0:
	.zero		7
	.weak		__nv_reservedSMEM_devtool_atexit_pc
	.type		__nv_reservedSMEM_devtool_atexit_pc,@object
	.size		__nv_reservedSMEM_devtool_atexit_pc,(__nv_reservedSMEM_allocation_mask - __nv_reservedSMEM_devtool_atexit_pc)
__nv_reservedSMEM_devtool_atexit_pc:
	.zero		8
	.weak		__nv_reservedSMEM_allocation_mask
	.type		__nv_reservedSMEM_allocation_mask,@object
	.size		__nv_reservedSMEM_allocation_mask,(.L_2 - __nv_reservedSMEM_allocation_mask)
__nv_reservedSMEM_allocation_mask:
	.zero		4
.L_2:


//--------------------- .nv.constant0.matmul_kernel --------------------------
	.section	.nv.constant0.matmul_kernel,"a",@progbits
	.sectionflags	@""
	.align	4
.nv.constant0.matmul_kernel:
	.zero		976


//--------------------- SYMBOLS --------------------------

	.type		.nv.reservedSmem.offset0,@object
	.size		.nv.reservedSmem.offset0,0x4
	.type		.nv.reservedSmem.cap,@object
	.size		.nv.reservedSmem.cap,0x4
